//
// Generated by NVIDIA NVVM Compiler
//
// Compiler Build ID: CL-36424714
// Cuda compilation tools, release 13.0, V13.0.88
// Based on NVVM 20.0.0
//

.version 9.0
.target sm_100
.address_size 64

	// .globl	_ZN3cub18CUB_300001_SM_10006detail11EmptyKernelIvEEvv
// _ZZN3cub18CUB_300001_SM_10006detail6select23DeviceSelectSweepKernelINS2_10policy_hubIiNS0_8NullTypeEiLb0ELNS0_10SelectImplE0EE10Policy1000EPiPS5_S9_S9_NS0_13ScanTileStateIiLb1EEE8LessThanS5_iNS2_19streaming_context_tIlLb1EEELS6_0EEEvT0_T1_T2_T3_T4_T5_T6_T7_iT8_NS1_7vsmem_tEE19static_temp_storage has been demoted
.global .align 1 .b8 _ZN34_INTERNAL_6b38c7ec_4_k_cu_4c4ca8964cuda3std3__45__cpo5beginE[1];
.global .align 1 .b8 _ZN34_INTERNAL_6b38c7ec_4_k_cu_4c4ca8964cuda3std3__45__cpo3endE[1];
.global .align 1 .b8 _ZN34_INTERNAL_6b38c7ec_4_k_cu_4c4ca8964cuda3std3__45__cpo6cbeginE[1];
.global .align 1 .b8 _ZN34_INTERNAL_6b38c7ec_4_k_cu_4c4ca8964cuda3std3__45__cpo4cendE[1];
.global .align 1 .b8 _ZN34_INTERNAL_6b38c7ec_4_k_cu_4c4ca8964cuda3std3__45__cpo6rbeginE[1];
.global .align 1 .b8 _ZN34_INTERNAL_6b38c7ec_4_k_cu_4c4ca8964cuda3std3__45__cpo4rendE[1];
.global .align 1 .b8 _ZN34_INTERNAL_6b38c7ec_4_k_cu_4c4ca8964cuda3std3__45__cpo7crbeginE[1];
.global .align 1 .b8 _ZN34_INTERNAL_6b38c7ec_4_k_cu_4c4ca8964cuda3std3__45__cpo5crendE[1];
.global .align 1 .b8 _ZN34_INTERNAL_6b38c7ec_4_k_cu_4c4ca8964cuda3std3__436_GLOBAL__N__6b38c7ec_4_k_cu_4c4ca8966ignoreE[1];
.global .align 1 .b8 _ZN34_INTERNAL_6b38c7ec_4_k_cu_4c4ca8964cuda3std3__419piecewise_constructE[1];
.global .align 1 .b8 _ZN34_INTERNAL_6b38c7ec_4_k_cu_4c4ca8964cuda3std3__48in_placeE[1];
.global .align 1 .b8 _ZN34_INTERNAL_6b38c7ec_4_k_cu_4c4ca8964cuda3std3__420unreachable_sentinelE[1];
.global .align 1 .b8 _ZN34_INTERNAL_6b38c7ec_4_k_cu_4c4ca8964cuda3std3__47nulloptE[1];
.global .align 1 .b8 _ZN34_INTERNAL_6b38c7ec_4_k_cu_4c4ca8964cuda3std3__48unexpectE[1];
.global .align 1 .b8 _ZN34_INTERNAL_6b38c7ec_4_k_cu_4c4ca8964cuda3std6ranges3__45__cpo4swapE[1];
.global .align 1 .b8 _ZN34_INTERNAL_6b38c7ec_4_k_cu_4c4ca8964cuda3std6ranges3__45__cpo9iter_moveE[1];
.global .align 1 .b8 _ZN34_INTERNAL_6b38c7ec_4_k_cu_4c4ca8964cuda3std6ranges3__45__cpo5beginE[1];
.global .align 1 .b8 _ZN34_INTERNAL_6b38c7ec_4_k_cu_4c4ca8964cuda3std6ranges3__45__cpo3endE[1];
.global .align 1 .b8 _ZN34_INTERNAL_6b38c7ec_4_k_cu_4c4ca8964cuda3std6ranges3__45__cpo6cbeginE[1];
.global .align 1 .b8 _ZN34_INTERNAL_6b38c7ec_4_k_cu_4c4ca8964cuda3std6ranges3__45__cpo4cendE[1];
.global .align 1 .b8 _ZN34_INTERNAL_6b38c7ec_4_k_cu_4c4ca8964cuda3std6ranges3__45__cpo7advanceE[1];
.global .align 1 .b8 _ZN34_INTERNAL_6b38c7ec_4_k_cu_4c4ca8964cuda3std6ranges3__45__cpo9iter_swapE[1];
.global .align 1 .b8 _ZN34_INTERNAL_6b38c7ec_4_k_cu_4c4ca8964cuda3std6ranges3__45__cpo4nextE[1];
.global .align 1 .b8 _ZN34_INTERNAL_6b38c7ec_4_k_cu_4c4ca8964cuda3std6ranges3__45__cpo4prevE[1];
.global .align 1 .b8 _ZN34_INTERNAL_6b38c7ec_4_k_cu_4c4ca8964cuda3std6ranges3__45__cpo4dataE[1];
.global .align 1 .b8 _ZN34_INTERNAL_6b38c7ec_4_k_cu_4c4ca8964cuda3std6ranges3__45__cpo5cdataE[1];
.global .align 1 .b8 _ZN34_INTERNAL_6b38c7ec_4_k_cu_4c4ca8964cuda3std6ranges3__45__cpo4sizeE[1];
.global .align 1 .b8 _ZN34_INTERNAL_6b38c7ec_4_k_cu_4c4ca8964cuda3std6ranges3__45__cpo5ssizeE[1];
.global .align 1 .b8 _ZN34_INTERNAL_6b38c7ec_4_k_cu_4c4ca8964cuda3std6ranges3__45__cpo8distanceE[1];
.global .align 1 .b8 _ZN34_INTERNAL_6b38c7ec_4_k_cu_4c4ca8966thrust24THRUST_300001_SM_1000_NS6system6detail10sequential3seqE[1];
.global .align 1 .b8 _ZN34_INTERNAL_6b38c7ec_4_k_cu_4c4ca8966thrust24THRUST_300001_SM_1000_NS12placeholders2_1E[1];
.global .align 1 .b8 _ZN34_INTERNAL_6b38c7ec_4_k_cu_4c4ca8966thrust24THRUST_300001_SM_1000_NS12placeholders2_2E[1];
.global .align 1 .b8 _ZN34_INTERNAL_6b38c7ec_4_k_cu_4c4ca8966thrust24THRUST_300001_SM_1000_NS12placeholders2_3E[1];
.global .align 1 .b8 _ZN34_INTERNAL_6b38c7ec_4_k_cu_4c4ca8966thrust24THRUST_300001_SM_1000_NS12placeholders2_4E[1];
.global .align 1 .b8 _ZN34_INTERNAL_6b38c7ec_4_k_cu_4c4ca8966thrust24THRUST_300001_SM_1000_NS12placeholders2_5E[1];
.global .align 1 .b8 _ZN34_INTERNAL_6b38c7ec_4_k_cu_4c4ca8966thrust24THRUST_300001_SM_1000_NS12placeholders2_6E[1];
.global .align 1 .b8 _ZN34_INTERNAL_6b38c7ec_4_k_cu_4c4ca8966thrust24THRUST_300001_SM_1000_NS12placeholders2_7E[1];
.global .align 1 .b8 _ZN34_INTERNAL_6b38c7ec_4_k_cu_4c4ca8966thrust24THRUST_300001_SM_1000_NS12placeholders2_8E[1];
.global .align 1 .b8 _ZN34_INTERNAL_6b38c7ec_4_k_cu_4c4ca8966thrust24THRUST_300001_SM_1000_NS12placeholders2_9E[1];
.global .align 1 .b8 _ZN34_INTERNAL_6b38c7ec_4_k_cu_4c4ca8966thrust24THRUST_300001_SM_1000_NS12placeholders3_10E[1];

.visible .entry _ZN3cub18CUB_300001_SM_10006detail11EmptyKernelIvEEvv()
{


	ret;

}
	// .globl	_ZN3cub18CUB_300001_SM_10006detail6select23DeviceSelectSweepKernelINS2_10policy_hubIiNS0_8NullTypeEiLb0ELNS0_10SelectImplE0EE10Policy1000EPiPS5_S9_S9_NS0_13ScanTileStateIiLb1EEE8LessThanS5_iNS2_19streaming_context_tIlLb1EEELS6_0EEEvT0_T1_T2_T3_T4_T5_T6_T7_iT8_NS1_7vsmem_tE
.visible .entry _ZN3cub18CUB_300001_SM_10006detail6select23DeviceSelectSweepKernelINS2_10policy_hubIiNS0_8NullTypeEiLb0ELNS0_10SelectImplE0EE10Policy1000EPiPS5_S9_S9_NS0_13ScanTileStateIiLb1EEE8LessThanS5_iNS2_19streaming_context_tIlLb1EEELS6_0EEEvT0_T1_T2_T3_T4_T5_T6_T7_iT8_NS1_7vsmem_tE(
	.param .u64 .ptr .align 1 _ZN3cub18CUB_300001_SM_10006detail6select23DeviceSelectSweepKernelINS2_10policy_hubIiNS0_8NullTypeEiLb0ELNS0_10SelectImplE0EE10Policy1000EPiPS5_S9_S9_NS0_13ScanTileStateIiLb1EEE8LessThanS5_iNS2_19streaming_context_tIlLb1EEELS6_0EEEvT0_T1_T2_T3_T4_T5_T6_T7_iT8_NS1_7vsmem_tE_param_0,
	.param .u64 .ptr .align 1 _ZN3cub18CUB_300001_SM_10006detail6select23DeviceSelectSweepKernelINS2_10policy_hubIiNS0_8NullTypeEiLb0ELNS0_10SelectImplE0EE10Policy1000EPiPS5_S9_S9_NS0_13ScanTileStateIiLb1EEE8LessThanS5_iNS2_19streaming_context_tIlLb1EEELS6_0EEEvT0_T1_T2_T3_T4_T5_T6_T7_iT8_NS1_7vsmem_tE_param_1,
	.param .u64 .ptr .align 1 _ZN3cub18CUB_300001_SM_10006detail6select23DeviceSelectSweepKernelINS2_10policy_hubIiNS0_8NullTypeEiLb0ELNS0_10SelectImplE0EE10Policy1000EPiPS5_S9_S9_NS0_13ScanTileStateIiLb1EEE8LessThanS5_iNS2_19streaming_context_tIlLb1EEELS6_0EEEvT0_T1_T2_T3_T4_T5_T6_T7_iT8_NS1_7vsmem_tE_param_2,
	.param .u64 .ptr .align 1 _ZN3cub18CUB_300001_SM_10006detail6select23DeviceSelectSweepKernelINS2_10policy_hubIiNS0_8NullTypeEiLb0ELNS0_10SelectImplE0EE10Policy1000EPiPS5_S9_S9_NS0_13ScanTileStateIiLb1EEE8LessThanS5_iNS2_19streaming_context_tIlLb1EEELS6_0EEEvT0_T1_T2_T3_T4_T5_T6_T7_iT8_NS1_7vsmem_tE_param_3,
	.param .align 8 .b8 _ZN3cub18CUB_300001_SM_10006detail6select23DeviceSelectSweepKernelINS2_10policy_hubIiNS0_8NullTypeEiLb0ELNS0_10SelectImplE0EE10Policy1000EPiPS5_S9_S9_NS0_13ScanTileStateIiLb1EEE8LessThanS5_iNS2_19streaming_context_tIlLb1EEELS6_0EEEvT0_T1_T2_T3_T4_T5_T6_T7_iT8_NS1_7vsmem_tE_param_4[8],
	.param .align 4 .b8 _ZN3cub18CUB_300001_SM_10006detail6select23DeviceSelectSweepKernelINS2_10policy_hubIiNS0_8NullTypeEiLb0ELNS0_10SelectImplE0EE10Policy1000EPiPS5_S9_S9_NS0_13ScanTileStateIiLb1EEE8LessThanS5_iNS2_19streaming_context_tIlLb1EEELS6_0EEEvT0_T1_T2_T3_T4_T5_T6_T7_iT8_NS1_7vsmem_tE_param_5[4],
	.param .align 1 .b8 _ZN3cub18CUB_300001_SM_10006detail6select23DeviceSelectSweepKernelINS2_10policy_hubIiNS0_8NullTypeEiLb0ELNS0_10SelectImplE0EE10Policy1000EPiPS5_S9_S9_NS0_13ScanTileStateIiLb1EEE8LessThanS5_iNS2_19streaming_context_tIlLb1EEELS6_0EEEvT0_T1_T2_T3_T4_T5_T6_T7_iT8_NS1_7vsmem_tE_param_6[1],
	.param .u32 _ZN3cub18CUB_300001_SM_10006detail6select23DeviceSelectSweepKernelINS2_10policy_hubIiNS0_8NullTypeEiLb0ELNS0_10SelectImplE0EE10Policy1000EPiPS5_S9_S9_NS0_13ScanTileStateIiLb1EEE8LessThanS5_iNS2_19streaming_context_tIlLb1EEELS6_0EEEvT0_T1_T2_T3_T4_T5_T6_T7_iT8_NS1_7vsmem_tE_param_7,
	.param .u32 _ZN3cub18CUB_300001_SM_10006detail6select23DeviceSelectSweepKernelINS2_10policy_hubIiNS0_8NullTypeEiLb0ELNS0_10SelectImplE0EE10Policy1000EPiPS5_S9_S9_NS0_13ScanTileStateIiLb1EEE8LessThanS5_iNS2_19streaming_context_tIlLb1EEELS6_0EEEvT0_T1_T2_T3_T4_T5_T6_T7_iT8_NS1_7vsmem_tE_param_8,
	.param .align 8 .b8 _ZN3cub18CUB_300001_SM_10006detail6select23DeviceSelectSweepKernelINS2_10policy_hubIiNS0_8NullTypeEiLb0ELNS0_10SelectImplE0EE10Policy1000EPiPS5_S9_S9_NS0_13ScanTileStateIiLb1EEE8LessThanS5_iNS2_19streaming_context_tIlLb1EEELS6_0EEEvT0_T1_T2_T3_T4_T5_T6_T7_iT8_NS1_7vsmem_tE_param_9[40],
	.param .align 8 .b8 _ZN3cub18CUB_300001_SM_10006detail6select23DeviceSelectSweepKernelINS2_10policy_hubIiNS0_8NullTypeEiLb0ELNS0_10SelectImplE0EE10Policy1000EPiPS5_S9_S9_NS0_13ScanTileStateIiLb1EEE8LessThanS5_iNS2_19streaming_context_tIlLb1EEELS6_0EEEvT0_T1_T2_T3_T4_T5_T6_T7_iT8_NS1_7vsmem_tE_param_10[8]
)
.maxntid 384
{
	.reg .pred 	%p<553>;
	.reg .b16 	%rs<96>;
	.reg .b32 	%r<1563>;
	.reg .b64 	%rd<751>;
	// demoted variable
	.shared .align 16 .b8 _ZZN3cub18CUB_300001_SM_10006detail6select23DeviceSelectSweepKernelINS2_10policy_hubIiNS0_8NullTypeEiLb0ELNS0_10SelectImplE0EE10Policy1000EPiPS5_S9_S9_NS0_13ScanTileStateIiLb1EEE8LessThanS5_iNS2_19streaming_context_tIlLb1EEELS6_0EEEvT0_T1_T2_T3_T4_T5_T6_T7_iT8_NS1_7vsmem_tEE19static_temp_storage[23040];
	ld.param.u64 	%rd4, [_ZN3cub18CUB_300001_SM_10006detail6select23DeviceSelectSweepKernelINS2_10policy_hubIiNS0_8NullTypeEiLb0ELNS0_10SelectImplE0EE10Policy1000EPiPS5_S9_S9_NS0_13ScanTileStateIiLb1EEE8LessThanS5_iNS2_19streaming_context_tIlLb1EEELS6_0EEEvT0_T1_T2_T3_T4_T5_T6_T7_iT8_NS1_7vsmem_tE_param_4];
	ld.param.u32 	%r1, [_ZN3cub18CUB_300001_SM_10006detail6select23DeviceSelectSweepKernelINS2_10policy_hubIiNS0_8NullTypeEiLb0ELNS0_10SelectImplE0EE10Policy1000EPiPS5_S9_S9_NS0_13ScanTileStateIiLb1EEE8LessThanS5_iNS2_19streaming_context_tIlLb1EEELS6_0EEEvT0_T1_T2_T3_T4_T5_T6_T7_iT8_NS1_7vsmem_tE_param_5];
	ld.param.u64 	%rd206, [_ZN3cub18CUB_300001_SM_10006detail6select23DeviceSelectSweepKernelINS2_10policy_hubIiNS0_8NullTypeEiLb0ELNS0_10SelectImplE0EE10Policy1000EPiPS5_S9_S9_NS0_13ScanTileStateIiLb1EEE8LessThanS5_iNS2_19streaming_context_tIlLb1EEELS6_0EEEvT0_T1_T2_T3_T4_T5_T6_T7_iT8_NS1_7vsmem_tE_param_0];
	ld.param.u64 	%rd207, [_ZN3cub18CUB_300001_SM_10006detail6select23DeviceSelectSweepKernelINS2_10policy_hubIiNS0_8NullTypeEiLb0ELNS0_10SelectImplE0EE10Policy1000EPiPS5_S9_S9_NS0_13ScanTileStateIiLb1EEE8LessThanS5_iNS2_19streaming_context_tIlLb1EEELS6_0EEEvT0_T1_T2_T3_T4_T5_T6_T7_iT8_NS1_7vsmem_tE_param_2];
	ld.param.u32 	%r476, [_ZN3cub18CUB_300001_SM_10006detail6select23DeviceSelectSweepKernelINS2_10policy_hubIiNS0_8NullTypeEiLb0ELNS0_10SelectImplE0EE10Policy1000EPiPS5_S9_S9_NS0_13ScanTileStateIiLb1EEE8LessThanS5_iNS2_19streaming_context_tIlLb1EEELS6_0EEEvT0_T1_T2_T3_T4_T5_T6_T7_iT8_NS1_7vsmem_tE_param_8];
	mov.b64 	%rd205, _ZN3cub18CUB_300001_SM_10006detail6select23DeviceSelectSweepKernelINS2_10policy_hubIiNS0_8NullTypeEiLb0ELNS0_10SelectImplE0EE10Policy1000EPiPS5_S9_S9_NS0_13ScanTileStateIiLb1EEE8LessThanS5_iNS2_19streaming_context_tIlLb1EEELS6_0EEEvT0_T1_T2_T3_T4_T5_T6_T7_iT8_NS1_7vsmem_tE_param_9;
	mov.u64 	%rd1, %rd205;
	cvta.to.global.u64 	%rd2, %rd206;
	cvta.to.global.u64 	%rd3, %rd207;
	mov.u32 	%r477, %ctaid.x;
	mov.u32 	%r478, %nctaid.y;
	mov.u32 	%r479, %ctaid.y;
	mad.lo.s32 	%r1484, %r477, %r478, %r479;
	mul.lo.s32 	%r3, %r1484, 5760;
	add.s32 	%r480, %r476, -1;
	setp.ge.s32 	%p31, %r1484, %r480;
	@%p31 bra 	$L__BB1_240;
	setp.ne.s32 	%p353, %r1484, 0;
	@%p353 bra 	$L__BB1_114;
	ld.param.u8 	%rs75, [%rd1];
	setp.eq.s16 	%p467, %rs75, 0;
	ld.param.u64 	%rd557, [%rd1+16];
	selp.b64 	%rd558, %rd557, 0, %p467;
	cvt.u64.u32 	%rd559, %r3;
	add.s64 	%rd560, %rd558, %rd559;
	mov.u32 	%r1481, %tid.x;
	and.b32  	%r1344, %r1481, 31;
	and.b32  	%r1345, %r1481, 992;
	mul.lo.s32 	%r1346, %r1345, 15;
	or.b32  	%r1347, %r1346, %r1344;
	cvt.u64.u32 	%rd561, %r1347;
	add.s64 	%rd562, %rd560, %rd561;
	shl.b64 	%rd563, %rd562, 2;
	add.s64 	%rd564, %rd2, %rd563;
	ld.global.u32 	%r1348, [%rd564];
	ld.global.u32 	%r1349, [%rd564+128];
	ld.global.u32 	%r1350, [%rd564+256];
	ld.global.u32 	%r1351, [%rd564+384];
	ld.global.u32 	%r1352, [%rd564+512];
	ld.global.u32 	%r1353, [%rd564+640];
	ld.global.u32 	%r1354, [%rd564+768];
	ld.global.u32 	%r1355, [%rd564+896];
	ld.global.u32 	%r1356, [%rd564+1024];
	ld.global.u32 	%r1357, [%rd564+1152];
	ld.global.u32 	%r1358, [%rd564+1280];
	ld.global.u32 	%r1359, [%rd564+1408];
	ld.global.u32 	%r1360, [%rd564+1536];
	ld.global.u32 	%r1361, [%rd564+1664];
	ld.global.u32 	%r1362, [%rd564+1792];
	// begin inline asm
	mov.u32 %r1313, %laneid;
	// end inline asm
	shr.u32 	%r6, %r1481, 5;
	mad.lo.s32 	%r1363, %r6, 480, %r1313;
	shl.b32 	%r1364, %r1363, 2;
	mov.u32 	%r1365, _ZZN3cub18CUB_300001_SM_10006detail6select23DeviceSelectSweepKernelINS2_10policy_hubIiNS0_8NullTypeEiLb0ELNS0_10SelectImplE0EE10Policy1000EPiPS5_S9_S9_NS0_13ScanTileStateIiLb1EEE8LessThanS5_iNS2_19streaming_context_tIlLb1EEELS6_0EEEvT0_T1_T2_T3_T4_T5_T6_T7_iT8_NS1_7vsmem_tEE19static_temp_storage;
	add.s32 	%r1366, %r1365, %r1364;
	st.shared.u32 	[%r1366], %r1348;
	st.shared.u32 	[%r1366+128], %r1349;
	st.shared.u32 	[%r1366+256], %r1350;
	st.shared.u32 	[%r1366+384], %r1351;
	st.shared.u32 	[%r1366+512], %r1352;
	st.shared.u32 	[%r1366+640], %r1353;
	st.shared.u32 	[%r1366+768], %r1354;
	st.shared.u32 	[%r1366+896], %r1355;
	st.shared.u32 	[%r1366+1024], %r1356;
	st.shared.u32 	[%r1366+1152], %r1357;
	st.shared.u32 	[%r1366+1280], %r1358;
	st.shared.u32 	[%r1366+1408], %r1359;
	st.shared.u32 	[%r1366+1536], %r1360;
	st.shared.u32 	[%r1366+1664], %r1361;
	st.shared.u32 	[%r1366+1792], %r1362;
	bar.warp.sync 	-1;
	mad.lo.s32 	%r1367, %r1313, 56, %r1366;
	ld.shared.u32 	%r7, [%r1367];
	ld.shared.u32 	%r8, [%r1367+4];
	ld.shared.u32 	%r9, [%r1367+8];
	ld.shared.u32 	%r10, [%r1367+12];
	ld.shared.u32 	%r11, [%r1367+16];
	ld.shared.u32 	%r12, [%r1367+20];
	ld.shared.u32 	%r13, [%r1367+24];
	ld.shared.u32 	%r14, [%r1367+28];
	ld.shared.u32 	%r15, [%r1367+32];
	ld.shared.u32 	%r16, [%r1367+36];
	ld.shared.u32 	%r17, [%r1367+40];
	ld.shared.u32 	%r18, [%r1367+44];
	ld.shared.u32 	%r19, [%r1367+48];
	ld.shared.u32 	%r20, [%r1367+52];
	ld.shared.u32 	%r21, [%r1367+56];
	setp.lt.s32 	%p468, %r7, %r1;
	selp.u32 	%r22, 1, 0, %p468;
	setp.lt.s32 	%p469, %r8, %r1;
	selp.u32 	%r1368, 1, 0, %p469;
	setp.lt.s32 	%p470, %r9, %r1;
	selp.u32 	%r1369, 1, 0, %p470;
	setp.lt.s32 	%p471, %r10, %r1;
	selp.u32 	%r1370, 1, 0, %p471;
	setp.lt.s32 	%p472, %r11, %r1;
	selp.u32 	%r1371, 1, 0, %p472;
	setp.lt.s32 	%p473, %r12, %r1;
	selp.u32 	%r1372, 1, 0, %p473;
	setp.lt.s32 	%p474, %r13, %r1;
	selp.u32 	%r1373, 1, 0, %p474;
	setp.lt.s32 	%p475, %r14, %r1;
	selp.u32 	%r1374, 1, 0, %p475;
	setp.lt.s32 	%p476, %r15, %r1;
	selp.u32 	%r1375, 1, 0, %p476;
	setp.lt.s32 	%p477, %r16, %r1;
	selp.u32 	%r1376, 1, 0, %p477;
	setp.lt.s32 	%p478, %r17, %r1;
	selp.u32 	%r1377, 1, 0, %p478;
	setp.lt.s32 	%p479, %r18, %r1;
	selp.u32 	%r1378, 1, 0, %p479;
	setp.lt.s32 	%p480, %r19, %r1;
	selp.u32 	%r1379, 1, 0, %p480;
	setp.lt.s32 	%p481, %r20, %r1;
	selp.u32 	%r1380, 1, 0, %p481;
	setp.lt.s32 	%p482, %r21, %r1;
	selp.u32 	%r1381, 1, 0, %p482;
	bar.sync 	0;
	add.s32 	%r23, %r1368, %r22;
	add.s32 	%r24, %r23, %r1369;
	add.s32 	%r25, %r24, %r1370;
	add.s32 	%r26, %r25, %r1371;
	add.s32 	%r27, %r26, %r1372;
	add.s32 	%r28, %r27, %r1373;
	add.s32 	%r29, %r28, %r1374;
	add.s32 	%r30, %r29, %r1375;
	add.s32 	%r31, %r30, %r1376;
	add.s32 	%r32, %r31, %r1377;
	add.s32 	%r33, %r32, %r1378;
	add.s32 	%r34, %r33, %r1379;
	add.s32 	%r35, %r34, %r1380;
	add.s32 	%r1318, %r35, %r1381;
	mov.b32 	%r1316, 1;
	mov.b32 	%r1341, 0;
	mov.b32 	%r1343, -1;
	// begin inline asm
	{  .reg .s32 r0;  .reg .pred p;  shfl.sync.up.b32 r0|p, %r1318, %r1316, %r1341, %r1343;  @p add.s32 r0, r0, %r1318;  mov.s32 %r1314, r0;}
	// end inline asm
	mov.b32 	%r1322, 2;
	// begin inline asm
	{  .reg .s32 r0;  .reg .pred p;  shfl.sync.up.b32 r0|p, %r1314, %r1322, %r1341, %r1343;  @p add.s32 r0, r0, %r1314;  mov.s32 %r1320, r0;}
	// end inline asm
	mov.b32 	%r1328, 4;
	// begin inline asm
	{  .reg .s32 r0;  .reg .pred p;  shfl.sync.up.b32 r0|p, %r1320, %r1328, %r1341, %r1343;  @p add.s32 r0, r0, %r1320;  mov.s32 %r1326, r0;}
	// end inline asm
	mov.b32 	%r1334, 8;
	// begin inline asm
	{  .reg .s32 r0;  .reg .pred p;  shfl.sync.up.b32 r0|p, %r1326, %r1334, %r1341, %r1343;  @p add.s32 r0, r0, %r1326;  mov.s32 %r1332, r0;}
	// end inline asm
	mov.b32 	%r1340, 16;
	// begin inline asm
	{  .reg .s32 r0;  .reg .pred p;  shfl.sync.up.b32 r0|p, %r1332, %r1340, %r1341, %r1343;  @p add.s32 r0, r0, %r1332;  mov.s32 %r1338, r0;}
	// end inline asm
	setp.ne.s32 	%p483, %r1313, 31;
	@%p483 bra 	$L__BB1_4;
	shl.b32 	%r1382, %r6, 2;
	add.s32 	%r1384, %r1365, %r1382;
	st.shared.u32 	[%r1384], %r1338;
$L__BB1_4:
	bar.sync 	0;
	ld.shared.v4.u32 	{%r38, %r39, %r40, %r41}, [_ZZN3cub18CUB_300001_SM_10006detail6select23DeviceSelectSweepKernelINS2_10policy_hubIiNS0_8NullTypeEiLb0ELNS0_10SelectImplE0EE10Policy1000EPiPS5_S9_S9_NS0_13ScanTileStateIiLb1EEE8LessThanS5_iNS2_19streaming_context_tIlLb1EEELS6_0EEEvT0_T1_T2_T3_T4_T5_T6_T7_iT8_NS1_7vsmem_tEE19static_temp_storage];
	add.s32 	%r1385, %r39, %r38;
	setp.eq.s32 	%p484, %r6, 2;
	selp.b32 	%r1386, %r1385, %r38, %p484;
	add.s32 	%r1387, %r1385, %r40;
	setp.eq.s32 	%p485, %r6, 3;
	selp.b32 	%r1388, %r1387, %r1386, %p485;
	add.s32 	%r1389, %r1387, %r41;
	setp.eq.s32 	%p486, %r6, 4;
	selp.b32 	%r1390, %r1389, %r1388, %p486;
	ld.shared.v4.u32 	{%r42, %r43, %r44, %r45}, [_ZZN3cub18CUB_300001_SM_10006detail6select23DeviceSelectSweepKernelINS2_10policy_hubIiNS0_8NullTypeEiLb0ELNS0_10SelectImplE0EE10Policy1000EPiPS5_S9_S9_NS0_13ScanTileStateIiLb1EEE8LessThanS5_iNS2_19streaming_context_tIlLb1EEELS6_0EEEvT0_T1_T2_T3_T4_T5_T6_T7_iT8_NS1_7vsmem_tEE19static_temp_storage+16];
	add.s32 	%r1391, %r1389, %r42;
	setp.eq.s32 	%p487, %r6, 5;
	selp.b32 	%r1392, %r1391, %r1390, %p487;
	add.s32 	%r1393, %r1391, %r43;
	setp.eq.s32 	%p488, %r6, 6;
	selp.b32 	%r1394, %r1393, %r1392, %p488;
	add.s32 	%r1395, %r1393, %r44;
	setp.eq.s32 	%p489, %r6, 7;
	selp.b32 	%r1396, %r1395, %r1394, %p489;
	add.s32 	%r1397, %r1395, %r45;
	setp.eq.s32 	%p490, %r6, 8;
	selp.b32 	%r1398, %r1397, %r1396, %p490;
	ld.shared.v4.u32 	{%r46, %r47, %r48, %r49}, [_ZZN3cub18CUB_300001_SM_10006detail6select23DeviceSelectSweepKernelINS2_10policy_hubIiNS0_8NullTypeEiLb0ELNS0_10SelectImplE0EE10Policy1000EPiPS5_S9_S9_NS0_13ScanTileStateIiLb1EEE8LessThanS5_iNS2_19streaming_context_tIlLb1EEELS6_0EEEvT0_T1_T2_T3_T4_T5_T6_T7_iT8_NS1_7vsmem_tEE19static_temp_storage+32];
	add.s32 	%r1399, %r1397, %r46;
	setp.eq.s32 	%p491, %r6, 9;
	selp.b32 	%r1400, %r1399, %r1398, %p491;
	add.s32 	%r1401, %r1399, %r47;
	setp.eq.s32 	%p492, %r6, 10;
	selp.b32 	%r1402, %r1401, %r1400, %p492;
	add.s32 	%r1403, %r1401, %r48;
	setp.eq.s32 	%p493, %r6, 11;
	selp.b32 	%r1404, %r1403, %r1402, %p493;
	add.s32 	%r50, %r1403, %r49;
	setp.lt.u32 	%p494, %r1481, 32;
	selp.b32 	%r1405, 0, %r1404, %p494;
	setp.eq.s32 	%p495, %r1313, 0;
	sub.s32 	%r1406, %r1338, %r1318;
	selp.b32 	%r1407, 0, %r1406, %p495;
	add.s32 	%r51, %r1405, %r1407;
	add.s32 	%r52, %r51, %r22;
	add.s32 	%r53, %r23, %r51;
	add.s32 	%r54, %r24, %r51;
	add.s32 	%r55, %r25, %r51;
	add.s32 	%r56, %r26, %r51;
	add.s32 	%r57, %r27, %r51;
	add.s32 	%r58, %r28, %r51;
	add.s32 	%r59, %r29, %r51;
	add.s32 	%r60, %r30, %r51;
	add.s32 	%r61, %r31, %r51;
	add.s32 	%r62, %r32, %r51;
	add.s32 	%r63, %r33, %r51;
	add.s32 	%r64, %r34, %r51;
	add.s32 	%r65, %r35, %r51;
	setp.ne.s32 	%p496, %r1481, 0;
	@%p496 bra 	$L__BB1_6;
	add.s64 	%rd565, %rd4, 256;
	mov.b32 	%r1408, 101;
	// begin inline asm
	st.relaxed.gpu.v2.u32 [%rd565], {%r1408, %r50};
	// end inline asm
$L__BB1_6:
	mov.u64 	%rd5, %rd205;
	setp.gt.s32 	%p497, %r50, 384;
	@%p497 bra 	$L__BB1_67;
	setp.lt.s32 	%p498, %r7, %r1;
	ld.param.u8 	%rs1, [%rd5];
	ld.param.u64 	%rd566, [%rd5+24];
	cvta.to.global.u64 	%rd6, %rd566;
	@%p498 bra 	$L__BB1_8;
	bra.uni 	$L__BB1_11;
$L__BB1_8:
	setp.ne.s16 	%p499, %rs1, 0;
	mov.b64 	%rd673, 0;
	@%p499 bra 	$L__BB1_10;
	ld.global.u64 	%rd673, [%rd6];
$L__BB1_10:
	cvt.s64.s32 	%rd568, %r51;
	add.s64 	%rd569, %rd673, %rd568;
	shl.b64 	%rd570, %rd569, 2;
	add.s64 	%rd571, %rd3, %rd570;
	st.global.u32 	[%rd571], %r7;
$L__BB1_11:
	setp.ge.s32 	%p500, %r8, %r1;
	@%p500 bra 	$L__BB1_15;
	setp.ne.s16 	%p501, %rs1, 0;
	mov.b64 	%rd674, 0;
	@%p501 bra 	$L__BB1_14;
	ld.global.u64 	%rd674, [%rd6];
$L__BB1_14:
	cvt.s64.s32 	%rd573, %r52;
	add.s64 	%rd574, %rd674, %rd573;
	shl.b64 	%rd575, %rd574, 2;
	add.s64 	%rd576, %rd3, %rd575;
	st.global.u32 	[%rd576], %r8;
$L__BB1_15:
	setp.ge.s32 	%p502, %r9, %r1;
	@%p502 bra 	$L__BB1_19;
	setp.ne.s16 	%p503, %rs1, 0;
	mov.b64 	%rd675, 0;
	@%p503 bra 	$L__BB1_18;
	ld.global.u64 	%rd675, [%rd6];
$L__BB1_18:
	cvt.s64.s32 	%rd578, %r53;
	add.s64 	%rd579, %rd675, %rd578;
	shl.b64 	%rd580, %rd579, 2;
	add.s64 	%rd581, %rd3, %rd580;
	st.global.u32 	[%rd581], %r9;
$L__BB1_19:
	setp.ge.s32 	%p504, %r10, %r1;
	@%p504 bra 	$L__BB1_23;
	setp.ne.s16 	%p505, %rs1, 0;
	mov.b64 	%rd676, 0;
	@%p505 bra 	$L__BB1_22;
	ld.global.u64 	%rd676, [%rd6];
$L__BB1_22:
	cvt.s64.s32 	%rd583, %r54;
	add.s64 	%rd584, %rd676, %rd583;
	shl.b64 	%rd585, %rd584, 2;
	add.s64 	%rd586, %rd3, %rd585;
	st.global.u32 	[%rd586], %r10;
$L__BB1_23:
	setp.ge.s32 	%p506, %r11, %r1;
	@%p506 bra 	$L__BB1_27;
	setp.ne.s16 	%p507, %rs1, 0;
	mov.b64 	%rd677, 0;
	@%p507 bra 	$L__BB1_26;
	ld.global.u64 	%rd677, [%rd6];
$L__BB1_26:
	cvt.s64.s32 	%rd588, %r55;
	add.s64 	%rd589, %rd677, %rd588;
	shl.b64 	%rd590, %rd589, 2;
	add.s64 	%rd591, %rd3, %rd590;
	st.global.u32 	[%rd591], %r11;
$L__BB1_27:
	setp.ge.s32 	%p508, %r12, %r1;
	@%p508 bra 	$L__BB1_31;
	setp.ne.s16 	%p509, %rs1, 0;
	mov.b64 	%rd678, 0;
	@%p509 bra 	$L__BB1_30;
	ld.global.u64 	%rd678, [%rd6];
$L__BB1_30:
	cvt.s64.s32 	%rd593, %r56;
	add.s64 	%rd594, %rd678, %rd593;
	shl.b64 	%rd595, %rd594, 2;
	add.s64 	%rd596, %rd3, %rd595;
	st.global.u32 	[%rd596], %r12;
$L__BB1_31:
	setp.ge.s32 	%p510, %r13, %r1;
	@%p510 bra 	$L__BB1_35;
	setp.ne.s16 	%p511, %rs1, 0;
	mov.b64 	%rd679, 0;
	@%p511 bra 	$L__BB1_34;
	ld.global.u64 	%rd679, [%rd6];
$L__BB1_34:
	cvt.s64.s32 	%rd598, %r57;
	add.s64 	%rd599, %rd679, %rd598;
	shl.b64 	%rd600, %rd599, 2;
	add.s64 	%rd601, %rd3, %rd600;
	st.global.u32 	[%rd601], %r13;
$L__BB1_35:
	setp.ge.s32 	%p512, %r14, %r1;
	@%p512 bra 	$L__BB1_39;
	setp.ne.s16 	%p513, %rs1, 0;
	mov.b64 	%rd680, 0;
	@%p513 bra 	$L__BB1_38;
	ld.global.u64 	%rd680, [%rd6];
$L__BB1_38:
	cvt.s64.s32 	%rd603, %r58;
	add.s64 	%rd604, %rd680, %rd603;
	shl.b64 	%rd605, %rd604, 2;
	add.s64 	%rd606, %rd3, %rd605;
	st.global.u32 	[%rd606], %r14;
$L__BB1_39:
	setp.ge.s32 	%p514, %r15, %r1;
	@%p514 bra 	$L__BB1_43;
	setp.ne.s16 	%p515, %rs1, 0;
	mov.b64 	%rd681, 0;
	@%p515 bra 	$L__BB1_42;
	ld.global.u64 	%rd681, [%rd6];
$L__BB1_42:
	cvt.s64.s32 	%rd608, %r59;
	add.s64 	%rd609, %rd681, %rd608;
	shl.b64 	%rd610, %rd609, 2;
	add.s64 	%rd611, %rd3, %rd610;
	st.global.u32 	[%rd611], %r15;
$L__BB1_43:
	setp.ge.s32 	%p516, %r16, %r1;
	@%p516 bra 	$L__BB1_47;
	setp.ne.s16 	%p517, %rs1, 0;
	mov.b64 	%rd682, 0;
	@%p517 bra 	$L__BB1_46;
	ld.global.u64 	%rd682, [%rd6];
$L__BB1_46:
	cvt.s64.s32 	%rd613, %r60;
	add.s64 	%rd614, %rd682, %rd613;
	shl.b64 	%rd615, %rd614, 2;
	add.s64 	%rd616, %rd3, %rd615;
	st.global.u32 	[%rd616], %r16;
$L__BB1_47:
	setp.ge.s32 	%p518, %r17, %r1;
	@%p518 bra 	$L__BB1_51;
	setp.ne.s16 	%p519, %rs1, 0;
	mov.b64 	%rd683, 0;
	@%p519 bra 	$L__BB1_50;
	ld.global.u64 	%rd683, [%rd6];
$L__BB1_50:
	cvt.s64.s32 	%rd618, %r61;
	add.s64 	%rd619, %rd683, %rd618;
	shl.b64 	%rd620, %rd619, 2;
	add.s64 	%rd621, %rd3, %rd620;
	st.global.u32 	[%rd621], %r17;
$L__BB1_51:
	setp.ge.s32 	%p520, %r18, %r1;
	@%p520 bra 	$L__BB1_55;
	setp.ne.s16 	%p521, %rs1, 0;
	mov.b64 	%rd684, 0;
	@%p521 bra 	$L__BB1_54;
	ld.global.u64 	%rd684, [%rd6];
$L__BB1_54:
	cvt.s64.s32 	%rd623, %r62;
	add.s64 	%rd624, %rd684, %rd623;
	shl.b64 	%rd625, %rd624, 2;
	add.s64 	%rd626, %rd3, %rd625;
	st.global.u32 	[%rd626], %r18;
$L__BB1_55:
	setp.ge.s32 	%p522, %r19, %r1;
	@%p522 bra 	$L__BB1_59;
	setp.ne.s16 	%p523, %rs1, 0;
	mov.b64 	%rd685, 0;
	@%p523 bra 	$L__BB1_58;
	ld.global.u64 	%rd685, [%rd6];
$L__BB1_58:
	cvt.s64.s32 	%rd628, %r63;
	add.s64 	%rd629, %rd685, %rd628;
	shl.b64 	%rd630, %rd629, 2;
	add.s64 	%rd631, %rd3, %rd630;
	st.global.u32 	[%rd631], %r19;
$L__BB1_59:
	setp.ge.s32 	%p524, %r20, %r1;
	@%p524 bra 	$L__BB1_63;
	setp.ne.s16 	%p525, %rs1, 0;
	mov.b64 	%rd686, 0;
	@%p525 bra 	$L__BB1_62;
	ld.global.u64 	%rd686, [%rd6];
$L__BB1_62:
	cvt.s64.s32 	%rd633, %r64;
	add.s64 	%rd634, %rd686, %rd633;
	shl.b64 	%rd635, %rd634, 2;
	add.s64 	%rd636, %rd3, %rd635;
	st.global.u32 	[%rd636], %r20;
$L__BB1_63:
	setp.ge.s32 	%p526, %r21, %r1;
	@%p526 bra 	$L__BB1_545;
	setp.ne.s16 	%p527, %rs1, 0;
	mov.b64 	%rd687, 0;
	@%p527 bra 	$L__BB1_66;
	ld.global.u64 	%rd687, [%rd6];
$L__BB1_66:
	cvt.s64.s32 	%rd638, %r65;
	add.s64 	%rd639, %rd687, %rd638;
	shl.b64 	%rd640, %rd639, 2;
	add.s64 	%rd641, %rd3, %rd640;
	st.global.u32 	[%rd641], %r21;
	bra.uni 	$L__BB1_545;
$L__BB1_67:
	setp.ge.s32 	%p528, %r7, %r1;
	bar.sync 	0;
	@%p528 bra 	$L__BB1_69;
	shl.b32 	%r1410, %r51, 2;
	mov.u32 	%r1411, _ZZN3cub18CUB_300001_SM_10006detail6select23DeviceSelectSweepKernelINS2_10policy_hubIiNS0_8NullTypeEiLb0ELNS0_10SelectImplE0EE10Policy1000EPiPS5_S9_S9_NS0_13ScanTileStateIiLb1EEE8LessThanS5_iNS2_19streaming_context_tIlLb1EEELS6_0EEEvT0_T1_T2_T3_T4_T5_T6_T7_iT8_NS1_7vsmem_tEE19static_temp_storage;
	add.s32 	%r1412, %r1411, %r1410;
	st.shared.u32 	[%r1412], %r7;
$L__BB1_69:
	setp.ge.s32 	%p529, %r8, %r1;
	@%p529 bra 	$L__BB1_71;
	shl.b32 	%r1413, %r52, 2;
	mov.u32 	%r1414, _ZZN3cub18CUB_300001_SM_10006detail6select23DeviceSelectSweepKernelINS2_10policy_hubIiNS0_8NullTypeEiLb0ELNS0_10SelectImplE0EE10Policy1000EPiPS5_S9_S9_NS0_13ScanTileStateIiLb1EEE8LessThanS5_iNS2_19streaming_context_tIlLb1EEELS6_0EEEvT0_T1_T2_T3_T4_T5_T6_T7_iT8_NS1_7vsmem_tEE19static_temp_storage;
	add.s32 	%r1415, %r1414, %r1413;
	st.shared.u32 	[%r1415], %r8;
$L__BB1_71:
	setp.ge.s32 	%p530, %r9, %r1;
	@%p530 bra 	$L__BB1_73;
	shl.b32 	%r1416, %r53, 2;
	mov.u32 	%r1417, _ZZN3cub18CUB_300001_SM_10006detail6select23DeviceSelectSweepKernelINS2_10policy_hubIiNS0_8NullTypeEiLb0ELNS0_10SelectImplE0EE10Policy1000EPiPS5_S9_S9_NS0_13ScanTileStateIiLb1EEE8LessThanS5_iNS2_19streaming_context_tIlLb1EEELS6_0EEEvT0_T1_T2_T3_T4_T5_T6_T7_iT8_NS1_7vsmem_tEE19static_temp_storage;
	add.s32 	%r1418, %r1417, %r1416;
	st.shared.u32 	[%r1418], %r9;
$L__BB1_73:
	setp.ge.s32 	%p531, %r10, %r1;
	@%p531 bra 	$L__BB1_75;
	shl.b32 	%r1419, %r54, 2;
	mov.u32 	%r1420, _ZZN3cub18CUB_300001_SM_10006detail6select23DeviceSelectSweepKernelINS2_10policy_hubIiNS0_8NullTypeEiLb0ELNS0_10SelectImplE0EE10Policy1000EPiPS5_S9_S9_NS0_13ScanTileStateIiLb1EEE8LessThanS5_iNS2_19streaming_context_tIlLb1EEELS6_0EEEvT0_T1_T2_T3_T4_T5_T6_T7_iT8_NS1_7vsmem_tEE19static_temp_storage;
	add.s32 	%r1421, %r1420, %r1419;
	st.shared.u32 	[%r1421], %r10;
$L__BB1_75:
	setp.ge.s32 	%p532, %r11, %r1;
	@%p532 bra 	$L__BB1_77;
	shl.b32 	%r1422, %r55, 2;
	mov.u32 	%r1423, _ZZN3cub18CUB_300001_SM_10006detail6select23DeviceSelectSweepKernelINS2_10policy_hubIiNS0_8NullTypeEiLb0ELNS0_10SelectImplE0EE10Policy1000EPiPS5_S9_S9_NS0_13ScanTileStateIiLb1EEE8LessThanS5_iNS2_19streaming_context_tIlLb1EEELS6_0EEEvT0_T1_T2_T3_T4_T5_T6_T7_iT8_NS1_7vsmem_tEE19static_temp_storage;
	add.s32 	%r1424, %r1423, %r1422;
	st.shared.u32 	[%r1424], %r11;
$L__BB1_77:
	setp.ge.s32 	%p533, %r12, %r1;
	@%p533 bra 	$L__BB1_79;
	shl.b32 	%r1425, %r56, 2;
	mov.u32 	%r1426, _ZZN3cub18CUB_300001_SM_10006detail6select23DeviceSelectSweepKernelINS2_10policy_hubIiNS0_8NullTypeEiLb0ELNS0_10SelectImplE0EE10Policy1000EPiPS5_S9_S9_NS0_13ScanTileStateIiLb1EEE8LessThanS5_iNS2_19streaming_context_tIlLb1EEELS6_0EEEvT0_T1_T2_T3_T4_T5_T6_T7_iT8_NS1_7vsmem_tEE19static_temp_storage;
	add.s32 	%r1427, %r1426, %r1425;
	st.shared.u32 	[%r1427], %r12;
$L__BB1_79:
	setp.ge.s32 	%p534, %r13, %r1;
	@%p534 bra 	$L__BB1_81;
	shl.b32 	%r1428, %r57, 2;
	mov.u32 	%r1429, _ZZN3cub18CUB_300001_SM_10006detail6select23DeviceSelectSweepKernelINS2_10policy_hubIiNS0_8NullTypeEiLb0ELNS0_10SelectImplE0EE10Policy1000EPiPS5_S9_S9_NS0_13ScanTileStateIiLb1EEE8LessThanS5_iNS2_19streaming_context_tIlLb1EEELS6_0EEEvT0_T1_T2_T3_T4_T5_T6_T7_iT8_NS1_7vsmem_tEE19static_temp_storage;
	add.s32 	%r1430, %r1429, %r1428;
	st.shared.u32 	[%r1430], %r13;
$L__BB1_81:
	setp.ge.s32 	%p535, %r14, %r1;
	@%p535 bra 	$L__BB1_83;
	shl.b32 	%r1431, %r58, 2;
	mov.u32 	%r1432, _ZZN3cub18CUB_300001_SM_10006detail6select23DeviceSelectSweepKernelINS2_10policy_hubIiNS0_8NullTypeEiLb0ELNS0_10SelectImplE0EE10Policy1000EPiPS5_S9_S9_NS0_13ScanTileStateIiLb1EEE8LessThanS5_iNS2_19streaming_context_tIlLb1EEELS6_0EEEvT0_T1_T2_T3_T4_T5_T6_T7_iT8_NS1_7vsmem_tEE19static_temp_storage;
	add.s32 	%r1433, %r1432, %r1431;
	st.shared.u32 	[%r1433], %r14;
$L__BB1_83:
	setp.ge.s32 	%p536, %r15, %r1;
	@%p536 bra 	$L__BB1_85;
	shl.b32 	%r1434, %r59, 2;
	mov.u32 	%r1435, _ZZN3cub18CUB_300001_SM_10006detail6select23DeviceSelectSweepKernelINS2_10policy_hubIiNS0_8NullTypeEiLb0ELNS0_10SelectImplE0EE10Policy1000EPiPS5_S9_S9_NS0_13ScanTileStateIiLb1EEE8LessThanS5_iNS2_19streaming_context_tIlLb1EEELS6_0EEEvT0_T1_T2_T3_T4_T5_T6_T7_iT8_NS1_7vsmem_tEE19static_temp_storage;
	add.s32 	%r1436, %r1435, %r1434;
	st.shared.u32 	[%r1436], %r15;
$L__BB1_85:
	setp.ge.s32 	%p537, %r16, %r1;
	@%p537 bra 	$L__BB1_87;
	shl.b32 	%r1437, %r60, 2;
	mov.u32 	%r1438, _ZZN3cub18CUB_300001_SM_10006detail6select23DeviceSelectSweepKernelINS2_10policy_hubIiNS0_8NullTypeEiLb0ELNS0_10SelectImplE0EE10Policy1000EPiPS5_S9_S9_NS0_13ScanTileStateIiLb1EEE8LessThanS5_iNS2_19streaming_context_tIlLb1EEELS6_0EEEvT0_T1_T2_T3_T4_T5_T6_T7_iT8_NS1_7vsmem_tEE19static_temp_storage;
	add.s32 	%r1439, %r1438, %r1437;
	st.shared.u32 	[%r1439], %r16;
$L__BB1_87:
	setp.ge.s32 	%p538, %r17, %r1;
	@%p538 bra 	$L__BB1_89;
	shl.b32 	%r1440, %r61, 2;
	mov.u32 	%r1441, _ZZN3cub18CUB_300001_SM_10006detail6select23DeviceSelectSweepKernelINS2_10policy_hubIiNS0_8NullTypeEiLb0ELNS0_10SelectImplE0EE10Policy1000EPiPS5_S9_S9_NS0_13ScanTileStateIiLb1EEE8LessThanS5_iNS2_19streaming_context_tIlLb1EEELS6_0EEEvT0_T1_T2_T3_T4_T5_T6_T7_iT8_NS1_7vsmem_tEE19static_temp_storage;
	add.s32 	%r1442, %r1441, %r1440;
	st.shared.u32 	[%r1442], %r17;
$L__BB1_89:
	setp.ge.s32 	%p539, %r18, %r1;
	@%p539 bra 	$L__BB1_91;
	shl.b32 	%r1443, %r62, 2;
	mov.u32 	%r1444, _ZZN3cub18CUB_300001_SM_10006detail6select23DeviceSelectSweepKernelINS2_10policy_hubIiNS0_8NullTypeEiLb0ELNS0_10SelectImplE0EE10Policy1000EPiPS5_S9_S9_NS0_13ScanTileStateIiLb1EEE8LessThanS5_iNS2_19streaming_context_tIlLb1EEELS6_0EEEvT0_T1_T2_T3_T4_T5_T6_T7_iT8_NS1_7vsmem_tEE19static_temp_storage;
	add.s32 	%r1445, %r1444, %r1443;
	st.shared.u32 	[%r1445], %r18;
$L__BB1_91:
	setp.ge.s32 	%p540, %r19, %r1;
	@%p540 bra 	$L__BB1_93;
	shl.b32 	%r1446, %r63, 2;
	mov.u32 	%r1447, _ZZN3cub18CUB_300001_SM_10006detail6select23DeviceSelectSweepKernelINS2_10policy_hubIiNS0_8NullTypeEiLb0ELNS0_10SelectImplE0EE10Policy1000EPiPS5_S9_S9_NS0_13ScanTileStateIiLb1EEE8LessThanS5_iNS2_19streaming_context_tIlLb1EEELS6_0EEEvT0_T1_T2_T3_T4_T5_T6_T7_iT8_NS1_7vsmem_tEE19static_temp_storage;
	add.s32 	%r1448, %r1447, %r1446;
	st.shared.u32 	[%r1448], %r19;
$L__BB1_93:
	setp.ge.s32 	%p541, %r20, %r1;
	@%p541 bra 	$L__BB1_95;
	shl.b32 	%r1449, %r64, 2;
	mov.u32 	%r1450, _ZZN3cub18CUB_300001_SM_10006detail6select23DeviceSelectSweepKernelINS2_10policy_hubIiNS0_8NullTypeEiLb0ELNS0_10SelectImplE0EE10Policy1000EPiPS5_S9_S9_NS0_13ScanTileStateIiLb1EEE8LessThanS5_iNS2_19streaming_context_tIlLb1EEELS6_0EEEvT0_T1_T2_T3_T4_T5_T6_T7_iT8_NS1_7vsmem_tEE19static_temp_storage;
	add.s32 	%r1451, %r1450, %r1449;
	st.shared.u32 	[%r1451], %r20;
$L__BB1_95:
	setp.ge.s32 	%p542, %r21, %r1;
	@%p542 bra 	$L__BB1_97;
	shl.b32 	%r1452, %r65, 2;
	mov.u32 	%r1453, _ZZN3cub18CUB_300001_SM_10006detail6select23DeviceSelectSweepKernelINS2_10policy_hubIiNS0_8NullTypeEiLb0ELNS0_10SelectImplE0EE10Policy1000EPiPS5_S9_S9_NS0_13ScanTileStateIiLb1EEE8LessThanS5_iNS2_19streaming_context_tIlLb1EEELS6_0EEEvT0_T1_T2_T3_T4_T5_T6_T7_iT8_NS1_7vsmem_tEE19static_temp_storage;
	add.s32 	%r1454, %r1453, %r1452;
	st.shared.u32 	[%r1454], %r21;
$L__BB1_97:
	bar.sync 	0;
	setp.ge.u32 	%p543, %r1481, %r50;
	@%p543 bra 	$L__BB1_545;
	ld.param.u8 	%rs2, [%rd5];
	ld.param.u64 	%rd642, [%rd5+24];
	cvta.to.global.u64 	%rd7, %rd642;
	add.s32 	%r1455, %r39, %r40;
	add.s32 	%r1456, %r1455, %r41;
	add.s32 	%r1457, %r1456, %r42;
	add.s32 	%r1458, %r1457, %r43;
	add.s32 	%r1459, %r1458, %r44;
	add.s32 	%r1460, %r1459, %r45;
	add.s32 	%r1461, %r1460, %r46;
	add.s32 	%r1462, %r1461, %r47;
	add.s32 	%r1463, %r1462, %r48;
	add.s32 	%r1464, %r1463, %r49;
	add.s32 	%r1465, %r1464, %r38;
	not.b32 	%r1466, %r1481;
	add.s32 	%r66, %r1465, %r1466;
	mul.hi.u32 	%r1467, %r66, -1431655765;
	shr.u32 	%r1468, %r1467, 8;
	add.s32 	%r67, %r1468, 1;
	and.b32  	%r1469, %r1468, 3;
	setp.eq.s32 	%p544, %r1469, 3;
	@%p544 bra 	$L__BB1_103;
	cvt.u64.u32 	%rd666, %r1481;
	shl.b32 	%r1470, %r1481, 2;
	mov.u32 	%r1471, _ZZN3cub18CUB_300001_SM_10006detail6select23DeviceSelectSweepKernelINS2_10policy_hubIiNS0_8NullTypeEiLb0ELNS0_10SelectImplE0EE10Policy1000EPiPS5_S9_S9_NS0_13ScanTileStateIiLb1EEE8LessThanS5_iNS2_19streaming_context_tIlLb1EEELS6_0EEEvT0_T1_T2_T3_T4_T5_T6_T7_iT8_NS1_7vsmem_tEE19static_temp_storage;
	add.s32 	%r1480, %r1471, %r1470;
	and.b32  	%r1472, %r67, 3;
	neg.s32 	%r1479, %r1472;
$L__BB1_100:
	.pragma "nounroll";
	setp.ne.s16 	%p545, %rs2, 0;
	ld.shared.u32 	%r72, [%r1480];
	mov.b64 	%rd667, 0;
	@%p545 bra 	$L__BB1_102;
	ld.global.u64 	%rd667, [%rd7];
$L__BB1_102:
	add.s64 	%rd644, %rd667, %rd666;
	shl.b64 	%rd645, %rd644, 2;
	add.s64 	%rd646, %rd3, %rd645;
	st.global.u32 	[%rd646], %r72;
	add.s64 	%rd666, %rd666, 384;
	cvt.u32.u64 	%r1481, %rd666;
	add.s32 	%r1480, %r1480, 1536;
	add.s32 	%r1479, %r1479, 1;
	setp.ne.s32 	%p546, %r1479, 0;
	@%p546 bra 	$L__BB1_100;
$L__BB1_103:
	setp.lt.u32 	%p547, %r66, 1152;
	@%p547 bra 	$L__BB1_545;
	mul.wide.u32 	%rd648, %r1481, 4;
	add.s64 	%rd13, %rd3, %rd648;
	shl.b32 	%r1473, %r1481, 2;
	mov.u32 	%r1474, _ZZN3cub18CUB_300001_SM_10006detail6select23DeviceSelectSweepKernelINS2_10policy_hubIiNS0_8NullTypeEiLb0ELNS0_10SelectImplE0EE10Policy1000EPiPS5_S9_S9_NS0_13ScanTileStateIiLb1EEE8LessThanS5_iNS2_19streaming_context_tIlLb1EEELS6_0EEEvT0_T1_T2_T3_T4_T5_T6_T7_iT8_NS1_7vsmem_tEE19static_temp_storage;
	add.s32 	%r1475, %r1473, %r1474;
	add.s32 	%r1482, %r1475, 3072;
	mov.b64 	%rd668, 0;
$L__BB1_105:
	setp.ne.s16 	%p548, %rs2, 0;
	ld.shared.u32 	%r80, [%r1482+-3072];
	mov.b64 	%rd669, 0;
	@%p548 bra 	$L__BB1_107;
	ld.global.u64 	%rd669, [%rd7];
$L__BB1_107:
	setp.ne.s16 	%p549, %rs2, 0;
	shl.b64 	%rd651, %rd669, 2;
	add.s64 	%rd652, %rd668, %rd651;
	add.s64 	%rd653, %rd13, %rd652;
	st.global.u32 	[%rd653], %r80;
	ld.shared.u32 	%r81, [%r1482+-1536];
	mov.b64 	%rd670, 0;
	@%p549 bra 	$L__BB1_109;
	ld.global.u64 	%rd670, [%rd7];
$L__BB1_109:
	setp.ne.s16 	%p550, %rs2, 0;
	shl.b64 	%rd655, %rd670, 2;
	add.s64 	%rd656, %rd668, %rd655;
	add.s64 	%rd657, %rd13, %rd656;
	st.global.u32 	[%rd657+1536], %r81;
	ld.shared.u32 	%r82, [%r1482];
	mov.b64 	%rd671, 0;
	@%p550 bra 	$L__BB1_111;
	ld.global.u64 	%rd671, [%rd7];
$L__BB1_111:
	setp.ne.s16 	%p551, %rs2, 0;
	shl.b64 	%rd659, %rd671, 2;
	add.s64 	%rd660, %rd668, %rd659;
	add.s64 	%rd661, %rd13, %rd660;
	st.global.u32 	[%rd661+3072], %r82;
	ld.shared.u32 	%r83, [%r1482+1536];
	mov.b64 	%rd672, 0;
	@%p551 bra 	$L__BB1_113;
	ld.global.u64 	%rd672, [%rd7];
$L__BB1_113:
	shl.b64 	%rd662, %rd672, 2;
	add.s64 	%rd663, %rd668, %rd662;
	add.s64 	%rd664, %rd13, %rd663;
	st.global.u32 	[%rd664+4608], %r83;
	add.s32 	%r1481, %r1481, 1536;
	add.s64 	%rd668, %rd668, 6144;
	add.s32 	%r1482, %r1482, 6144;
	setp.lt.s32 	%p552, %r1481, %r50;
	@%p552 bra 	$L__BB1_105;
	bra.uni 	$L__BB1_545;
$L__BB1_114:
	ld.param.u8 	%rs54, [%rd1];
	setp.eq.s16 	%p354, %rs54, 0;
	ld.param.u64 	%rd440, [%rd1+16];
	selp.b64 	%rd441, %rd440, 0, %p354;
	cvt.s64.s32 	%rd442, %r3;
	add.s64 	%rd443, %rd441, %rd442;
	mov.u32 	%r1501, %tid.x;
	and.b32  	%r1057, %r1501, 31;
	and.b32  	%r1058, %r1501, 992;
	mul.lo.s32 	%r1059, %r1058, 15;
	or.b32  	%r1060, %r1059, %r1057;
	cvt.u64.u32 	%rd444, %r1060;
	add.s64 	%rd445, %rd443, %rd444;
	shl.b64 	%rd446, %rd445, 2;
	add.s64 	%rd447, %rd2, %rd446;
	ld.global.u32 	%r1061, [%rd447];
	ld.global.u32 	%r1062, [%rd447+128];
	ld.global.u32 	%r1063, [%rd447+256];
	ld.global.u32 	%r1064, [%rd447+384];
	ld.global.u32 	%r1065, [%rd447+512];
	ld.global.u32 	%r1066, [%rd447+640];
	ld.global.u32 	%r1067, [%rd447+768];
	ld.global.u32 	%r1068, [%rd447+896];
	ld.global.u32 	%r1069, [%rd447+1024];
	ld.global.u32 	%r1070, [%rd447+1152];
	ld.global.u32 	%r1071, [%rd447+1280];
	ld.global.u32 	%r1072, [%rd447+1408];
	ld.global.u32 	%r1073, [%rd447+1536];
	ld.global.u32 	%r1074, [%rd447+1664];
	ld.global.u32 	%r1075, [%rd447+1792];
	// begin inline asm
	mov.u32 %r1026, %laneid;
	// end inline asm
	shr.u32 	%r88, %r1501, 5;
	mad.lo.s32 	%r1076, %r88, 480, %r1026;
	shl.b32 	%r1077, %r1076, 2;
	mov.u32 	%r1078, _ZZN3cub18CUB_300001_SM_10006detail6select23DeviceSelectSweepKernelINS2_10policy_hubIiNS0_8NullTypeEiLb0ELNS0_10SelectImplE0EE10Policy1000EPiPS5_S9_S9_NS0_13ScanTileStateIiLb1EEE8LessThanS5_iNS2_19streaming_context_tIlLb1EEELS6_0EEEvT0_T1_T2_T3_T4_T5_T6_T7_iT8_NS1_7vsmem_tEE19static_temp_storage;
	add.s32 	%r1079, %r1078, %r1077;
	st.shared.u32 	[%r1079], %r1061;
	st.shared.u32 	[%r1079+128], %r1062;
	st.shared.u32 	[%r1079+256], %r1063;
	st.shared.u32 	[%r1079+384], %r1064;
	st.shared.u32 	[%r1079+512], %r1065;
	st.shared.u32 	[%r1079+640], %r1066;
	st.shared.u32 	[%r1079+768], %r1067;
	st.shared.u32 	[%r1079+896], %r1068;
	st.shared.u32 	[%r1079+1024], %r1069;
	st.shared.u32 	[%r1079+1152], %r1070;
	st.shared.u32 	[%r1079+1280], %r1071;
	st.shared.u32 	[%r1079+1408], %r1072;
	st.shared.u32 	[%r1079+1536], %r1073;
	st.shared.u32 	[%r1079+1664], %r1074;
	st.shared.u32 	[%r1079+1792], %r1075;
	bar.warp.sync 	-1;
	mad.lo.s32 	%r1080, %r1026, 56, %r1079;
	ld.shared.u32 	%r89, [%r1080];
	ld.shared.u32 	%r90, [%r1080+4];
	ld.shared.u32 	%r91, [%r1080+8];
	ld.shared.u32 	%r92, [%r1080+12];
	ld.shared.u32 	%r93, [%r1080+16];
	ld.shared.u32 	%r94, [%r1080+20];
	ld.shared.u32 	%r95, [%r1080+24];
	ld.shared.u32 	%r96, [%r1080+28];
	ld.shared.u32 	%r97, [%r1080+32];
	ld.shared.u32 	%r98, [%r1080+36];
	ld.shared.u32 	%r99, [%r1080+40];
	ld.shared.u32 	%r100, [%r1080+44];
	ld.shared.u32 	%r101, [%r1080+48];
	ld.shared.u32 	%r102, [%r1080+52];
	ld.shared.u32 	%r103, [%r1080+56];
	setp.lt.s32 	%p355, %r89, %r1;
	selp.u32 	%r104, 1, 0, %p355;
	setp.lt.s32 	%p356, %r90, %r1;
	selp.u32 	%r1081, 1, 0, %p356;
	setp.lt.s32 	%p357, %r91, %r1;
	selp.u32 	%r1082, 1, 0, %p357;
	setp.lt.s32 	%p358, %r92, %r1;
	selp.u32 	%r1083, 1, 0, %p358;
	setp.lt.s32 	%p359, %r93, %r1;
	selp.u32 	%r1084, 1, 0, %p359;
	setp.lt.s32 	%p360, %r94, %r1;
	selp.u32 	%r1085, 1, 0, %p360;
	setp.lt.s32 	%p361, %r95, %r1;
	selp.u32 	%r1086, 1, 0, %p361;
	setp.lt.s32 	%p362, %r96, %r1;
	selp.u32 	%r1087, 1, 0, %p362;
	setp.lt.s32 	%p363, %r97, %r1;
	selp.u32 	%r1088, 1, 0, %p363;
	setp.lt.s32 	%p364, %r98, %r1;
	selp.u32 	%r1089, 1, 0, %p364;
	setp.lt.s32 	%p365, %r99, %r1;
	selp.u32 	%r1090, 1, 0, %p365;
	setp.lt.s32 	%p366, %r100, %r1;
	selp.u32 	%r1091, 1, 0, %p366;
	setp.lt.s32 	%p367, %r101, %r1;
	selp.u32 	%r1092, 1, 0, %p367;
	setp.lt.s32 	%p368, %r102, %r1;
	selp.u32 	%r1093, 1, 0, %p368;
	setp.lt.s32 	%p369, %r103, %r1;
	selp.u32 	%r1094, 1, 0, %p369;
	bar.sync 	0;
	add.s32 	%r105, %r1081, %r104;
	add.s32 	%r106, %r105, %r1082;
	add.s32 	%r107, %r106, %r1083;
	add.s32 	%r108, %r107, %r1084;
	add.s32 	%r109, %r108, %r1085;
	add.s32 	%r110, %r109, %r1086;
	add.s32 	%r111, %r110, %r1087;
	add.s32 	%r112, %r111, %r1088;
	add.s32 	%r113, %r112, %r1089;
	add.s32 	%r114, %r113, %r1090;
	add.s32 	%r115, %r114, %r1091;
	add.s32 	%r116, %r115, %r1092;
	add.s32 	%r117, %r116, %r1093;
	add.s32 	%r1031, %r117, %r1094;
	mov.b32 	%r1029, 1;
	mov.b32 	%r1054, 0;
	mov.b32 	%r1056, -1;
	// begin inline asm
	{  .reg .s32 r0;  .reg .pred p;  shfl.sync.up.b32 r0|p, %r1031, %r1029, %r1054, %r1056;  @p add.s32 r0, r0, %r1031;  mov.s32 %r1027, r0;}
	// end inline asm
	mov.b32 	%r1035, 2;
	// begin inline asm
	{  .reg .s32 r0;  .reg .pred p;  shfl.sync.up.b32 r0|p, %r1027, %r1035, %r1054, %r1056;  @p add.s32 r0, r0, %r1027;  mov.s32 %r1033, r0;}
	// end inline asm
	mov.b32 	%r1041, 4;
	// begin inline asm
	{  .reg .s32 r0;  .reg .pred p;  shfl.sync.up.b32 r0|p, %r1033, %r1041, %r1054, %r1056;  @p add.s32 r0, r0, %r1033;  mov.s32 %r1039, r0;}
	// end inline asm
	mov.b32 	%r1047, 8;
	// begin inline asm
	{  .reg .s32 r0;  .reg .pred p;  shfl.sync.up.b32 r0|p, %r1039, %r1047, %r1054, %r1056;  @p add.s32 r0, r0, %r1039;  mov.s32 %r1045, r0;}
	// end inline asm
	mov.b32 	%r1053, 16;
	// begin inline asm
	{  .reg .s32 r0;  .reg .pred p;  shfl.sync.up.b32 r0|p, %r1045, %r1053, %r1054, %r1056;  @p add.s32 r0, r0, %r1045;  mov.s32 %r1051, r0;}
	// end inline asm
	setp.ne.s32 	%p370, %r1026, 31;
	@%p370 bra 	$L__BB1_116;
	shl.b32 	%r1095, %r88, 2;
	add.s32 	%r1097, %r1078, %r1095;
	st.shared.u32 	[%r1097], %r1051;
$L__BB1_116:
	sub.s32 	%r1098, %r1051, %r1031;
	bar.sync 	0;
	ld.shared.v4.u32 	{%r1099, %r1100, %r1101, %r1102}, [_ZZN3cub18CUB_300001_SM_10006detail6select23DeviceSelectSweepKernelINS2_10policy_hubIiNS0_8NullTypeEiLb0ELNS0_10SelectImplE0EE10Policy1000EPiPS5_S9_S9_NS0_13ScanTileStateIiLb1EEE8LessThanS5_iNS2_19streaming_context_tIlLb1EEELS6_0EEEvT0_T1_T2_T3_T4_T5_T6_T7_iT8_NS1_7vsmem_tEE19static_temp_storage];
	add.s32 	%r1103, %r1100, %r1099;
	setp.eq.s32 	%p371, %r88, 2;
	selp.b32 	%r1104, %r1103, %r1099, %p371;
	add.s32 	%r1105, %r1103, %r1101;
	setp.eq.s32 	%p372, %r88, 3;
	selp.b32 	%r1106, %r1105, %r1104, %p372;
	add.s32 	%r1107, %r1105, %r1102;
	setp.eq.s32 	%p373, %r88, 4;
	selp.b32 	%r1108, %r1107, %r1106, %p373;
	ld.shared.v4.u32 	{%r1109, %r1110, %r1111, %r1112}, [_ZZN3cub18CUB_300001_SM_10006detail6select23DeviceSelectSweepKernelINS2_10policy_hubIiNS0_8NullTypeEiLb0ELNS0_10SelectImplE0EE10Policy1000EPiPS5_S9_S9_NS0_13ScanTileStateIiLb1EEE8LessThanS5_iNS2_19streaming_context_tIlLb1EEELS6_0EEEvT0_T1_T2_T3_T4_T5_T6_T7_iT8_NS1_7vsmem_tEE19static_temp_storage+16];
	add.s32 	%r1113, %r1107, %r1109;
	setp.eq.s32 	%p374, %r88, 5;
	selp.b32 	%r1114, %r1113, %r1108, %p374;
	add.s32 	%r1115, %r1113, %r1110;
	setp.eq.s32 	%p375, %r88, 6;
	selp.b32 	%r1116, %r1115, %r1114, %p375;
	add.s32 	%r1117, %r1115, %r1111;
	setp.eq.s32 	%p376, %r88, 7;
	selp.b32 	%r1118, %r1117, %r1116, %p376;
	add.s32 	%r1119, %r1117, %r1112;
	setp.eq.s32 	%p377, %r88, 8;
	selp.b32 	%r1120, %r1119, %r1118, %p377;
	ld.shared.v4.u32 	{%r1121, %r1122, %r1123, %r1124}, [_ZZN3cub18CUB_300001_SM_10006detail6select23DeviceSelectSweepKernelINS2_10policy_hubIiNS0_8NullTypeEiLb0ELNS0_10SelectImplE0EE10Policy1000EPiPS5_S9_S9_NS0_13ScanTileStateIiLb1EEE8LessThanS5_iNS2_19streaming_context_tIlLb1EEELS6_0EEEvT0_T1_T2_T3_T4_T5_T6_T7_iT8_NS1_7vsmem_tEE19static_temp_storage+32];
	add.s32 	%r1125, %r1119, %r1121;
	setp.eq.s32 	%p378, %r88, 9;
	selp.b32 	%r1126, %r1125, %r1120, %p378;
	add.s32 	%r1127, %r1125, %r1122;
	setp.eq.s32 	%p379, %r88, 10;
	selp.b32 	%r1128, %r1127, %r1126, %p379;
	add.s32 	%r1129, %r1127, %r1123;
	setp.eq.s32 	%p380, %r88, 11;
	selp.b32 	%r1130, %r1129, %r1128, %p380;
	add.s32 	%r120, %r1129, %r1124;
	setp.gt.u32 	%p381, %r1501, 31;
	setp.lt.u32 	%p382, %r1501, 32;
	setp.eq.s32 	%p383, %r1026, 0;
	selp.b32 	%r1131, 0, %r1098, %p383;
	add.s32 	%r1497, %r1130, %r1131;
	selp.b32 	%r122, %r1098, %r1497, %p382;
	@%p381 bra 	$L__BB1_132;
	setp.ne.s32 	%p384, %r1501, 0;
	mul.wide.s32 	%rd448, %r1484, 8;
	add.s64 	%rd54, %rd4, %rd448;
	@%p384 bra 	$L__BB1_119;
	st.shared.u32 	[_ZZN3cub18CUB_300001_SM_10006detail6select23DeviceSelectSweepKernelINS2_10policy_hubIiNS0_8NullTypeEiLb0ELNS0_10SelectImplE0EE10Policy1000EPiPS5_S9_S9_NS0_13ScanTileStateIiLb1EEE8LessThanS5_iNS2_19streaming_context_tIlLb1EEELS6_0EEEvT0_T1_T2_T3_T4_T5_T6_T7_iT8_NS1_7vsmem_tEE19static_temp_storage+76], %r120;
	add.s64 	%rd449, %rd54, 256;
	mov.b32 	%r1132, 100;
	// begin inline asm
	st.relaxed.gpu.v2.u32 [%rd449], {%r1132, %r120};
	// end inline asm
$L__BB1_119:
	not.b32 	%r1138, %r1501;
	add.s32 	%r1492, %r1484, %r1138;
	mov.b32 	%r1134, 585;
	// begin inline asm
	nanosleep.u32 %r1134;
	// end inline asm
	mul.wide.s32 	%rd451, %r1492, 8;
	add.s64 	%rd452, %rd4, %rd451;
	add.s64 	%rd450, %rd452, 256;
	// begin inline asm
	ld.relaxed.gpu.v2.u32 {%r1494, %r1486}, [%rd450];
	// end inline asm
	mov.b32 	%r1487, 754;
$L__BB1_120:
	setp.eq.s32 	%p385, %r1494, 99;
	mov.b32 	%r1139, -1;
	vote.sync.any.pred 	%p386, %p385, %r1139;
	not.pred 	%p387, %p386;
	@%p387 bra 	$L__BB1_122;
	shr.u32 	%r132, %r1487, 1;
	mul.lo.s32 	%r1309, %r1484, 16807;
	and.b32  	%r1484, %r1309, 2147483647;
	sub.s32 	%r1310, %r1487, %r132;
	add.s32 	%r1311, %r1310, 1;
	rem.u32 	%r1312, %r1484, %r1311;
	add.s32 	%r1306, %r1312, %r132;
	// begin inline asm
	nanosleep.u32 %r1306;
	// end inline asm
	// begin inline asm
	ld.relaxed.gpu.v2.u32 {%r1494, %r1486}, [%rd450];
	// end inline asm
	mov.u32 	%r1487, %r132;
	bra.uni 	$L__BB1_120;
$L__BB1_122:
	setp.eq.s32 	%p388, %r1494, 101;
	mov.b32 	%r1166, -1;
	vote.sync.ballot.b32 	%r1168, %p388, %r1166;
	// begin inline asm
	mov.u32 %r1141, %lanemask_ge;
	// end inline asm
	and.b32  	%r1169, %r1168, %r1141;
	or.b32  	%r1170, %r1169, -2147483648;
	add.s32 	%r1171, %r1170, -1;
	not.b32 	%r1172, %r1170;
	and.b32  	%r1173, %r1172, %r1171;
	popc.b32 	%r1145, %r1173;
	mov.b32 	%r1144, 1;
	// begin inline asm
	shfl.sync.down.b32 %r1142, %r1486, %r1144, %r1145, %r1166;
	// end inline asm
	setp.lt.s32 	%p390, %r1026, %r1145;
	selp.b32 	%r1174, %r1142, 0, %p390;
	add.s32 	%r1148, %r1174, %r1486;
	mov.b32 	%r1149, 2;
	// begin inline asm
	shfl.sync.down.b32 %r1147, %r1148, %r1149, %r1145, %r1166;
	// end inline asm
	add.s32 	%r137, %r1026, 2;
	setp.gt.s32 	%p391, %r137, %r1145;
	selp.b32 	%r1175, 0, %r1147, %p391;
	add.s32 	%r1153, %r1148, %r1175;
	mov.b32 	%r1154, 4;
	// begin inline asm
	shfl.sync.down.b32 %r1152, %r1153, %r1154, %r1145, %r1166;
	// end inline asm
	add.s32 	%r138, %r1026, 4;
	setp.gt.s32 	%p392, %r138, %r1145;
	selp.b32 	%r1176, 0, %r1152, %p392;
	add.s32 	%r1158, %r1153, %r1176;
	mov.b32 	%r1159, 8;
	// begin inline asm
	shfl.sync.down.b32 %r1157, %r1158, %r1159, %r1145, %r1166;
	// end inline asm
	add.s32 	%r139, %r1026, 8;
	setp.gt.s32 	%p393, %r139, %r1145;
	selp.b32 	%r1177, 0, %r1157, %p393;
	add.s32 	%r1163, %r1158, %r1177;
	mov.b32 	%r1164, 16;
	// begin inline asm
	shfl.sync.down.b32 %r1162, %r1163, %r1164, %r1145, %r1166;
	// end inline asm
	add.s32 	%r140, %r1026, 16;
	setp.gt.s32 	%p394, %r140, %r1145;
	selp.b32 	%r1178, 0, %r1162, %p394;
	add.s32 	%r1490, %r1163, %r1178;
	add.s64 	%rd56, %rd4, 256;
	mov.b32 	%r1488, 754;
$L__BB1_123:
	setp.ne.s32 	%p395, %r1494, 101;
	mov.b32 	%r1179, -1;
	vote.sync.all.pred 	%p396, %p395, %r1179;
	not.pred 	%p397, %p396;
	@%p397 bra 	$L__BB1_128;
	shr.u32 	%r1488, %r1488, 1;
	mul.wide.s32 	%rd553, %r1492, 8;
	add.s64 	%rd554, %rd56, %rd553;
	add.s64 	%rd552, %rd554, -256;
	// begin inline asm
	ld.relaxed.gpu.v2.u32 {%r1494, %r1495}, [%rd552];
	// end inline asm
	mov.u32 	%r1496, %r1488;
$L__BB1_125:
	setp.eq.s32 	%p457, %r1494, 99;
	mov.b32 	%r1260, -1;
	vote.sync.any.pred 	%p458, %p457, %r1260;
	not.pred 	%p459, %p458;
	@%p459 bra 	$L__BB1_127;
	shr.u32 	%r156, %r1496, 1;
	mul.lo.s32 	%r1302, %r1484, 16807;
	and.b32  	%r1484, %r1302, 2147483647;
	sub.s32 	%r1303, %r1496, %r156;
	add.s32 	%r1304, %r1303, 1;
	rem.u32 	%r1305, %r1484, %r1304;
	add.s32 	%r1299, %r1305, %r156;
	// begin inline asm
	nanosleep.u32 %r1299;
	// end inline asm
	// begin inline asm
	ld.relaxed.gpu.v2.u32 {%r1494, %r1495}, [%rd552];
	// end inline asm
	mov.u32 	%r1496, %r156;
	bra.uni 	$L__BB1_125;
$L__BB1_127:
	setp.eq.s32 	%p460, %r1494, 101;
	mov.b32 	%r1286, -1;
	vote.sync.ballot.b32 	%r1287, %p460, %r1286;
	and.b32  	%r1288, %r1287, %r1141;
	or.b32  	%r1289, %r1288, -2147483648;
	add.s32 	%r1290, %r1289, -1;
	not.b32 	%r1291, %r1289;
	and.b32  	%r1292, %r1291, %r1290;
	popc.b32 	%r1265, %r1292;
	mov.b32 	%r1264, 1;
	// begin inline asm
	shfl.sync.down.b32 %r1262, %r1495, %r1264, %r1265, %r1286;
	// end inline asm
	setp.lt.s32 	%p462, %r1026, %r1265;
	selp.b32 	%r1293, %r1262, 0, %p462;
	add.s32 	%r1268, %r1293, %r1495;
	mov.b32 	%r1269, 2;
	// begin inline asm
	shfl.sync.down.b32 %r1267, %r1268, %r1269, %r1265, %r1286;
	// end inline asm
	setp.gt.s32 	%p463, %r137, %r1265;
	selp.b32 	%r1294, 0, %r1267, %p463;
	add.s32 	%r1273, %r1268, %r1294;
	mov.b32 	%r1274, 4;
	// begin inline asm
	shfl.sync.down.b32 %r1272, %r1273, %r1274, %r1265, %r1286;
	// end inline asm
	setp.gt.s32 	%p464, %r138, %r1265;
	selp.b32 	%r1295, 0, %r1272, %p464;
	add.s32 	%r1278, %r1273, %r1295;
	mov.b32 	%r1279, 8;
	// begin inline asm
	shfl.sync.down.b32 %r1277, %r1278, %r1279, %r1265, %r1286;
	// end inline asm
	setp.gt.s32 	%p465, %r139, %r1265;
	selp.b32 	%r1296, 0, %r1277, %p465;
	add.s32 	%r1283, %r1278, %r1296;
	mov.b32 	%r1284, 16;
	// begin inline asm
	shfl.sync.down.b32 %r1282, %r1283, %r1284, %r1265, %r1286;
	// end inline asm
	setp.gt.s32 	%p466, %r140, %r1265;
	selp.b32 	%r1297, 0, %r1282, %p466;
	add.s32 	%r1298, %r1297, %r1490;
	add.s32 	%r1490, %r1298, %r1283;
	add.s32 	%r1492, %r1492, -32;
	bra.uni 	$L__BB1_123;
$L__BB1_128:
	setp.ne.s32 	%p398, %r1501, 0;
	@%p398 bra 	$L__BB1_130;
	add.s32 	%r1182, %r1490, %r120;
	add.s64 	%rd453, %rd54, 256;
	mov.b32 	%r1181, 101;
	// begin inline asm
	st.relaxed.gpu.v2.u32 [%rd453], {%r1181, %r1182};
	// end inline asm
	st.shared.u32 	[_ZZN3cub18CUB_300001_SM_10006detail6select23DeviceSelectSweepKernelINS2_10policy_hubIiNS0_8NullTypeEiLb0ELNS0_10SelectImplE0EE10Policy1000EPiPS5_S9_S9_NS0_13ScanTileStateIiLb1EEE8LessThanS5_iNS2_19streaming_context_tIlLb1EEELS6_0EEEvT0_T1_T2_T3_T4_T5_T6_T7_iT8_NS1_7vsmem_tEE19static_temp_storage+68], %r1490;
	st.shared.u32 	[_ZZN3cub18CUB_300001_SM_10006detail6select23DeviceSelectSweepKernelINS2_10policy_hubIiNS0_8NullTypeEiLb0ELNS0_10SelectImplE0EE10Policy1000EPiPS5_S9_S9_NS0_13ScanTileStateIiLb1EEE8LessThanS5_iNS2_19streaming_context_tIlLb1EEELS6_0EEEvT0_T1_T2_T3_T4_T5_T6_T7_iT8_NS1_7vsmem_tEE19static_temp_storage+72], %r1182;
$L__BB1_130:
	setp.ne.s32 	%p399, %r1026, 0;
	mov.u32 	%r1497, %r122;
	@%p399 bra 	$L__BB1_132;
	st.shared.u32 	[_ZZN3cub18CUB_300001_SM_10006detail6select23DeviceSelectSweepKernelINS2_10policy_hubIiNS0_8NullTypeEiLb0ELNS0_10SelectImplE0EE10Policy1000EPiPS5_S9_S9_NS0_13ScanTileStateIiLb1EEE8LessThanS5_iNS2_19streaming_context_tIlLb1EEELS6_0EEEvT0_T1_T2_T3_T4_T5_T6_T7_iT8_NS1_7vsmem_tEE19static_temp_storage+60], %r1490;
	mov.u32 	%r1497, %r1490;
$L__BB1_132:
	mov.u64 	%rd58, %rd205;
	bar.sync 	0;
	setp.eq.s32 	%p400, %r1501, 0;
	ld.shared.u32 	%r1183, [_ZZN3cub18CUB_300001_SM_10006detail6select23DeviceSelectSweepKernelINS2_10policy_hubIiNS0_8NullTypeEiLb0ELNS0_10SelectImplE0EE10Policy1000EPiPS5_S9_S9_NS0_13ScanTileStateIiLb1EEE8LessThanS5_iNS2_19streaming_context_tIlLb1EEELS6_0EEEvT0_T1_T2_T3_T4_T5_T6_T7_iT8_NS1_7vsmem_tEE19static_temp_storage+60];
	.pragma "used_bytes_mask 61680";
	ld.shared.v4.u32 	{%r1184, %r163, %r1185, %r164}, [_ZZN3cub18CUB_300001_SM_10006detail6select23DeviceSelectSweepKernelINS2_10policy_hubIiNS0_8NullTypeEiLb0ELNS0_10SelectImplE0EE10Policy1000EPiPS5_S9_S9_NS0_13ScanTileStateIiLb1EEE8LessThanS5_iNS2_19streaming_context_tIlLb1EEELS6_0EEEvT0_T1_T2_T3_T4_T5_T6_T7_iT8_NS1_7vsmem_tEE19static_temp_storage+64];
	selp.b32 	%r1186, 0, %r1183, %p400;
	add.s32 	%r165, %r1186, %r1497;
	add.s32 	%r166, %r165, %r104;
	add.s32 	%r167, %r105, %r165;
	add.s32 	%r168, %r106, %r165;
	add.s32 	%r169, %r107, %r165;
	add.s32 	%r170, %r108, %r165;
	add.s32 	%r171, %r109, %r165;
	add.s32 	%r172, %r110, %r165;
	add.s32 	%r173, %r111, %r165;
	add.s32 	%r174, %r112, %r165;
	add.s32 	%r175, %r113, %r165;
	add.s32 	%r176, %r114, %r165;
	add.s32 	%r177, %r115, %r165;
	add.s32 	%r178, %r116, %r165;
	add.s32 	%r179, %r117, %r165;
	setp.gt.s32 	%p401, %r164, 384;
	@%p401 bra 	$L__BB1_193;
	setp.lt.s32 	%p402, %r89, %r1;
	ld.param.u8 	%rs3, [%rd58];
	ld.param.u64 	%rd454, [%rd58+24];
	cvta.to.global.u64 	%rd59, %rd454;
	@%p402 bra 	$L__BB1_134;
	bra.uni 	$L__BB1_137;
$L__BB1_134:
	setp.ne.s16 	%p403, %rs3, 0;
	mov.b64 	%rd693, 0;
	@%p403 bra 	$L__BB1_136;
	ld.global.u64 	%rd693, [%rd59];
$L__BB1_136:
	cvt.s64.s32 	%rd456, %r165;
	add.s64 	%rd457, %rd693, %rd456;
	shl.b64 	%rd458, %rd457, 2;
	add.s64 	%rd459, %rd3, %rd458;
	st.global.u32 	[%rd459], %r89;
$L__BB1_137:
	setp.ge.s32 	%p404, %r90, %r1;
	@%p404 bra 	$L__BB1_141;
	setp.ne.s16 	%p405, %rs3, 0;
	mov.b64 	%rd694, 0;
	@%p405 bra 	$L__BB1_140;
	ld.global.u64 	%rd694, [%rd59];
$L__BB1_140:
	cvt.s64.s32 	%rd461, %r166;
	add.s64 	%rd462, %rd694, %rd461;
	shl.b64 	%rd463, %rd462, 2;
	add.s64 	%rd464, %rd3, %rd463;
	st.global.u32 	[%rd464], %r90;
$L__BB1_141:
	setp.ge.s32 	%p406, %r91, %r1;
	@%p406 bra 	$L__BB1_145;
	setp.ne.s16 	%p407, %rs3, 0;
	mov.b64 	%rd695, 0;
	@%p407 bra 	$L__BB1_144;
	ld.global.u64 	%rd695, [%rd59];
$L__BB1_144:
	cvt.s64.s32 	%rd466, %r167;
	add.s64 	%rd467, %rd695, %rd466;
	shl.b64 	%rd468, %rd467, 2;
	add.s64 	%rd469, %rd3, %rd468;
	st.global.u32 	[%rd469], %r91;
$L__BB1_145:
	setp.ge.s32 	%p408, %r92, %r1;
	@%p408 bra 	$L__BB1_149;
	setp.ne.s16 	%p409, %rs3, 0;
	mov.b64 	%rd696, 0;
	@%p409 bra 	$L__BB1_148;
	ld.global.u64 	%rd696, [%rd59];
$L__BB1_148:
	cvt.s64.s32 	%rd471, %r168;
	add.s64 	%rd472, %rd696, %rd471;
	shl.b64 	%rd473, %rd472, 2;
	add.s64 	%rd474, %rd3, %rd473;
	st.global.u32 	[%rd474], %r92;
$L__BB1_149:
	setp.ge.s32 	%p410, %r93, %r1;
	@%p410 bra 	$L__BB1_153;
	setp.ne.s16 	%p411, %rs3, 0;
	mov.b64 	%rd697, 0;
	@%p411 bra 	$L__BB1_152;
	ld.global.u64 	%rd697, [%rd59];
$L__BB1_152:
	cvt.s64.s32 	%rd476, %r169;
	add.s64 	%rd477, %rd697, %rd476;
	shl.b64 	%rd478, %rd477, 2;
	add.s64 	%rd479, %rd3, %rd478;
	st.global.u32 	[%rd479], %r93;
$L__BB1_153:
	setp.ge.s32 	%p412, %r94, %r1;
	@%p412 bra 	$L__BB1_157;
	setp.ne.s16 	%p413, %rs3, 0;
	mov.b64 	%rd698, 0;
	@%p413 bra 	$L__BB1_156;
	ld.global.u64 	%rd698, [%rd59];
$L__BB1_156:
	cvt.s64.s32 	%rd481, %r170;
	add.s64 	%rd482, %rd698, %rd481;
	shl.b64 	%rd483, %rd482, 2;
	add.s64 	%rd484, %rd3, %rd483;
	st.global.u32 	[%rd484], %r94;
$L__BB1_157:
	setp.ge.s32 	%p414, %r95, %r1;
	@%p414 bra 	$L__BB1_161;
	setp.ne.s16 	%p415, %rs3, 0;
	mov.b64 	%rd699, 0;
	@%p415 bra 	$L__BB1_160;
	ld.global.u64 	%rd699, [%rd59];
$L__BB1_160:
	cvt.s64.s32 	%rd486, %r171;
	add.s64 	%rd487, %rd699, %rd486;
	shl.b64 	%rd488, %rd487, 2;
	add.s64 	%rd489, %rd3, %rd488;
	st.global.u32 	[%rd489], %r95;
$L__BB1_161:
	setp.ge.s32 	%p416, %r96, %r1;
	@%p416 bra 	$L__BB1_165;
	setp.ne.s16 	%p417, %rs3, 0;
	mov.b64 	%rd700, 0;
	@%p417 bra 	$L__BB1_164;
	ld.global.u64 	%rd700, [%rd59];
$L__BB1_164:
	cvt.s64.s32 	%rd491, %r172;
	add.s64 	%rd492, %rd700, %rd491;
	shl.b64 	%rd493, %rd492, 2;
	add.s64 	%rd494, %rd3, %rd493;
	st.global.u32 	[%rd494], %r96;
$L__BB1_165:
	setp.ge.s32 	%p418, %r97, %r1;
	@%p418 bra 	$L__BB1_169;
	setp.ne.s16 	%p419, %rs3, 0;
	mov.b64 	%rd701, 0;
	@%p419 bra 	$L__BB1_168;
	ld.global.u64 	%rd701, [%rd59];
$L__BB1_168:
	cvt.s64.s32 	%rd496, %r173;
	add.s64 	%rd497, %rd701, %rd496;
	shl.b64 	%rd498, %rd497, 2;
	add.s64 	%rd499, %rd3, %rd498;
	st.global.u32 	[%rd499], %r97;
$L__BB1_169:
	setp.ge.s32 	%p420, %r98, %r1;
	@%p420 bra 	$L__BB1_173;
	setp.ne.s16 	%p421, %rs3, 0;
	mov.b64 	%rd702, 0;
	@%p421 bra 	$L__BB1_172;
	ld.global.u64 	%rd702, [%rd59];
$L__BB1_172:
	cvt.s64.s32 	%rd501, %r174;
	add.s64 	%rd502, %rd702, %rd501;
	shl.b64 	%rd503, %rd502, 2;
	add.s64 	%rd504, %rd3, %rd503;
	st.global.u32 	[%rd504], %r98;
$L__BB1_173:
	setp.ge.s32 	%p422, %r99, %r1;
	@%p422 bra 	$L__BB1_177;
	setp.ne.s16 	%p423, %rs3, 0;
	mov.b64 	%rd703, 0;
	@%p423 bra 	$L__BB1_176;
	ld.global.u64 	%rd703, [%rd59];
$L__BB1_176:
	cvt.s64.s32 	%rd506, %r175;
	add.s64 	%rd507, %rd703, %rd506;
	shl.b64 	%rd508, %rd507, 2;
	add.s64 	%rd509, %rd3, %rd508;
	st.global.u32 	[%rd509], %r99;
$L__BB1_177:
	setp.ge.s32 	%p424, %r100, %r1;
	@%p424 bra 	$L__BB1_181;
	setp.ne.s16 	%p425, %rs3, 0;
	mov.b64 	%rd704, 0;
	@%p425 bra 	$L__BB1_180;
	ld.global.u64 	%rd704, [%rd59];
$L__BB1_180:
	cvt.s64.s32 	%rd511, %r176;
	add.s64 	%rd512, %rd704, %rd511;
	shl.b64 	%rd513, %rd512, 2;
	add.s64 	%rd514, %rd3, %rd513;
	st.global.u32 	[%rd514], %r100;
$L__BB1_181:
	setp.ge.s32 	%p426, %r101, %r1;
	@%p426 bra 	$L__BB1_185;
	setp.ne.s16 	%p427, %rs3, 0;
	mov.b64 	%rd705, 0;
	@%p427 bra 	$L__BB1_184;
	ld.global.u64 	%rd705, [%rd59];
$L__BB1_184:
	cvt.s64.s32 	%rd516, %r177;
	add.s64 	%rd517, %rd705, %rd516;
	shl.b64 	%rd518, %rd517, 2;
	add.s64 	%rd519, %rd3, %rd518;
	st.global.u32 	[%rd519], %r101;
$L__BB1_185:
	setp.ge.s32 	%p428, %r102, %r1;
	@%p428 bra 	$L__BB1_189;
	setp.ne.s16 	%p429, %rs3, 0;
	mov.b64 	%rd706, 0;
	@%p429 bra 	$L__BB1_188;
	ld.global.u64 	%rd706, [%rd59];
$L__BB1_188:
	cvt.s64.s32 	%rd521, %r178;
	add.s64 	%rd522, %rd706, %rd521;
	shl.b64 	%rd523, %rd522, 2;
	add.s64 	%rd524, %rd3, %rd523;
	st.global.u32 	[%rd524], %r102;
$L__BB1_189:
	setp.ge.s32 	%p430, %r103, %r1;
	@%p430 bra 	$L__BB1_545;
	setp.ne.s16 	%p431, %rs3, 0;
	mov.b64 	%rd707, 0;
	@%p431 bra 	$L__BB1_192;
	ld.global.u64 	%rd707, [%rd59];
$L__BB1_192:
	cvt.s64.s32 	%rd526, %r179;
	add.s64 	%rd527, %rd707, %rd526;
	shl.b64 	%rd528, %rd527, 2;
	add.s64 	%rd529, %rd3, %rd528;
	st.global.u32 	[%rd529], %r103;
	bra.uni 	$L__BB1_545;
$L__BB1_193:
	setp.ge.s32 	%p432, %r89, %r1;
	bar.sync 	0;
	@%p432 bra 	$L__BB1_195;
	sub.s32 	%r1187, %r165, %r163;
	shl.b32 	%r1188, %r1187, 2;
	mov.u32 	%r1189, _ZZN3cub18CUB_300001_SM_10006detail6select23DeviceSelectSweepKernelINS2_10policy_hubIiNS0_8NullTypeEiLb0ELNS0_10SelectImplE0EE10Policy1000EPiPS5_S9_S9_NS0_13ScanTileStateIiLb1EEE8LessThanS5_iNS2_19streaming_context_tIlLb1EEELS6_0EEEvT0_T1_T2_T3_T4_T5_T6_T7_iT8_NS1_7vsmem_tEE19static_temp_storage;
	add.s32 	%r1190, %r1189, %r1188;
	st.shared.u32 	[%r1190], %r89;
$L__BB1_195:
	setp.ge.s32 	%p433, %r90, %r1;
	@%p433 bra 	$L__BB1_197;
	sub.s32 	%r1191, %r166, %r163;
	shl.b32 	%r1192, %r1191, 2;
	mov.u32 	%r1193, _ZZN3cub18CUB_300001_SM_10006detail6select23DeviceSelectSweepKernelINS2_10policy_hubIiNS0_8NullTypeEiLb0ELNS0_10SelectImplE0EE10Policy1000EPiPS5_S9_S9_NS0_13ScanTileStateIiLb1EEE8LessThanS5_iNS2_19streaming_context_tIlLb1EEELS6_0EEEvT0_T1_T2_T3_T4_T5_T6_T7_iT8_NS1_7vsmem_tEE19static_temp_storage;
	add.s32 	%r1194, %r1193, %r1192;
	st.shared.u32 	[%r1194], %r90;
$L__BB1_197:
	setp.ge.s32 	%p434, %r91, %r1;
	@%p434 bra 	$L__BB1_199;
	sub.s32 	%r1195, %r167, %r163;
	shl.b32 	%r1196, %r1195, 2;
	mov.u32 	%r1197, _ZZN3cub18CUB_300001_SM_10006detail6select23DeviceSelectSweepKernelINS2_10policy_hubIiNS0_8NullTypeEiLb0ELNS0_10SelectImplE0EE10Policy1000EPiPS5_S9_S9_NS0_13ScanTileStateIiLb1EEE8LessThanS5_iNS2_19streaming_context_tIlLb1EEELS6_0EEEvT0_T1_T2_T3_T4_T5_T6_T7_iT8_NS1_7vsmem_tEE19static_temp_storage;
	add.s32 	%r1198, %r1197, %r1196;
	st.shared.u32 	[%r1198], %r91;
$L__BB1_199:
	setp.ge.s32 	%p435, %r92, %r1;
	@%p435 bra 	$L__BB1_201;
	sub.s32 	%r1199, %r168, %r163;
	shl.b32 	%r1200, %r1199, 2;
	mov.u32 	%r1201, _ZZN3cub18CUB_300001_SM_10006detail6select23DeviceSelectSweepKernelINS2_10policy_hubIiNS0_8NullTypeEiLb0ELNS0_10SelectImplE0EE10Policy1000EPiPS5_S9_S9_NS0_13ScanTileStateIiLb1EEE8LessThanS5_iNS2_19streaming_context_tIlLb1EEELS6_0EEEvT0_T1_T2_T3_T4_T5_T6_T7_iT8_NS1_7vsmem_tEE19static_temp_storage;
	add.s32 	%r1202, %r1201, %r1200;
	st.shared.u32 	[%r1202], %r92;
$L__BB1_201:
	setp.ge.s32 	%p436, %r93, %r1;
	@%p436 bra 	$L__BB1_203;
	sub.s32 	%r1203, %r169, %r163;
	shl.b32 	%r1204, %r1203, 2;
	mov.u32 	%r1205, _ZZN3cub18CUB_300001_SM_10006detail6select23DeviceSelectSweepKernelINS2_10policy_hubIiNS0_8NullTypeEiLb0ELNS0_10SelectImplE0EE10Policy1000EPiPS5_S9_S9_NS0_13ScanTileStateIiLb1EEE8LessThanS5_iNS2_19streaming_context_tIlLb1EEELS6_0EEEvT0_T1_T2_T3_T4_T5_T6_T7_iT8_NS1_7vsmem_tEE19static_temp_storage;
	add.s32 	%r1206, %r1205, %r1204;
	st.shared.u32 	[%r1206], %r93;
$L__BB1_203:
	setp.ge.s32 	%p437, %r94, %r1;
	@%p437 bra 	$L__BB1_205;
	sub.s32 	%r1207, %r170, %r163;
	shl.b32 	%r1208, %r1207, 2;
	mov.u32 	%r1209, _ZZN3cub18CUB_300001_SM_10006detail6select23DeviceSelectSweepKernelINS2_10policy_hubIiNS0_8NullTypeEiLb0ELNS0_10SelectImplE0EE10Policy1000EPiPS5_S9_S9_NS0_13ScanTileStateIiLb1EEE8LessThanS5_iNS2_19streaming_context_tIlLb1EEELS6_0EEEvT0_T1_T2_T3_T4_T5_T6_T7_iT8_NS1_7vsmem_tEE19static_temp_storage;
	add.s32 	%r1210, %r1209, %r1208;
	st.shared.u32 	[%r1210], %r94;
$L__BB1_205:
	setp.ge.s32 	%p438, %r95, %r1;
	@%p438 bra 	$L__BB1_207;
	sub.s32 	%r1211, %r171, %r163;
	shl.b32 	%r1212, %r1211, 2;
	mov.u32 	%r1213, _ZZN3cub18CUB_300001_SM_10006detail6select23DeviceSelectSweepKernelINS2_10policy_hubIiNS0_8NullTypeEiLb0ELNS0_10SelectImplE0EE10Policy1000EPiPS5_S9_S9_NS0_13ScanTileStateIiLb1EEE8LessThanS5_iNS2_19streaming_context_tIlLb1EEELS6_0EEEvT0_T1_T2_T3_T4_T5_T6_T7_iT8_NS1_7vsmem_tEE19static_temp_storage;
	add.s32 	%r1214, %r1213, %r1212;
	st.shared.u32 	[%r1214], %r95;
$L__BB1_207:
	setp.ge.s32 	%p439, %r96, %r1;
	@%p439 bra 	$L__BB1_209;
	sub.s32 	%r1215, %r172, %r163;
	shl.b32 	%r1216, %r1215, 2;
	mov.u32 	%r1217, _ZZN3cub18CUB_300001_SM_10006detail6select23DeviceSelectSweepKernelINS2_10policy_hubIiNS0_8NullTypeEiLb0ELNS0_10SelectImplE0EE10Policy1000EPiPS5_S9_S9_NS0_13ScanTileStateIiLb1EEE8LessThanS5_iNS2_19streaming_context_tIlLb1EEELS6_0EEEvT0_T1_T2_T3_T4_T5_T6_T7_iT8_NS1_7vsmem_tEE19static_temp_storage;
	add.s32 	%r1218, %r1217, %r1216;
	st.shared.u32 	[%r1218], %r96;
$L__BB1_209:
	setp.ge.s32 	%p440, %r97, %r1;
	@%p440 bra 	$L__BB1_211;
	sub.s32 	%r1219, %r173, %r163;
	shl.b32 	%r1220, %r1219, 2;
	mov.u32 	%r1221, _ZZN3cub18CUB_300001_SM_10006detail6select23DeviceSelectSweepKernelINS2_10policy_hubIiNS0_8NullTypeEiLb0ELNS0_10SelectImplE0EE10Policy1000EPiPS5_S9_S9_NS0_13ScanTileStateIiLb1EEE8LessThanS5_iNS2_19streaming_context_tIlLb1EEELS6_0EEEvT0_T1_T2_T3_T4_T5_T6_T7_iT8_NS1_7vsmem_tEE19static_temp_storage;
	add.s32 	%r1222, %r1221, %r1220;
	st.shared.u32 	[%r1222], %r97;
$L__BB1_211:
	setp.ge.s32 	%p441, %r98, %r1;
	@%p441 bra 	$L__BB1_213;
	sub.s32 	%r1223, %r174, %r163;
	shl.b32 	%r1224, %r1223, 2;
	mov.u32 	%r1225, _ZZN3cub18CUB_300001_SM_10006detail6select23DeviceSelectSweepKernelINS2_10policy_hubIiNS0_8NullTypeEiLb0ELNS0_10SelectImplE0EE10Policy1000EPiPS5_S9_S9_NS0_13ScanTileStateIiLb1EEE8LessThanS5_iNS2_19streaming_context_tIlLb1EEELS6_0EEEvT0_T1_T2_T3_T4_T5_T6_T7_iT8_NS1_7vsmem_tEE19static_temp_storage;
	add.s32 	%r1226, %r1225, %r1224;
	st.shared.u32 	[%r1226], %r98;
$L__BB1_213:
	setp.ge.s32 	%p442, %r99, %r1;
	@%p442 bra 	$L__BB1_215;
	sub.s32 	%r1227, %r175, %r163;
	shl.b32 	%r1228, %r1227, 2;
	mov.u32 	%r1229, _ZZN3cub18CUB_300001_SM_10006detail6select23DeviceSelectSweepKernelINS2_10policy_hubIiNS0_8NullTypeEiLb0ELNS0_10SelectImplE0EE10Policy1000EPiPS5_S9_S9_NS0_13ScanTileStateIiLb1EEE8LessThanS5_iNS2_19streaming_context_tIlLb1EEELS6_0EEEvT0_T1_T2_T3_T4_T5_T6_T7_iT8_NS1_7vsmem_tEE19static_temp_storage;
	add.s32 	%r1230, %r1229, %r1228;
	st.shared.u32 	[%r1230], %r99;
$L__BB1_215:
	setp.ge.s32 	%p443, %r100, %r1;
	@%p443 bra 	$L__BB1_217;
	sub.s32 	%r1231, %r176, %r163;
	shl.b32 	%r1232, %r1231, 2;
	mov.u32 	%r1233, _ZZN3cub18CUB_300001_SM_10006detail6select23DeviceSelectSweepKernelINS2_10policy_hubIiNS0_8NullTypeEiLb0ELNS0_10SelectImplE0EE10Policy1000EPiPS5_S9_S9_NS0_13ScanTileStateIiLb1EEE8LessThanS5_iNS2_19streaming_context_tIlLb1EEELS6_0EEEvT0_T1_T2_T3_T4_T5_T6_T7_iT8_NS1_7vsmem_tEE19static_temp_storage;
	add.s32 	%r1234, %r1233, %r1232;
	st.shared.u32 	[%r1234], %r100;
$L__BB1_217:
	setp.ge.s32 	%p444, %r101, %r1;
	@%p444 bra 	$L__BB1_219;
	sub.s32 	%r1235, %r177, %r163;
	shl.b32 	%r1236, %r1235, 2;
	mov.u32 	%r1237, _ZZN3cub18CUB_300001_SM_10006detail6select23DeviceSelectSweepKernelINS2_10policy_hubIiNS0_8NullTypeEiLb0ELNS0_10SelectImplE0EE10Policy1000EPiPS5_S9_S9_NS0_13ScanTileStateIiLb1EEE8LessThanS5_iNS2_19streaming_context_tIlLb1EEELS6_0EEEvT0_T1_T2_T3_T4_T5_T6_T7_iT8_NS1_7vsmem_tEE19static_temp_storage;
	add.s32 	%r1238, %r1237, %r1236;
	st.shared.u32 	[%r1238], %r101;
$L__BB1_219:
	setp.ge.s32 	%p445, %r102, %r1;
	@%p445 bra 	$L__BB1_221;
	sub.s32 	%r1239, %r178, %r163;
	shl.b32 	%r1240, %r1239, 2;
	mov.u32 	%r1241, _ZZN3cub18CUB_300001_SM_10006detail6select23DeviceSelectSweepKernelINS2_10policy_hubIiNS0_8NullTypeEiLb0ELNS0_10SelectImplE0EE10Policy1000EPiPS5_S9_S9_NS0_13ScanTileStateIiLb1EEE8LessThanS5_iNS2_19streaming_context_tIlLb1EEELS6_0EEEvT0_T1_T2_T3_T4_T5_T6_T7_iT8_NS1_7vsmem_tEE19static_temp_storage;
	add.s32 	%r1242, %r1241, %r1240;
	st.shared.u32 	[%r1242], %r102;
$L__BB1_221:
	setp.ge.s32 	%p446, %r103, %r1;
	@%p446 bra 	$L__BB1_223;
	sub.s32 	%r1243, %r179, %r163;
	shl.b32 	%r1244, %r1243, 2;
	mov.u32 	%r1245, _ZZN3cub18CUB_300001_SM_10006detail6select23DeviceSelectSweepKernelINS2_10policy_hubIiNS0_8NullTypeEiLb0ELNS0_10SelectImplE0EE10Policy1000EPiPS5_S9_S9_NS0_13ScanTileStateIiLb1EEE8LessThanS5_iNS2_19streaming_context_tIlLb1EEELS6_0EEEvT0_T1_T2_T3_T4_T5_T6_T7_iT8_NS1_7vsmem_tEE19static_temp_storage;
	add.s32 	%r1246, %r1245, %r1244;
	st.shared.u32 	[%r1246], %r103;
$L__BB1_223:
	bar.sync 	0;
	setp.ge.s32 	%p447, %r1501, %r164;
	@%p447 bra 	$L__BB1_545;
	ld.param.u8 	%rs4, [%rd58];
	ld.param.u64 	%rd530, [%rd58+24];
	cvta.to.global.u64 	%rd60, %rd530;
	not.b32 	%r1247, %r1501;
	add.s32 	%r180, %r164, %r1247;
	mul.hi.u32 	%r1248, %r180, -1431655765;
	shr.u32 	%r1249, %r1248, 8;
	add.s32 	%r181, %r1249, 1;
	and.b32  	%r1250, %r1249, 3;
	setp.eq.s32 	%p448, %r1250, 3;
	@%p448 bra 	$L__BB1_229;
	and.b32  	%r1251, %r181, 3;
	add.s32 	%r1500, %r163, %r1501;
	shl.b32 	%r1252, %r1501, 2;
	mov.u32 	%r1253, _ZZN3cub18CUB_300001_SM_10006detail6select23DeviceSelectSweepKernelINS2_10policy_hubIiNS0_8NullTypeEiLb0ELNS0_10SelectImplE0EE10Policy1000EPiPS5_S9_S9_NS0_13ScanTileStateIiLb1EEE8LessThanS5_iNS2_19streaming_context_tIlLb1EEELS6_0EEEvT0_T1_T2_T3_T4_T5_T6_T7_iT8_NS1_7vsmem_tEE19static_temp_storage;
	add.s32 	%r1499, %r1253, %r1252;
	neg.s32 	%r1498, %r1251;
	mad.lo.s32 	%r1501, %r1251, 384, %r1501;
$L__BB1_226:
	.pragma "nounroll";
	setp.ne.s16 	%p449, %rs4, 0;
	ld.shared.u32 	%r189, [%r1499];
	mov.b64 	%rd688, 0;
	@%p449 bra 	$L__BB1_228;
	ld.global.u64 	%rd688, [%rd60];
$L__BB1_228:
	cvt.s64.s32 	%rd532, %r1500;
	add.s64 	%rd533, %rd688, %rd532;
	shl.b64 	%rd534, %rd533, 2;
	add.s64 	%rd535, %rd3, %rd534;
	st.global.u32 	[%rd535], %r189;
	add.s32 	%r1500, %r1500, 384;
	add.s32 	%r1499, %r1499, 1536;
	add.s32 	%r1498, %r1498, 1;
	setp.ne.s32 	%p450, %r1498, 0;
	@%p450 bra 	$L__BB1_226;
$L__BB1_229:
	setp.lt.u32 	%p451, %r180, 1152;
	@%p451 bra 	$L__BB1_545;
	add.s32 	%r1503, %r163, %r1501;
	shl.b32 	%r1254, %r1501, 2;
	mov.u32 	%r1255, _ZZN3cub18CUB_300001_SM_10006detail6select23DeviceSelectSweepKernelINS2_10policy_hubIiNS0_8NullTypeEiLb0ELNS0_10SelectImplE0EE10Policy1000EPiPS5_S9_S9_NS0_13ScanTileStateIiLb1EEE8LessThanS5_iNS2_19streaming_context_tIlLb1EEELS6_0EEEvT0_T1_T2_T3_T4_T5_T6_T7_iT8_NS1_7vsmem_tEE19static_temp_storage;
	add.s32 	%r1256, %r1254, %r1255;
	add.s32 	%r1502, %r1256, 3072;
$L__BB1_231:
	setp.ne.s16 	%p452, %rs4, 0;
	cvt.s64.s32 	%rd63, %r1503;
	ld.shared.u32 	%r199, [%r1502+-3072];
	mov.b64 	%rd689, 0;
	@%p452 bra 	$L__BB1_233;
	ld.global.u64 	%rd689, [%rd60];
$L__BB1_233:
	setp.ne.s16 	%p453, %rs4, 0;
	add.s64 	%rd538, %rd689, %rd63;
	shl.b64 	%rd539, %rd538, 2;
	add.s64 	%rd540, %rd3, %rd539;
	st.global.u32 	[%rd540], %r199;
	ld.shared.u32 	%r200, [%r1502+-1536];
	mov.b64 	%rd690, 0;
	@%p453 bra 	$L__BB1_235;
	ld.global.u64 	%rd690, [%rd60];
$L__BB1_235:
	setp.ne.s16 	%p454, %rs4, 0;
	add.s64 	%rd542, %rd690, %rd63;
	shl.b64 	%rd543, %rd542, 2;
	add.s64 	%rd544, %rd3, %rd543;
	st.global.u32 	[%rd544+1536], %r200;
	ld.shared.u32 	%r201, [%r1502];
	mov.b64 	%rd691, 0;
	@%p454 bra 	$L__BB1_237;
	ld.global.u64 	%rd691, [%rd60];
$L__BB1_237:
	setp.ne.s16 	%p455, %rs4, 0;
	add.s64 	%rd546, %rd691, %rd63;
	shl.b64 	%rd547, %rd546, 2;
	add.s64 	%rd548, %rd3, %rd547;
	st.global.u32 	[%rd548+3072], %r201;
	ld.shared.u32 	%r202, [%r1502+1536];
	mov.b64 	%rd692, 0;
	@%p455 bra 	$L__BB1_239;
	ld.global.u64 	%rd692, [%rd60];
$L__BB1_239:
	cvt.u32.u64 	%r1257, %rd63;
	add.s64 	%rd549, %rd692, %rd63;
	shl.b64 	%rd550, %rd549, 2;
	add.s64 	%rd551, %rd3, %rd550;
	st.global.u32 	[%rd551+4608], %r202;
	add.s32 	%r1501, %r1501, 1536;
	add.s32 	%r1503, %r1257, 1536;
	add.s32 	%r1502, %r1502, 6144;
	setp.lt.s32 	%p456, %r1501, %r164;
	@%p456 bra 	$L__BB1_231;
	bra.uni 	$L__BB1_545;
$L__BB1_240:
	ld.param.u32 	%r1476, [_ZN3cub18CUB_300001_SM_10006detail6select23DeviceSelectSweepKernelINS2_10policy_hubIiNS0_8NullTypeEiLb0ELNS0_10SelectImplE0EE10Policy1000EPiPS5_S9_S9_NS0_13ScanTileStateIiLb1EEE8LessThanS5_iNS2_19streaming_context_tIlLb1EEELS6_0EEEvT0_T1_T2_T3_T4_T5_T6_T7_iT8_NS1_7vsmem_tE_param_7];
	sub.s32 	%r206, %r1476, %r3;
	setp.ne.s32 	%p32, %r1484, 0;
	@%p32 bra 	$L__BB1_381;
	ld.param.u8 	%rs30, [%rd1];
	setp.eq.s16 	%p205, %rs30, 0;
	ld.param.u64 	%rd324, [%rd1+16];
	selp.b64 	%rd325, %rd324, 0, %p205;
	cvt.u64.u32 	%rd326, %r3;
	add.s64 	%rd327, %rd325, %rd326;
	mov.u32 	%r1522, %tid.x;
	and.b32  	%r817, %r1522, 31;
	and.b32  	%r818, %r1522, 992;
	mul.lo.s32 	%r819, %r818, 15;
	or.b32  	%r208, %r819, %r817;
	setp.ge.s32 	%p206, %r208, %r206;
	cvt.u64.u32 	%rd328, %r208;
	add.s64 	%rd329, %rd327, %rd328;
	shl.b64 	%rd330, %rd329, 2;
	add.s64 	%rd102, %rd2, %rd330;
	@%p206 bra 	$L__BB1_243;
	ld.global.u32 	%r1505, [%rd102];
$L__BB1_243:
	add.s32 	%r821, %r208, 32;
	setp.ge.s32 	%p207, %r821, %r206;
	@%p207 bra 	$L__BB1_245;
	ld.global.u32 	%r1506, [%rd102+128];
$L__BB1_245:
	add.s32 	%r823, %r208, 64;
	setp.ge.s32 	%p208, %r823, %r206;
	@%p208 bra 	$L__BB1_247;
	ld.global.u32 	%r1507, [%rd102+256];
$L__BB1_247:
	add.s32 	%r825, %r208, 96;
	setp.ge.s32 	%p209, %r825, %r206;
	@%p209 bra 	$L__BB1_249;
	ld.global.u32 	%r1508, [%rd102+384];
$L__BB1_249:
	add.s32 	%r827, %r208, 128;
	setp.ge.s32 	%p210, %r827, %r206;
	@%p210 bra 	$L__BB1_251;
	ld.global.u32 	%r1509, [%rd102+512];
$L__BB1_251:
	add.s32 	%r829, %r208, 160;
	setp.ge.s32 	%p211, %r829, %r206;
	@%p211 bra 	$L__BB1_253;
	ld.global.u32 	%r1510, [%rd102+640];
$L__BB1_253:
	add.s32 	%r831, %r208, 192;
	setp.ge.s32 	%p212, %r831, %r206;
	@%p212 bra 	$L__BB1_255;
	ld.global.u32 	%r1511, [%rd102+768];
$L__BB1_255:
	add.s32 	%r833, %r208, 224;
	setp.ge.s32 	%p213, %r833, %r206;
	@%p213 bra 	$L__BB1_257;
	ld.global.u32 	%r1512, [%rd102+896];
$L__BB1_257:
	add.s32 	%r835, %r208, 256;
	setp.ge.s32 	%p214, %r835, %r206;
	@%p214 bra 	$L__BB1_259;
	ld.global.u32 	%r1513, [%rd102+1024];
$L__BB1_259:
	add.s32 	%r837, %r208, 288;
	setp.ge.s32 	%p215, %r837, %r206;
	@%p215 bra 	$L__BB1_261;
	ld.global.u32 	%r1514, [%rd102+1152];
$L__BB1_261:
	add.s32 	%r839, %r208, 320;
	setp.ge.s32 	%p216, %r839, %r206;
	@%p216 bra 	$L__BB1_263;
	ld.global.u32 	%r1515, [%rd102+1280];
$L__BB1_263:
	add.s32 	%r841, %r208, 352;
	setp.ge.s32 	%p217, %r841, %r206;
	@%p217 bra 	$L__BB1_265;
	ld.global.u32 	%r1516, [%rd102+1408];
$L__BB1_265:
	add.s32 	%r843, %r208, 384;
	setp.ge.s32 	%p218, %r843, %r206;
	@%p218 bra 	$L__BB1_267;
	ld.global.u32 	%r1517, [%rd102+1536];
$L__BB1_267:
	add.s32 	%r845, %r208, 416;
	setp.ge.s32 	%p219, %r845, %r206;
	@%p219 bra 	$L__BB1_269;
	ld.global.u32 	%r1518, [%rd102+1664];
$L__BB1_269:
	add.s32 	%r847, %r208, 448;
	setp.ge.s32 	%p220, %r847, %r206;
	@%p220 bra 	$L__BB1_271;
	ld.global.u32 	%r1519, [%rd102+1792];
$L__BB1_271:
	// begin inline asm
	mov.u32 %r848, %laneid;
	// end inline asm
	shr.u32 	%r240, %r1522, 5;
	mad.lo.s32 	%r879, %r240, 480, %r848;
	shl.b32 	%r880, %r879, 2;
	mov.u32 	%r881, _ZZN3cub18CUB_300001_SM_10006detail6select23DeviceSelectSweepKernelINS2_10policy_hubIiNS0_8NullTypeEiLb0ELNS0_10SelectImplE0EE10Policy1000EPiPS5_S9_S9_NS0_13ScanTileStateIiLb1EEE8LessThanS5_iNS2_19streaming_context_tIlLb1EEELS6_0EEEvT0_T1_T2_T3_T4_T5_T6_T7_iT8_NS1_7vsmem_tEE19static_temp_storage;
	add.s32 	%r882, %r881, %r880;
	st.shared.u32 	[%r882], %r1505;
	st.shared.u32 	[%r882+128], %r1506;
	st.shared.u32 	[%r882+256], %r1507;
	st.shared.u32 	[%r882+384], %r1508;
	st.shared.u32 	[%r882+512], %r1509;
	st.shared.u32 	[%r882+640], %r1510;
	st.shared.u32 	[%r882+768], %r1511;
	st.shared.u32 	[%r882+896], %r1512;
	st.shared.u32 	[%r882+1024], %r1513;
	st.shared.u32 	[%r882+1152], %r1514;
	st.shared.u32 	[%r882+1280], %r1515;
	st.shared.u32 	[%r882+1408], %r1516;
	st.shared.u32 	[%r882+1536], %r1517;
	st.shared.u32 	[%r882+1664], %r1518;
	st.shared.u32 	[%r882+1792], %r1519;
	bar.warp.sync 	-1;
	mad.lo.s32 	%r883, %r848, 56, %r882;
	ld.shared.u32 	%r884, [%r883];
	ld.shared.u32 	%r885, [%r883+4];
	ld.shared.u32 	%r886, [%r883+8];
	ld.shared.u32 	%r887, [%r883+12];
	ld.shared.u32 	%r888, [%r883+16];
	ld.shared.u32 	%r889, [%r883+20];
	ld.shared.u32 	%r890, [%r883+24];
	ld.shared.u32 	%r891, [%r883+28];
	ld.shared.u32 	%r892, [%r883+32];
	ld.shared.u32 	%r893, [%r883+36];
	ld.shared.u32 	%r894, [%r883+40];
	ld.shared.u32 	%r895, [%r883+44];
	ld.shared.u32 	%r896, [%r883+48];
	ld.shared.u32 	%r897, [%r883+52];
	ld.shared.u32 	%r898, [%r883+56];
	mul.lo.s32 	%r899, %r1522, 15;
	setp.ge.s32 	%p221, %r899, %r206;
	setp.lt.s32 	%p222, %r884, %r1;
	or.pred  	%p1, %p221, %p222;
	selp.u32 	%r256, 1, 0, %p1;
	add.s32 	%r900, %r899, 1;
	setp.ge.s32 	%p223, %r900, %r206;
	setp.lt.s32 	%p224, %r885, %r1;
	or.pred  	%p2, %p223, %p224;
	selp.u32 	%r901, 1, 0, %p2;
	add.s32 	%r902, %r899, 2;
	setp.ge.s32 	%p225, %r902, %r206;
	setp.lt.s32 	%p226, %r886, %r1;
	or.pred  	%p3, %p225, %p226;
	selp.u32 	%r903, 1, 0, %p3;
	add.s32 	%r904, %r899, 3;
	setp.ge.s32 	%p227, %r904, %r206;
	setp.lt.s32 	%p228, %r887, %r1;
	or.pred  	%p4, %p227, %p228;
	selp.u32 	%r905, 1, 0, %p4;
	add.s32 	%r906, %r899, 4;
	setp.ge.s32 	%p229, %r906, %r206;
	setp.lt.s32 	%p230, %r888, %r1;
	or.pred  	%p5, %p229, %p230;
	selp.u32 	%r907, 1, 0, %p5;
	add.s32 	%r908, %r899, 5;
	setp.ge.s32 	%p231, %r908, %r206;
	setp.lt.s32 	%p232, %r889, %r1;
	or.pred  	%p6, %p231, %p232;
	selp.u32 	%r909, 1, 0, %p6;
	add.s32 	%r910, %r899, 6;
	setp.ge.s32 	%p233, %r910, %r206;
	setp.lt.s32 	%p234, %r890, %r1;
	or.pred  	%p7, %p233, %p234;
	selp.u32 	%r911, 1, 0, %p7;
	add.s32 	%r912, %r899, 7;
	setp.ge.s32 	%p235, %r912, %r206;
	setp.lt.s32 	%p236, %r891, %r1;
	or.pred  	%p8, %p235, %p236;
	selp.u32 	%r913, 1, 0, %p8;
	add.s32 	%r914, %r899, 8;
	setp.ge.s32 	%p237, %r914, %r206;
	setp.lt.s32 	%p238, %r892, %r1;
	or.pred  	%p9, %p237, %p238;
	selp.u32 	%r915, 1, 0, %p9;
	add.s32 	%r916, %r899, 9;
	setp.ge.s32 	%p239, %r916, %r206;
	setp.lt.s32 	%p240, %r893, %r1;
	or.pred  	%p10, %p239, %p240;
	selp.u32 	%r917, 1, 0, %p10;
	add.s32 	%r918, %r899, 10;
	setp.ge.s32 	%p241, %r918, %r206;
	setp.lt.s32 	%p242, %r894, %r1;
	or.pred  	%p11, %p241, %p242;
	selp.u32 	%r919, 1, 0, %p11;
	add.s32 	%r920, %r899, 11;
	setp.ge.s32 	%p243, %r920, %r206;
	setp.lt.s32 	%p244, %r895, %r1;
	or.pred  	%p12, %p243, %p244;
	selp.u32 	%r921, 1, 0, %p12;
	add.s32 	%r922, %r899, 12;
	setp.ge.s32 	%p245, %r922, %r206;
	setp.lt.s32 	%p246, %r896, %r1;
	or.pred  	%p13, %p245, %p246;
	selp.u32 	%r923, 1, 0, %p13;
	add.s32 	%r924, %r899, 13;
	setp.ge.s32 	%p247, %r924, %r206;
	setp.lt.s32 	%p248, %r897, %r1;
	or.pred  	%p14, %p247, %p248;
	selp.u32 	%r925, 1, 0, %p14;
	add.s32 	%r926, %r899, 14;
	setp.ge.s32 	%p249, %r926, %r206;
	setp.lt.s32 	%p250, %r898, %r1;
	or.pred  	%p15, %p249, %p250;
	selp.u32 	%r927, 1, 0, %p15;
	bar.sync 	0;
	add.s32 	%r257, %r901, %r256;
	add.s32 	%r258, %r257, %r903;
	add.s32 	%r259, %r258, %r905;
	add.s32 	%r260, %r259, %r907;
	add.s32 	%r261, %r260, %r909;
	add.s32 	%r262, %r261, %r911;
	add.s32 	%r263, %r262, %r913;
	add.s32 	%r264, %r263, %r915;
	add.s32 	%r265, %r264, %r917;
	add.s32 	%r266, %r265, %r919;
	add.s32 	%r267, %r266, %r921;
	add.s32 	%r268, %r267, %r923;
	add.s32 	%r269, %r268, %r925;
	add.s32 	%r853, %r269, %r927;
	mov.b32 	%r851, 1;
	mov.b32 	%r876, 0;
	mov.b32 	%r878, -1;
	// begin inline asm
	{  .reg .s32 r0;  .reg .pred p;  shfl.sync.up.b32 r0|p, %r853, %r851, %r876, %r878;  @p add.s32 r0, r0, %r853;  mov.s32 %r849, r0;}
	// end inline asm
	mov.b32 	%r857, 2;
	// begin inline asm
	{  .reg .s32 r0;  .reg .pred p;  shfl.sync.up.b32 r0|p, %r849, %r857, %r876, %r878;  @p add.s32 r0, r0, %r849;  mov.s32 %r855, r0;}
	// end inline asm
	mov.b32 	%r863, 4;
	// begin inline asm
	{  .reg .s32 r0;  .reg .pred p;  shfl.sync.up.b32 r0|p, %r855, %r863, %r876, %r878;  @p add.s32 r0, r0, %r855;  mov.s32 %r861, r0;}
	// end inline asm
	mov.b32 	%r869, 8;
	// begin inline asm
	{  .reg .s32 r0;  .reg .pred p;  shfl.sync.up.b32 r0|p, %r861, %r869, %r876, %r878;  @p add.s32 r0, r0, %r861;  mov.s32 %r867, r0;}
	// end inline asm
	mov.b32 	%r875, 16;
	// begin inline asm
	{  .reg .s32 r0;  .reg .pred p;  shfl.sync.up.b32 r0|p, %r867, %r875, %r876, %r878;  @p add.s32 r0, r0, %r867;  mov.s32 %r873, r0;}
	// end inline asm
	setp.ne.s32 	%p251, %r848, 31;
	@%p251 bra 	$L__BB1_273;
	shl.b32 	%r928, %r240, 2;
	mov.u32 	%r929, _ZZN3cub18CUB_300001_SM_10006detail6select23DeviceSelectSweepKernelINS2_10policy_hubIiNS0_8NullTypeEiLb0ELNS0_10SelectImplE0EE10Policy1000EPiPS5_S9_S9_NS0_13ScanTileStateIiLb1EEE8LessThanS5_iNS2_19streaming_context_tIlLb1EEELS6_0EEEvT0_T1_T2_T3_T4_T5_T6_T7_iT8_NS1_7vsmem_tEE19static_temp_storage;
	add.s32 	%r930, %r929, %r928;
	st.shared.u32 	[%r930], %r873;
$L__BB1_273:
	mov.u64 	%rd103, %rd205;
	bar.sync 	0;
	ld.shared.v4.u32 	{%r272, %r273, %r274, %r275}, [_ZZN3cub18CUB_300001_SM_10006detail6select23DeviceSelectSweepKernelINS2_10policy_hubIiNS0_8NullTypeEiLb0ELNS0_10SelectImplE0EE10Policy1000EPiPS5_S9_S9_NS0_13ScanTileStateIiLb1EEE8LessThanS5_iNS2_19streaming_context_tIlLb1EEELS6_0EEEvT0_T1_T2_T3_T4_T5_T6_T7_iT8_NS1_7vsmem_tEE19static_temp_storage];
	add.s32 	%r931, %r273, %r272;
	setp.eq.s32 	%p252, %r240, 2;
	selp.b32 	%r932, %r931, %r272, %p252;
	add.s32 	%r933, %r931, %r274;
	setp.eq.s32 	%p253, %r240, 3;
	selp.b32 	%r934, %r933, %r932, %p253;
	add.s32 	%r935, %r933, %r275;
	setp.eq.s32 	%p254, %r240, 4;
	selp.b32 	%r936, %r935, %r934, %p254;
	ld.shared.v4.u32 	{%r276, %r277, %r278, %r279}, [_ZZN3cub18CUB_300001_SM_10006detail6select23DeviceSelectSweepKernelINS2_10policy_hubIiNS0_8NullTypeEiLb0ELNS0_10SelectImplE0EE10Policy1000EPiPS5_S9_S9_NS0_13ScanTileStateIiLb1EEE8LessThanS5_iNS2_19streaming_context_tIlLb1EEELS6_0EEEvT0_T1_T2_T3_T4_T5_T6_T7_iT8_NS1_7vsmem_tEE19static_temp_storage+16];
	add.s32 	%r937, %r935, %r276;
	setp.eq.s32 	%p255, %r240, 5;
	selp.b32 	%r938, %r937, %r936, %p255;
	add.s32 	%r939, %r937, %r277;
	setp.eq.s32 	%p256, %r240, 6;
	selp.b32 	%r940, %r939, %r938, %p256;
	add.s32 	%r941, %r939, %r278;
	setp.eq.s32 	%p257, %r240, 7;
	selp.b32 	%r942, %r941, %r940, %p257;
	add.s32 	%r943, %r941, %r279;
	setp.eq.s32 	%p258, %r240, 8;
	selp.b32 	%r944, %r943, %r942, %p258;
	ld.shared.v4.u32 	{%r280, %r281, %r282, %r283}, [_ZZN3cub18CUB_300001_SM_10006detail6select23DeviceSelectSweepKernelINS2_10policy_hubIiNS0_8NullTypeEiLb0ELNS0_10SelectImplE0EE10Policy1000EPiPS5_S9_S9_NS0_13ScanTileStateIiLb1EEE8LessThanS5_iNS2_19streaming_context_tIlLb1EEELS6_0EEEvT0_T1_T2_T3_T4_T5_T6_T7_iT8_NS1_7vsmem_tEE19static_temp_storage+32];
	add.s32 	%r945, %r943, %r280;
	setp.eq.s32 	%p259, %r240, 9;
	selp.b32 	%r946, %r945, %r944, %p259;
	add.s32 	%r947, %r945, %r281;
	setp.eq.s32 	%p260, %r240, 10;
	selp.b32 	%r948, %r947, %r946, %p260;
	add.s32 	%r949, %r947, %r282;
	setp.eq.s32 	%p261, %r240, 11;
	selp.b32 	%r950, %r949, %r948, %p261;
	setp.lt.u32 	%p262, %r1522, 32;
	selp.b32 	%r951, 0, %r950, %p262;
	setp.eq.s32 	%p263, %r848, 0;
	sub.s32 	%r952, %r873, %r853;
	selp.b32 	%r953, 0, %r952, %p263;
	add.s32 	%r284, %r951, %r953;
	add.s32 	%r285, %r284, %r256;
	add.s32 	%r286, %r257, %r284;
	add.s32 	%r287, %r258, %r284;
	add.s32 	%r288, %r259, %r284;
	add.s32 	%r289, %r260, %r284;
	add.s32 	%r290, %r261, %r284;
	add.s32 	%r291, %r262, %r284;
	add.s32 	%r292, %r263, %r284;
	add.s32 	%r293, %r264, %r284;
	add.s32 	%r294, %r265, %r284;
	add.s32 	%r295, %r266, %r284;
	add.s32 	%r296, %r267, %r284;
	add.s32 	%r297, %r268, %r284;
	add.s32 	%r298, %r269, %r284;
	add.s32 	%r954, %r206, %r283;
	add.s32 	%r955, %r954, %r949;
	add.s32 	%r1561, %r955, -5760;
	setp.gt.s32 	%p264, %r1561, 384;
	@%p264 bra 	$L__BB1_334;
	ld.param.u8 	%rs5, [%rd103];
	ld.param.u64 	%rd331, [%rd103+24];
	cvta.to.global.u64 	%rd104, %rd331;
	setp.lt.s32 	%p265, %r284, %r1561;
	and.pred  	%p266, %p1, %p265;
	@%p266 bra 	$L__BB1_275;
	bra.uni 	$L__BB1_278;
$L__BB1_275:
	setp.ne.s16 	%p267, %rs5, 0;
	mov.b64 	%rd715, 0;
	@%p267 bra 	$L__BB1_277;
	ld.global.u64 	%rd715, [%rd104];
$L__BB1_277:
	cvt.s64.s32 	%rd333, %r284;
	add.s64 	%rd334, %rd715, %rd333;
	shl.b64 	%rd335, %rd334, 2;
	add.s64 	%rd336, %rd3, %rd335;
	st.global.u32 	[%rd336], %r884;
$L__BB1_278:
	setp.ge.s32 	%p268, %r285, %r1561;
	not.pred 	%p269, %p2;
	or.pred  	%p270, %p269, %p268;
	@%p270 bra 	$L__BB1_282;
	setp.ne.s16 	%p271, %rs5, 0;
	mov.b64 	%rd716, 0;
	@%p271 bra 	$L__BB1_281;
	ld.global.u64 	%rd716, [%rd104];
$L__BB1_281:
	cvt.s64.s32 	%rd338, %r285;
	add.s64 	%rd339, %rd716, %rd338;
	shl.b64 	%rd340, %rd339, 2;
	add.s64 	%rd341, %rd3, %rd340;
	st.global.u32 	[%rd341], %r885;
$L__BB1_282:
	setp.ge.s32 	%p272, %r286, %r1561;
	not.pred 	%p273, %p3;
	or.pred  	%p274, %p273, %p272;
	@%p274 bra 	$L__BB1_286;
	setp.ne.s16 	%p275, %rs5, 0;
	mov.b64 	%rd717, 0;
	@%p275 bra 	$L__BB1_285;
	ld.global.u64 	%rd717, [%rd104];
$L__BB1_285:
	cvt.s64.s32 	%rd343, %r286;
	add.s64 	%rd344, %rd717, %rd343;
	shl.b64 	%rd345, %rd344, 2;
	add.s64 	%rd346, %rd3, %rd345;
	st.global.u32 	[%rd346], %r886;
$L__BB1_286:
	setp.ge.s32 	%p276, %r287, %r1561;
	not.pred 	%p277, %p4;
	or.pred  	%p278, %p277, %p276;
	@%p278 bra 	$L__BB1_290;
	setp.ne.s16 	%p279, %rs5, 0;
	mov.b64 	%rd718, 0;
	@%p279 bra 	$L__BB1_289;
	ld.global.u64 	%rd718, [%rd104];
$L__BB1_289:
	cvt.s64.s32 	%rd348, %r287;
	add.s64 	%rd349, %rd718, %rd348;
	shl.b64 	%rd350, %rd349, 2;
	add.s64 	%rd351, %rd3, %rd350;
	st.global.u32 	[%rd351], %r887;
$L__BB1_290:
	setp.ge.s32 	%p280, %r288, %r1561;
	not.pred 	%p281, %p5;
	or.pred  	%p282, %p281, %p280;
	@%p282 bra 	$L__BB1_294;
	setp.ne.s16 	%p283, %rs5, 0;
	mov.b64 	%rd719, 0;
	@%p283 bra 	$L__BB1_293;
	ld.global.u64 	%rd719, [%rd104];
$L__BB1_293:
	cvt.s64.s32 	%rd353, %r288;
	add.s64 	%rd354, %rd719, %rd353;
	shl.b64 	%rd355, %rd354, 2;
	add.s64 	%rd356, %rd3, %rd355;
	st.global.u32 	[%rd356], %r888;
$L__BB1_294:
	setp.ge.s32 	%p284, %r289, %r1561;
	not.pred 	%p285, %p6;
	or.pred  	%p286, %p285, %p284;
	@%p286 bra 	$L__BB1_298;
	setp.ne.s16 	%p287, %rs5, 0;
	mov.b64 	%rd720, 0;
	@%p287 bra 	$L__BB1_297;
	ld.global.u64 	%rd720, [%rd104];
$L__BB1_297:
	cvt.s64.s32 	%rd358, %r289;
	add.s64 	%rd359, %rd720, %rd358;
	shl.b64 	%rd360, %rd359, 2;
	add.s64 	%rd361, %rd3, %rd360;
	st.global.u32 	[%rd361], %r889;
$L__BB1_298:
	setp.ge.s32 	%p288, %r290, %r1561;
	not.pred 	%p289, %p7;
	or.pred  	%p290, %p289, %p288;
	@%p290 bra 	$L__BB1_302;
	setp.ne.s16 	%p291, %rs5, 0;
	mov.b64 	%rd721, 0;
	@%p291 bra 	$L__BB1_301;
	ld.global.u64 	%rd721, [%rd104];
$L__BB1_301:
	cvt.s64.s32 	%rd363, %r290;
	add.s64 	%rd364, %rd721, %rd363;
	shl.b64 	%rd365, %rd364, 2;
	add.s64 	%rd366, %rd3, %rd365;
	st.global.u32 	[%rd366], %r890;
$L__BB1_302:
	setp.ge.s32 	%p292, %r291, %r1561;
	not.pred 	%p293, %p8;
	or.pred  	%p294, %p293, %p292;
	@%p294 bra 	$L__BB1_306;
	setp.ne.s16 	%p295, %rs5, 0;
	mov.b64 	%rd722, 0;
	@%p295 bra 	$L__BB1_305;
	ld.global.u64 	%rd722, [%rd104];
$L__BB1_305:
	cvt.s64.s32 	%rd368, %r291;
	add.s64 	%rd369, %rd722, %rd368;
	shl.b64 	%rd370, %rd369, 2;
	add.s64 	%rd371, %rd3, %rd370;
	st.global.u32 	[%rd371], %r891;
$L__BB1_306:
	setp.ge.s32 	%p296, %r292, %r1561;
	not.pred 	%p297, %p9;
	or.pred  	%p298, %p297, %p296;
	@%p298 bra 	$L__BB1_310;
	setp.ne.s16 	%p299, %rs5, 0;
	mov.b64 	%rd723, 0;
	@%p299 bra 	$L__BB1_309;
	ld.global.u64 	%rd723, [%rd104];
$L__BB1_309:
	cvt.s64.s32 	%rd373, %r292;
	add.s64 	%rd374, %rd723, %rd373;
	shl.b64 	%rd375, %rd374, 2;
	add.s64 	%rd376, %rd3, %rd375;
	st.global.u32 	[%rd376], %r892;
$L__BB1_310:
	setp.ge.s32 	%p300, %r293, %r1561;
	not.pred 	%p301, %p10;
	or.pred  	%p302, %p301, %p300;
	@%p302 bra 	$L__BB1_314;
	setp.ne.s16 	%p303, %rs5, 0;
	mov.b64 	%rd724, 0;
	@%p303 bra 	$L__BB1_313;
	ld.global.u64 	%rd724, [%rd104];
$L__BB1_313:
	cvt.s64.s32 	%rd378, %r293;
	add.s64 	%rd379, %rd724, %rd378;
	shl.b64 	%rd380, %rd379, 2;
	add.s64 	%rd381, %rd3, %rd380;
	st.global.u32 	[%rd381], %r893;
$L__BB1_314:
	setp.ge.s32 	%p304, %r294, %r1561;
	not.pred 	%p305, %p11;
	or.pred  	%p306, %p305, %p304;
	@%p306 bra 	$L__BB1_318;
	setp.ne.s16 	%p307, %rs5, 0;
	mov.b64 	%rd725, 0;
	@%p307 bra 	$L__BB1_317;
	ld.global.u64 	%rd725, [%rd104];
$L__BB1_317:
	cvt.s64.s32 	%rd383, %r294;
	add.s64 	%rd384, %rd725, %rd383;
	shl.b64 	%rd385, %rd384, 2;
	add.s64 	%rd386, %rd3, %rd385;
	st.global.u32 	[%rd386], %r894;
$L__BB1_318:
	setp.ge.s32 	%p308, %r295, %r1561;
	not.pred 	%p309, %p12;
	or.pred  	%p310, %p309, %p308;
	@%p310 bra 	$L__BB1_322;
	setp.ne.s16 	%p311, %rs5, 0;
	mov.b64 	%rd726, 0;
	@%p311 bra 	$L__BB1_321;
	ld.global.u64 	%rd726, [%rd104];
$L__BB1_321:
	cvt.s64.s32 	%rd388, %r295;
	add.s64 	%rd389, %rd726, %rd388;
	shl.b64 	%rd390, %rd389, 2;
	add.s64 	%rd391, %rd3, %rd390;
	st.global.u32 	[%rd391], %r895;
$L__BB1_322:
	setp.ge.s32 	%p312, %r296, %r1561;
	not.pred 	%p313, %p13;
	or.pred  	%p314, %p313, %p312;
	@%p314 bra 	$L__BB1_326;
	setp.ne.s16 	%p315, %rs5, 0;
	mov.b64 	%rd727, 0;
	@%p315 bra 	$L__BB1_325;
	ld.global.u64 	%rd727, [%rd104];
$L__BB1_325:
	cvt.s64.s32 	%rd393, %r296;
	add.s64 	%rd394, %rd727, %rd393;
	shl.b64 	%rd395, %rd394, 2;
	add.s64 	%rd396, %rd3, %rd395;
	st.global.u32 	[%rd396], %r896;
$L__BB1_326:
	setp.ge.s32 	%p316, %r297, %r1561;
	not.pred 	%p317, %p14;
	or.pred  	%p318, %p317, %p316;
	@%p318 bra 	$L__BB1_330;
	setp.ne.s16 	%p319, %rs5, 0;
	mov.b64 	%rd728, 0;
	@%p319 bra 	$L__BB1_329;
	ld.global.u64 	%rd728, [%rd104];
$L__BB1_329:
	cvt.s64.s32 	%rd398, %r297;
	add.s64 	%rd399, %rd728, %rd398;
	shl.b64 	%rd400, %rd399, 2;
	add.s64 	%rd401, %rd3, %rd400;
	st.global.u32 	[%rd401], %r897;
$L__BB1_330:
	setp.ge.s32 	%p320, %r298, %r1561;
	not.pred 	%p321, %p15;
	or.pred  	%p322, %p321, %p320;
	@%p322 bra 	$L__BB1_537;
	setp.ne.s16 	%p323, %rs5, 0;
	mov.b64 	%rd729, 0;
	@%p323 bra 	$L__BB1_333;
	ld.global.u64 	%rd729, [%rd104];
$L__BB1_333:
	cvt.s64.s32 	%rd403, %r298;
	add.s64 	%rd404, %rd729, %rd403;
	shl.b64 	%rd405, %rd404, 2;
	add.s64 	%rd406, %rd3, %rd405;
	st.global.u32 	[%rd406], %r898;
	bra.uni 	$L__BB1_537;
$L__BB1_334:
	bar.sync 	0;
	not.pred 	%p324, %p1;
	@%p324 bra 	$L__BB1_336;
	shl.b32 	%r956, %r284, 2;
	mov.u32 	%r957, _ZZN3cub18CUB_300001_SM_10006detail6select23DeviceSelectSweepKernelINS2_10policy_hubIiNS0_8NullTypeEiLb0ELNS0_10SelectImplE0EE10Policy1000EPiPS5_S9_S9_NS0_13ScanTileStateIiLb1EEE8LessThanS5_iNS2_19streaming_context_tIlLb1EEELS6_0EEEvT0_T1_T2_T3_T4_T5_T6_T7_iT8_NS1_7vsmem_tEE19static_temp_storage;
	add.s32 	%r958, %r957, %r956;
	st.shared.u32 	[%r958], %r884;
$L__BB1_336:
	not.pred 	%p325, %p2;
	@%p325 bra 	$L__BB1_338;
	shl.b32 	%r959, %r285, 2;
	mov.u32 	%r960, _ZZN3cub18CUB_300001_SM_10006detail6select23DeviceSelectSweepKernelINS2_10policy_hubIiNS0_8NullTypeEiLb0ELNS0_10SelectImplE0EE10Policy1000EPiPS5_S9_S9_NS0_13ScanTileStateIiLb1EEE8LessThanS5_iNS2_19streaming_context_tIlLb1EEELS6_0EEEvT0_T1_T2_T3_T4_T5_T6_T7_iT8_NS1_7vsmem_tEE19static_temp_storage;
	add.s32 	%r961, %r960, %r959;
	st.shared.u32 	[%r961], %r885;
$L__BB1_338:
	not.pred 	%p326, %p3;
	@%p326 bra 	$L__BB1_340;
	shl.b32 	%r962, %r286, 2;
	mov.u32 	%r963, _ZZN3cub18CUB_300001_SM_10006detail6select23DeviceSelectSweepKernelINS2_10policy_hubIiNS0_8NullTypeEiLb0ELNS0_10SelectImplE0EE10Policy1000EPiPS5_S9_S9_NS0_13ScanTileStateIiLb1EEE8LessThanS5_iNS2_19streaming_context_tIlLb1EEELS6_0EEEvT0_T1_T2_T3_T4_T5_T6_T7_iT8_NS1_7vsmem_tEE19static_temp_storage;
	add.s32 	%r964, %r963, %r962;
	st.shared.u32 	[%r964], %r886;
$L__BB1_340:
	not.pred 	%p327, %p4;
	@%p327 bra 	$L__BB1_342;
	shl.b32 	%r965, %r287, 2;
	mov.u32 	%r966, _ZZN3cub18CUB_300001_SM_10006detail6select23DeviceSelectSweepKernelINS2_10policy_hubIiNS0_8NullTypeEiLb0ELNS0_10SelectImplE0EE10Policy1000EPiPS5_S9_S9_NS0_13ScanTileStateIiLb1EEE8LessThanS5_iNS2_19streaming_context_tIlLb1EEELS6_0EEEvT0_T1_T2_T3_T4_T5_T6_T7_iT8_NS1_7vsmem_tEE19static_temp_storage;
	add.s32 	%r967, %r966, %r965;
	st.shared.u32 	[%r967], %r887;
$L__BB1_342:
	not.pred 	%p328, %p5;
	@%p328 bra 	$L__BB1_344;
	shl.b32 	%r968, %r288, 2;
	mov.u32 	%r969, _ZZN3cub18CUB_300001_SM_10006detail6select23DeviceSelectSweepKernelINS2_10policy_hubIiNS0_8NullTypeEiLb0ELNS0_10SelectImplE0EE10Policy1000EPiPS5_S9_S9_NS0_13ScanTileStateIiLb1EEE8LessThanS5_iNS2_19streaming_context_tIlLb1EEELS6_0EEEvT0_T1_T2_T3_T4_T5_T6_T7_iT8_NS1_7vsmem_tEE19static_temp_storage;
	add.s32 	%r970, %r969, %r968;
	st.shared.u32 	[%r970], %r888;
$L__BB1_344:
	not.pred 	%p329, %p6;
	@%p329 bra 	$L__BB1_346;
	shl.b32 	%r971, %r289, 2;
	mov.u32 	%r972, _ZZN3cub18CUB_300001_SM_10006detail6select23DeviceSelectSweepKernelINS2_10policy_hubIiNS0_8NullTypeEiLb0ELNS0_10SelectImplE0EE10Policy1000EPiPS5_S9_S9_NS0_13ScanTileStateIiLb1EEE8LessThanS5_iNS2_19streaming_context_tIlLb1EEELS6_0EEEvT0_T1_T2_T3_T4_T5_T6_T7_iT8_NS1_7vsmem_tEE19static_temp_storage;
	add.s32 	%r973, %r972, %r971;
	st.shared.u32 	[%r973], %r889;
$L__BB1_346:
	not.pred 	%p330, %p7;
	@%p330 bra 	$L__BB1_348;
	shl.b32 	%r974, %r290, 2;
	mov.u32 	%r975, _ZZN3cub18CUB_300001_SM_10006detail6select23DeviceSelectSweepKernelINS2_10policy_hubIiNS0_8NullTypeEiLb0ELNS0_10SelectImplE0EE10Policy1000EPiPS5_S9_S9_NS0_13ScanTileStateIiLb1EEE8LessThanS5_iNS2_19streaming_context_tIlLb1EEELS6_0EEEvT0_T1_T2_T3_T4_T5_T6_T7_iT8_NS1_7vsmem_tEE19static_temp_storage;
	add.s32 	%r976, %r975, %r974;
	st.shared.u32 	[%r976], %r890;
$L__BB1_348:
	not.pred 	%p331, %p8;
	@%p331 bra 	$L__BB1_350;
	shl.b32 	%r977, %r291, 2;
	mov.u32 	%r978, _ZZN3cub18CUB_300001_SM_10006detail6select23DeviceSelectSweepKernelINS2_10policy_hubIiNS0_8NullTypeEiLb0ELNS0_10SelectImplE0EE10Policy1000EPiPS5_S9_S9_NS0_13ScanTileStateIiLb1EEE8LessThanS5_iNS2_19streaming_context_tIlLb1EEELS6_0EEEvT0_T1_T2_T3_T4_T5_T6_T7_iT8_NS1_7vsmem_tEE19static_temp_storage;
	add.s32 	%r979, %r978, %r977;
	st.shared.u32 	[%r979], %r891;
$L__BB1_350:
	not.pred 	%p332, %p9;
	@%p332 bra 	$L__BB1_352;
	shl.b32 	%r980, %r292, 2;
	mov.u32 	%r981, _ZZN3cub18CUB_300001_SM_10006detail6select23DeviceSelectSweepKernelINS2_10policy_hubIiNS0_8NullTypeEiLb0ELNS0_10SelectImplE0EE10Policy1000EPiPS5_S9_S9_NS0_13ScanTileStateIiLb1EEE8LessThanS5_iNS2_19streaming_context_tIlLb1EEELS6_0EEEvT0_T1_T2_T3_T4_T5_T6_T7_iT8_NS1_7vsmem_tEE19static_temp_storage;
	add.s32 	%r982, %r981, %r980;
	st.shared.u32 	[%r982], %r892;
$L__BB1_352:
	not.pred 	%p333, %p10;
	@%p333 bra 	$L__BB1_354;
	shl.b32 	%r983, %r293, 2;
	mov.u32 	%r984, _ZZN3cub18CUB_300001_SM_10006detail6select23DeviceSelectSweepKernelINS2_10policy_hubIiNS0_8NullTypeEiLb0ELNS0_10SelectImplE0EE10Policy1000EPiPS5_S9_S9_NS0_13ScanTileStateIiLb1EEE8LessThanS5_iNS2_19streaming_context_tIlLb1EEELS6_0EEEvT0_T1_T2_T3_T4_T5_T6_T7_iT8_NS1_7vsmem_tEE19static_temp_storage;
	add.s32 	%r985, %r984, %r983;
	st.shared.u32 	[%r985], %r893;
$L__BB1_354:
	not.pred 	%p334, %p11;
	@%p334 bra 	$L__BB1_356;
	shl.b32 	%r986, %r294, 2;
	mov.u32 	%r987, _ZZN3cub18CUB_300001_SM_10006detail6select23DeviceSelectSweepKernelINS2_10policy_hubIiNS0_8NullTypeEiLb0ELNS0_10SelectImplE0EE10Policy1000EPiPS5_S9_S9_NS0_13ScanTileStateIiLb1EEE8LessThanS5_iNS2_19streaming_context_tIlLb1EEELS6_0EEEvT0_T1_T2_T3_T4_T5_T6_T7_iT8_NS1_7vsmem_tEE19static_temp_storage;
	add.s32 	%r988, %r987, %r986;
	st.shared.u32 	[%r988], %r894;
$L__BB1_356:
	not.pred 	%p335, %p12;
	@%p335 bra 	$L__BB1_358;
	shl.b32 	%r989, %r295, 2;
	mov.u32 	%r990, _ZZN3cub18CUB_300001_SM_10006detail6select23DeviceSelectSweepKernelINS2_10policy_hubIiNS0_8NullTypeEiLb0ELNS0_10SelectImplE0EE10Policy1000EPiPS5_S9_S9_NS0_13ScanTileStateIiLb1EEE8LessThanS5_iNS2_19streaming_context_tIlLb1EEELS6_0EEEvT0_T1_T2_T3_T4_T5_T6_T7_iT8_NS1_7vsmem_tEE19static_temp_storage;
	add.s32 	%r991, %r990, %r989;
	st.shared.u32 	[%r991], %r895;
$L__BB1_358:
	not.pred 	%p336, %p13;
	@%p336 bra 	$L__BB1_360;
	shl.b32 	%r992, %r296, 2;
	mov.u32 	%r993, _ZZN3cub18CUB_300001_SM_10006detail6select23DeviceSelectSweepKernelINS2_10policy_hubIiNS0_8NullTypeEiLb0ELNS0_10SelectImplE0EE10Policy1000EPiPS5_S9_S9_NS0_13ScanTileStateIiLb1EEE8LessThanS5_iNS2_19streaming_context_tIlLb1EEELS6_0EEEvT0_T1_T2_T3_T4_T5_T6_T7_iT8_NS1_7vsmem_tEE19static_temp_storage;
	add.s32 	%r994, %r993, %r992;
	st.shared.u32 	[%r994], %r896;
$L__BB1_360:
	not.pred 	%p337, %p14;
	@%p337 bra 	$L__BB1_362;
	shl.b32 	%r995, %r297, 2;
	mov.u32 	%r996, _ZZN3cub18CUB_300001_SM_10006detail6select23DeviceSelectSweepKernelINS2_10policy_hubIiNS0_8NullTypeEiLb0ELNS0_10SelectImplE0EE10Policy1000EPiPS5_S9_S9_NS0_13ScanTileStateIiLb1EEE8LessThanS5_iNS2_19streaming_context_tIlLb1EEELS6_0EEEvT0_T1_T2_T3_T4_T5_T6_T7_iT8_NS1_7vsmem_tEE19static_temp_storage;
	add.s32 	%r997, %r996, %r995;
	st.shared.u32 	[%r997], %r897;
$L__BB1_362:
	not.pred 	%p338, %p15;
	@%p338 bra 	$L__BB1_364;
	shl.b32 	%r998, %r298, 2;
	mov.u32 	%r999, _ZZN3cub18CUB_300001_SM_10006detail6select23DeviceSelectSweepKernelINS2_10policy_hubIiNS0_8NullTypeEiLb0ELNS0_10SelectImplE0EE10Policy1000EPiPS5_S9_S9_NS0_13ScanTileStateIiLb1EEE8LessThanS5_iNS2_19streaming_context_tIlLb1EEELS6_0EEEvT0_T1_T2_T3_T4_T5_T6_T7_iT8_NS1_7vsmem_tEE19static_temp_storage;
	add.s32 	%r1000, %r999, %r998;
	st.shared.u32 	[%r1000], %r898;
$L__BB1_364:
	bar.sync 	0;
	setp.ge.u32 	%p339, %r1522, %r1561;
	@%p339 bra 	$L__BB1_537;
	ld.param.u32 	%r1478, [_ZN3cub18CUB_300001_SM_10006detail6select23DeviceSelectSweepKernelINS2_10policy_hubIiNS0_8NullTypeEiLb0ELNS0_10SelectImplE0EE10Policy1000EPiPS5_S9_S9_NS0_13ScanTileStateIiLb1EEE8LessThanS5_iNS2_19streaming_context_tIlLb1EEELS6_0EEEvT0_T1_T2_T3_T4_T5_T6_T7_iT8_NS1_7vsmem_tE_param_7];
	ld.param.u8 	%rs6, [%rd103];
	ld.param.u64 	%rd407, [%rd103+24];
	cvta.to.global.u64 	%rd105, %rd407;
	add.s32 	%r1001, %r273, %r274;
	add.s32 	%r1002, %r1001, %r275;
	add.s32 	%r1003, %r1002, %r276;
	add.s32 	%r1004, %r1003, %r277;
	add.s32 	%r1005, %r1004, %r278;
	add.s32 	%r1006, %r1005, %r279;
	add.s32 	%r1007, %r1006, %r280;
	add.s32 	%r1008, %r1007, %r281;
	add.s32 	%r1009, %r1008, %r282;
	add.s32 	%r1010, %r1009, %r283;
	add.s32 	%r1011, %r1010, %r272;
	add.s32 	%r1012, %r1011, %r1478;
	sub.s32 	%r1013, %r1012, %r1522;
	add.s32 	%r300, %r1013, -5761;
	mul.hi.u32 	%r1014, %r300, -1431655765;
	shr.u32 	%r1015, %r1014, 8;
	add.s32 	%r301, %r1015, 1;
	and.b32  	%r1016, %r1015, 3;
	setp.eq.s32 	%p340, %r1016, 3;
	@%p340 bra 	$L__BB1_370;
	cvt.u64.u32 	%rd708, %r1522;
	shl.b32 	%r1017, %r1522, 2;
	mov.u32 	%r1018, _ZZN3cub18CUB_300001_SM_10006detail6select23DeviceSelectSweepKernelINS2_10policy_hubIiNS0_8NullTypeEiLb0ELNS0_10SelectImplE0EE10Policy1000EPiPS5_S9_S9_NS0_13ScanTileStateIiLb1EEE8LessThanS5_iNS2_19streaming_context_tIlLb1EEELS6_0EEEvT0_T1_T2_T3_T4_T5_T6_T7_iT8_NS1_7vsmem_tEE19static_temp_storage;
	add.s32 	%r1521, %r1018, %r1017;
	and.b32  	%r1019, %r301, 3;
	neg.s32 	%r1520, %r1019;
$L__BB1_367:
	.pragma "nounroll";
	setp.ne.s16 	%p341, %rs6, 0;
	ld.shared.u32 	%r306, [%r1521];
	mov.b64 	%rd709, 0;
	@%p341 bra 	$L__BB1_369;
	ld.global.u64 	%rd709, [%rd105];
$L__BB1_369:
	add.s64 	%rd409, %rd709, %rd708;
	shl.b64 	%rd410, %rd409, 2;
	add.s64 	%rd411, %rd3, %rd410;
	st.global.u32 	[%rd411], %r306;
	add.s64 	%rd708, %rd708, 384;
	cvt.u32.u64 	%r1522, %rd708;
	add.s32 	%r1521, %r1521, 1536;
	add.s32 	%r1520, %r1520, 1;
	setp.ne.s32 	%p342, %r1520, 0;
	@%p342 bra 	$L__BB1_367;
$L__BB1_370:
	setp.lt.u32 	%p343, %r300, 1152;
	@%p343 bra 	$L__BB1_537;
	mul.wide.u32 	%rd413, %r1522, 4;
	add.s64 	%rd111, %rd3, %rd413;
	shl.b32 	%r1020, %r1522, 2;
	mov.u32 	%r1021, _ZZN3cub18CUB_300001_SM_10006detail6select23DeviceSelectSweepKernelINS2_10policy_hubIiNS0_8NullTypeEiLb0ELNS0_10SelectImplE0EE10Policy1000EPiPS5_S9_S9_NS0_13ScanTileStateIiLb1EEE8LessThanS5_iNS2_19streaming_context_tIlLb1EEELS6_0EEEvT0_T1_T2_T3_T4_T5_T6_T7_iT8_NS1_7vsmem_tEE19static_temp_storage;
	add.s32 	%r1022, %r1020, %r1021;
	add.s32 	%r1523, %r1022, 3072;
	mov.b64 	%rd710, 0;
$L__BB1_372:
	setp.ne.s16 	%p344, %rs6, 0;
	ld.shared.u32 	%r314, [%r1523+-3072];
	mov.b64 	%rd711, 0;
	@%p344 bra 	$L__BB1_374;
	ld.global.u64 	%rd711, [%rd105];
$L__BB1_374:
	setp.ne.s16 	%p345, %rs6, 0;
	shl.b64 	%rd416, %rd711, 2;
	add.s64 	%rd417, %rd710, %rd416;
	add.s64 	%rd418, %rd111, %rd417;
	st.global.u32 	[%rd418], %r314;
	ld.shared.u32 	%r315, [%r1523+-1536];
	mov.b64 	%rd712, 0;
	@%p345 bra 	$L__BB1_376;
	ld.global.u64 	%rd712, [%rd105];
$L__BB1_376:
	setp.ne.s16 	%p346, %rs6, 0;
	shl.b64 	%rd420, %rd712, 2;
	add.s64 	%rd421, %rd710, %rd420;
	add.s64 	%rd422, %rd111, %rd421;
	st.global.u32 	[%rd422+1536], %r315;
	ld.shared.u32 	%r316, [%r1523];
	mov.b64 	%rd713, 0;
	@%p346 bra 	$L__BB1_378;
	ld.global.u64 	%rd713, [%rd105];
$L__BB1_378:
	setp.ne.s16 	%p347, %rs6, 0;
	shl.b64 	%rd424, %rd713, 2;
	add.s64 	%rd425, %rd710, %rd424;
	add.s64 	%rd426, %rd111, %rd425;
	st.global.u32 	[%rd426+3072], %r316;
	ld.shared.u32 	%r317, [%r1523+1536];
	mov.b64 	%rd714, 0;
	@%p347 bra 	$L__BB1_380;
	ld.global.u64 	%rd714, [%rd105];
$L__BB1_380:
	shl.b64 	%rd427, %rd714, 2;
	add.s64 	%rd428, %rd710, %rd427;
	add.s64 	%rd429, %rd111, %rd428;
	st.global.u32 	[%rd429+4608], %r317;
	add.s32 	%r1522, %r1522, 1536;
	add.s64 	%rd710, %rd710, 6144;
	add.s32 	%r1523, %r1523, 6144;
	setp.lt.s32 	%p348, %r1522, %r1561;
	@%p348 bra 	$L__BB1_372;
	bra.uni 	$L__BB1_537;
$L__BB1_381:
	ld.param.u8 	%rs9, [%rd1];
	setp.eq.s16 	%p33, %rs9, 0;
	ld.param.u64 	%rd208, [%rd1+16];
	selp.b64 	%rd209, %rd208, 0, %p33;
	cvt.s64.s32 	%rd210, %r3;
	add.s64 	%rd211, %rd209, %rd210;
	mov.u32 	%r1557, %tid.x;
	and.b32  	%r482, %r1557, 31;
	and.b32  	%r483, %r1557, 992;
	mul.lo.s32 	%r484, %r483, 15;
	or.b32  	%r321, %r484, %r482;
	setp.ge.s32 	%p34, %r321, %r206;
	cvt.u64.u32 	%rd212, %r321;
	add.s64 	%rd213, %rd211, %rd212;
	shl.b64 	%rd214, %rd213, 2;
	add.s64 	%rd152, %rd2, %rd214;
	@%p34 bra 	$L__BB1_383;
	ld.global.u32 	%r1525, [%rd152];
$L__BB1_383:
	add.s32 	%r486, %r321, 32;
	setp.ge.s32 	%p35, %r486, %r206;
	@%p35 bra 	$L__BB1_385;
	ld.global.u32 	%r1526, [%rd152+128];
$L__BB1_385:
	add.s32 	%r488, %r321, 64;
	setp.ge.s32 	%p36, %r488, %r206;
	@%p36 bra 	$L__BB1_387;
	ld.global.u32 	%r1527, [%rd152+256];
$L__BB1_387:
	add.s32 	%r490, %r321, 96;
	setp.ge.s32 	%p37, %r490, %r206;
	@%p37 bra 	$L__BB1_389;
	ld.global.u32 	%r1528, [%rd152+384];
$L__BB1_389:
	add.s32 	%r492, %r321, 128;
	setp.ge.s32 	%p38, %r492, %r206;
	@%p38 bra 	$L__BB1_391;
	ld.global.u32 	%r1529, [%rd152+512];
$L__BB1_391:
	add.s32 	%r494, %r321, 160;
	setp.ge.s32 	%p39, %r494, %r206;
	@%p39 bra 	$L__BB1_393;
	ld.global.u32 	%r1530, [%rd152+640];
$L__BB1_393:
	add.s32 	%r496, %r321, 192;
	setp.ge.s32 	%p40, %r496, %r206;
	@%p40 bra 	$L__BB1_395;
	ld.global.u32 	%r1531, [%rd152+768];
$L__BB1_395:
	add.s32 	%r498, %r321, 224;
	setp.ge.s32 	%p41, %r498, %r206;
	@%p41 bra 	$L__BB1_397;
	ld.global.u32 	%r1532, [%rd152+896];
$L__BB1_397:
	add.s32 	%r500, %r321, 256;
	setp.ge.s32 	%p42, %r500, %r206;
	@%p42 bra 	$L__BB1_399;
	ld.global.u32 	%r1533, [%rd152+1024];
$L__BB1_399:
	add.s32 	%r502, %r321, 288;
	setp.ge.s32 	%p43, %r502, %r206;
	@%p43 bra 	$L__BB1_401;
	ld.global.u32 	%r1534, [%rd152+1152];
$L__BB1_401:
	add.s32 	%r504, %r321, 320;
	setp.ge.s32 	%p44, %r504, %r206;
	@%p44 bra 	$L__BB1_403;
	ld.global.u32 	%r1535, [%rd152+1280];
$L__BB1_403:
	add.s32 	%r506, %r321, 352;
	setp.ge.s32 	%p45, %r506, %r206;
	@%p45 bra 	$L__BB1_405;
	ld.global.u32 	%r1536, [%rd152+1408];
$L__BB1_405:
	add.s32 	%r508, %r321, 384;
	setp.ge.s32 	%p46, %r508, %r206;
	@%p46 bra 	$L__BB1_407;
	ld.global.u32 	%r1537, [%rd152+1536];
$L__BB1_407:
	add.s32 	%r510, %r321, 416;
	setp.ge.s32 	%p47, %r510, %r206;
	@%p47 bra 	$L__BB1_409;
	ld.global.u32 	%r1538, [%rd152+1664];
$L__BB1_409:
	add.s32 	%r512, %r321, 448;
	setp.ge.s32 	%p48, %r512, %r206;
	@%p48 bra 	$L__BB1_411;
	ld.global.u32 	%r1539, [%rd152+1792];
$L__BB1_411:
	// begin inline asm
	mov.u32 %r513, %laneid;
	// end inline asm
	shr.u32 	%r353, %r1557, 5;
	mad.lo.s32 	%r544, %r353, 480, %r513;
	shl.b32 	%r545, %r544, 2;
	mov.u32 	%r546, _ZZN3cub18CUB_300001_SM_10006detail6select23DeviceSelectSweepKernelINS2_10policy_hubIiNS0_8NullTypeEiLb0ELNS0_10SelectImplE0EE10Policy1000EPiPS5_S9_S9_NS0_13ScanTileStateIiLb1EEE8LessThanS5_iNS2_19streaming_context_tIlLb1EEELS6_0EEEvT0_T1_T2_T3_T4_T5_T6_T7_iT8_NS1_7vsmem_tEE19static_temp_storage;
	add.s32 	%r547, %r546, %r545;
	st.shared.u32 	[%r547], %r1525;
	st.shared.u32 	[%r547+128], %r1526;
	st.shared.u32 	[%r547+256], %r1527;
	st.shared.u32 	[%r547+384], %r1528;
	st.shared.u32 	[%r547+512], %r1529;
	st.shared.u32 	[%r547+640], %r1530;
	st.shared.u32 	[%r547+768], %r1531;
	st.shared.u32 	[%r547+896], %r1532;
	st.shared.u32 	[%r547+1024], %r1533;
	st.shared.u32 	[%r547+1152], %r1534;
	st.shared.u32 	[%r547+1280], %r1535;
	st.shared.u32 	[%r547+1408], %r1536;
	st.shared.u32 	[%r547+1536], %r1537;
	st.shared.u32 	[%r547+1664], %r1538;
	st.shared.u32 	[%r547+1792], %r1539;
	bar.warp.sync 	-1;
	mad.lo.s32 	%r548, %r513, 56, %r547;
	ld.shared.u32 	%r549, [%r548];
	ld.shared.u32 	%r550, [%r548+4];
	ld.shared.u32 	%r551, [%r548+8];
	ld.shared.u32 	%r552, [%r548+12];
	ld.shared.u32 	%r553, [%r548+16];
	ld.shared.u32 	%r554, [%r548+20];
	ld.shared.u32 	%r555, [%r548+24];
	ld.shared.u32 	%r556, [%r548+28];
	ld.shared.u32 	%r557, [%r548+32];
	ld.shared.u32 	%r558, [%r548+36];
	ld.shared.u32 	%r559, [%r548+40];
	ld.shared.u32 	%r560, [%r548+44];
	ld.shared.u32 	%r561, [%r548+48];
	ld.shared.u32 	%r562, [%r548+52];
	ld.shared.u32 	%r563, [%r548+56];
	mul.lo.s32 	%r564, %r1557, 15;
	setp.ge.s32 	%p49, %r564, %r206;
	setp.lt.s32 	%p50, %r549, %r1;
	or.pred  	%p16, %p49, %p50;
	selp.u32 	%r565, 1, 0, %p16;
	add.s32 	%r566, %r564, 1;
	setp.ge.s32 	%p51, %r566, %r206;
	setp.lt.s32 	%p52, %r550, %r1;
	or.pred  	%p17, %p51, %p52;
	selp.u32 	%r567, 1, 0, %p17;
	add.s32 	%r568, %r564, 2;
	setp.ge.s32 	%p53, %r568, %r206;
	setp.lt.s32 	%p54, %r551, %r1;
	or.pred  	%p18, %p53, %p54;
	selp.u32 	%r569, 1, 0, %p18;
	add.s32 	%r570, %r564, 3;
	setp.ge.s32 	%p55, %r570, %r206;
	setp.lt.s32 	%p56, %r552, %r1;
	or.pred  	%p19, %p55, %p56;
	selp.u32 	%r571, 1, 0, %p19;
	add.s32 	%r572, %r564, 4;
	setp.ge.s32 	%p57, %r572, %r206;
	setp.lt.s32 	%p58, %r553, %r1;
	or.pred  	%p20, %p57, %p58;
	selp.u32 	%r573, 1, 0, %p20;
	add.s32 	%r574, %r564, 5;
	setp.ge.s32 	%p59, %r574, %r206;
	setp.lt.s32 	%p60, %r554, %r1;
	or.pred  	%p21, %p59, %p60;
	selp.u32 	%r575, 1, 0, %p21;
	add.s32 	%r576, %r564, 6;
	setp.ge.s32 	%p61, %r576, %r206;
	setp.lt.s32 	%p62, %r555, %r1;
	or.pred  	%p22, %p61, %p62;
	selp.u32 	%r577, 1, 0, %p22;
	add.s32 	%r578, %r564, 7;
	setp.ge.s32 	%p63, %r578, %r206;
	setp.lt.s32 	%p64, %r556, %r1;
	or.pred  	%p23, %p63, %p64;
	selp.u32 	%r579, 1, 0, %p23;
	add.s32 	%r580, %r564, 8;
	setp.ge.s32 	%p65, %r580, %r206;
	setp.lt.s32 	%p66, %r557, %r1;
	or.pred  	%p24, %p65, %p66;
	selp.u32 	%r581, 1, 0, %p24;
	add.s32 	%r582, %r564, 9;
	setp.ge.s32 	%p67, %r582, %r206;
	setp.lt.s32 	%p68, %r558, %r1;
	or.pred  	%p25, %p67, %p68;
	selp.u32 	%r583, 1, 0, %p25;
	add.s32 	%r584, %r564, 10;
	setp.ge.s32 	%p69, %r584, %r206;
	setp.lt.s32 	%p70, %r559, %r1;
	or.pred  	%p26, %p69, %p70;
	selp.u32 	%r585, 1, 0, %p26;
	add.s32 	%r586, %r564, 11;
	setp.ge.s32 	%p71, %r586, %r206;
	setp.lt.s32 	%p72, %r560, %r1;
	or.pred  	%p27, %p71, %p72;
	selp.u32 	%r587, 1, 0, %p27;
	add.s32 	%r588, %r564, 12;
	setp.ge.s32 	%p73, %r588, %r206;
	setp.lt.s32 	%p74, %r561, %r1;
	or.pred  	%p28, %p73, %p74;
	selp.u32 	%r589, 1, 0, %p28;
	add.s32 	%r590, %r564, 13;
	setp.ge.s32 	%p75, %r590, %r206;
	setp.lt.s32 	%p76, %r562, %r1;
	or.pred  	%p29, %p75, %p76;
	selp.u32 	%r591, 1, 0, %p29;
	add.s32 	%r592, %r564, 14;
	setp.ge.s32 	%p77, %r592, %r206;
	setp.lt.s32 	%p78, %r563, %r1;
	or.pred  	%p30, %p77, %p78;
	selp.u32 	%r593, 1, 0, %p30;
	bar.sync 	0;
	add.s32 	%r369, %r567, %r565;
	add.s32 	%r370, %r369, %r569;
	add.s32 	%r371, %r370, %r571;
	add.s32 	%r372, %r371, %r573;
	add.s32 	%r373, %r372, %r575;
	add.s32 	%r374, %r373, %r577;
	add.s32 	%r375, %r374, %r579;
	add.s32 	%r376, %r375, %r581;
	add.s32 	%r377, %r376, %r583;
	add.s32 	%r378, %r377, %r585;
	add.s32 	%r379, %r378, %r587;
	add.s32 	%r380, %r379, %r589;
	add.s32 	%r381, %r380, %r591;
	add.s32 	%r518, %r381, %r593;
	mov.b32 	%r516, 1;
	mov.b32 	%r541, 0;
	mov.b32 	%r543, -1;
	// begin inline asm
	{  .reg .s32 r0;  .reg .pred p;  shfl.sync.up.b32 r0|p, %r518, %r516, %r541, %r543;  @p add.s32 r0, r0, %r518;  mov.s32 %r514, r0;}
	// end inline asm
	mov.b32 	%r522, 2;
	// begin inline asm
	{  .reg .s32 r0;  .reg .pred p;  shfl.sync.up.b32 r0|p, %r514, %r522, %r541, %r543;  @p add.s32 r0, r0, %r514;  mov.s32 %r520, r0;}
	// end inline asm
	mov.b32 	%r528, 4;
	// begin inline asm
	{  .reg .s32 r0;  .reg .pred p;  shfl.sync.up.b32 r0|p, %r520, %r528, %r541, %r543;  @p add.s32 r0, r0, %r520;  mov.s32 %r526, r0;}
	// end inline asm
	mov.b32 	%r534, 8;
	// begin inline asm
	{  .reg .s32 r0;  .reg .pred p;  shfl.sync.up.b32 r0|p, %r526, %r534, %r541, %r543;  @p add.s32 r0, r0, %r526;  mov.s32 %r532, r0;}
	// end inline asm
	mov.b32 	%r540, 16;
	// begin inline asm
	{  .reg .s32 r0;  .reg .pred p;  shfl.sync.up.b32 r0|p, %r532, %r540, %r541, %r543;  @p add.s32 r0, r0, %r532;  mov.s32 %r538, r0;}
	// end inline asm
	setp.ne.s32 	%p79, %r513, 31;
	@%p79 bra 	$L__BB1_413;
	shl.b32 	%r594, %r353, 2;
	mov.u32 	%r595, _ZZN3cub18CUB_300001_SM_10006detail6select23DeviceSelectSweepKernelINS2_10policy_hubIiNS0_8NullTypeEiLb0ELNS0_10SelectImplE0EE10Policy1000EPiPS5_S9_S9_NS0_13ScanTileStateIiLb1EEE8LessThanS5_iNS2_19streaming_context_tIlLb1EEELS6_0EEEvT0_T1_T2_T3_T4_T5_T6_T7_iT8_NS1_7vsmem_tEE19static_temp_storage;
	add.s32 	%r596, %r595, %r594;
	st.shared.u32 	[%r596], %r538;
$L__BB1_413:
	sub.s32 	%r597, %r538, %r518;
	bar.sync 	0;
	ld.shared.v4.u32 	{%r598, %r599, %r600, %r601}, [_ZZN3cub18CUB_300001_SM_10006detail6select23DeviceSelectSweepKernelINS2_10policy_hubIiNS0_8NullTypeEiLb0ELNS0_10SelectImplE0EE10Policy1000EPiPS5_S9_S9_NS0_13ScanTileStateIiLb1EEE8LessThanS5_iNS2_19streaming_context_tIlLb1EEELS6_0EEEvT0_T1_T2_T3_T4_T5_T6_T7_iT8_NS1_7vsmem_tEE19static_temp_storage];
	add.s32 	%r602, %r599, %r598;
	setp.eq.s32 	%p80, %r353, 2;
	selp.b32 	%r603, %r602, %r598, %p80;
	add.s32 	%r604, %r602, %r600;
	setp.eq.s32 	%p81, %r353, 3;
	selp.b32 	%r605, %r604, %r603, %p81;
	add.s32 	%r606, %r604, %r601;
	setp.eq.s32 	%p82, %r353, 4;
	selp.b32 	%r607, %r606, %r605, %p82;
	ld.shared.v4.u32 	{%r608, %r609, %r610, %r611}, [_ZZN3cub18CUB_300001_SM_10006detail6select23DeviceSelectSweepKernelINS2_10policy_hubIiNS0_8NullTypeEiLb0ELNS0_10SelectImplE0EE10Policy1000EPiPS5_S9_S9_NS0_13ScanTileStateIiLb1EEE8LessThanS5_iNS2_19streaming_context_tIlLb1EEELS6_0EEEvT0_T1_T2_T3_T4_T5_T6_T7_iT8_NS1_7vsmem_tEE19static_temp_storage+16];
	add.s32 	%r612, %r606, %r608;
	setp.eq.s32 	%p83, %r353, 5;
	selp.b32 	%r613, %r612, %r607, %p83;
	add.s32 	%r614, %r612, %r609;
	setp.eq.s32 	%p84, %r353, 6;
	selp.b32 	%r615, %r614, %r613, %p84;
	add.s32 	%r616, %r614, %r610;
	setp.eq.s32 	%p85, %r353, 7;
	selp.b32 	%r617, %r616, %r615, %p85;
	add.s32 	%r618, %r616, %r611;
	setp.eq.s32 	%p86, %r353, 8;
	selp.b32 	%r619, %r618, %r617, %p86;
	ld.shared.v4.u32 	{%r620, %r621, %r622, %r623}, [_ZZN3cub18CUB_300001_SM_10006detail6select23DeviceSelectSweepKernelINS2_10policy_hubIiNS0_8NullTypeEiLb0ELNS0_10SelectImplE0EE10Policy1000EPiPS5_S9_S9_NS0_13ScanTileStateIiLb1EEE8LessThanS5_iNS2_19streaming_context_tIlLb1EEELS6_0EEEvT0_T1_T2_T3_T4_T5_T6_T7_iT8_NS1_7vsmem_tEE19static_temp_storage+32];
	add.s32 	%r624, %r618, %r620;
	setp.eq.s32 	%p87, %r353, 9;
	selp.b32 	%r625, %r624, %r619, %p87;
	add.s32 	%r626, %r624, %r621;
	setp.eq.s32 	%p88, %r353, 10;
	selp.b32 	%r627, %r626, %r625, %p88;
	add.s32 	%r628, %r626, %r622;
	setp.eq.s32 	%p89, %r353, 11;
	selp.b32 	%r629, %r628, %r627, %p89;
	add.s32 	%r384, %r628, %r623;
	setp.gt.u32 	%p90, %r1557, 31;
	setp.lt.u32 	%p91, %r1557, 32;
	setp.eq.s32 	%p92, %r513, 0;
	selp.b32 	%r630, 0, %r597, %p92;
	add.s32 	%r1553, %r629, %r630;
	selp.b32 	%r386, %r597, %r1553, %p91;
	@%p90 bra 	$L__BB1_429;
	setp.ne.s32 	%p93, %r1557, 0;
	mul.wide.s32 	%rd215, %r1484, 8;
	add.s64 	%rd153, %rd4, %rd215;
	@%p93 bra 	$L__BB1_416;
	st.shared.u32 	[_ZZN3cub18CUB_300001_SM_10006detail6select23DeviceSelectSweepKernelINS2_10policy_hubIiNS0_8NullTypeEiLb0ELNS0_10SelectImplE0EE10Policy1000EPiPS5_S9_S9_NS0_13ScanTileStateIiLb1EEE8LessThanS5_iNS2_19streaming_context_tIlLb1EEELS6_0EEEvT0_T1_T2_T3_T4_T5_T6_T7_iT8_NS1_7vsmem_tEE19static_temp_storage+76], %r384;
	add.s64 	%rd216, %rd153, 256;
	mov.b32 	%r631, 100;
	// begin inline asm
	st.relaxed.gpu.v2.u32 [%rd216], {%r631, %r384};
	// end inline asm
$L__BB1_416:
	not.b32 	%r637, %r1557;
	add.s32 	%r1548, %r1484, %r637;
	mov.b32 	%r633, 585;
	// begin inline asm
	nanosleep.u32 %r633;
	// end inline asm
	mul.wide.s32 	%rd218, %r1548, 8;
	add.s64 	%rd219, %rd4, %rd218;
	add.s64 	%rd217, %rd219, 256;
	// begin inline asm
	ld.relaxed.gpu.v2.u32 {%r1550, %r1542}, [%rd217];
	// end inline asm
	mov.b32 	%r1543, 754;
$L__BB1_417:
	setp.eq.s32 	%p94, %r1550, 99;
	mov.b32 	%r638, -1;
	vote.sync.any.pred 	%p95, %p94, %r638;
	not.pred 	%p96, %p95;
	@%p96 bra 	$L__BB1_419;
	shr.u32 	%r396, %r1543, 1;
	mul.lo.s32 	%r812, %r1484, 16807;
	and.b32  	%r1484, %r812, 2147483647;
	sub.s32 	%r813, %r1543, %r396;
	add.s32 	%r814, %r813, 1;
	rem.u32 	%r815, %r1484, %r814;
	add.s32 	%r809, %r815, %r396;
	// begin inline asm
	nanosleep.u32 %r809;
	// end inline asm
	// begin inline asm
	ld.relaxed.gpu.v2.u32 {%r1550, %r1542}, [%rd217];
	// end inline asm
	mov.u32 	%r1543, %r396;
	bra.uni 	$L__BB1_417;
$L__BB1_419:
	setp.eq.s32 	%p97, %r1550, 101;
	mov.b32 	%r665, -1;
	vote.sync.ballot.b32 	%r667, %p97, %r665;
	// begin inline asm
	mov.u32 %r640, %lanemask_ge;
	// end inline asm
	and.b32  	%r668, %r667, %r640;
	or.b32  	%r669, %r668, -2147483648;
	add.s32 	%r670, %r669, -1;
	not.b32 	%r671, %r669;
	and.b32  	%r672, %r671, %r670;
	popc.b32 	%r644, %r672;
	mov.b32 	%r643, 1;
	// begin inline asm
	shfl.sync.down.b32 %r641, %r1542, %r643, %r644, %r665;
	// end inline asm
	setp.lt.s32 	%p99, %r513, %r644;
	selp.b32 	%r673, %r641, 0, %p99;
	add.s32 	%r647, %r673, %r1542;
	mov.b32 	%r648, 2;
	// begin inline asm
	shfl.sync.down.b32 %r646, %r647, %r648, %r644, %r665;
	// end inline asm
	add.s32 	%r401, %r513, 2;
	setp.gt.s32 	%p100, %r401, %r644;
	selp.b32 	%r674, 0, %r646, %p100;
	add.s32 	%r652, %r647, %r674;
	mov.b32 	%r653, 4;
	// begin inline asm
	shfl.sync.down.b32 %r651, %r652, %r653, %r644, %r665;
	// end inline asm
	add.s32 	%r402, %r513, 4;
	setp.gt.s32 	%p101, %r402, %r644;
	selp.b32 	%r675, 0, %r651, %p101;
	add.s32 	%r657, %r652, %r675;
	mov.b32 	%r658, 8;
	// begin inline asm
	shfl.sync.down.b32 %r656, %r657, %r658, %r644, %r665;
	// end inline asm
	add.s32 	%r403, %r513, 8;
	setp.gt.s32 	%p102, %r403, %r644;
	selp.b32 	%r676, 0, %r656, %p102;
	add.s32 	%r662, %r657, %r676;
	mov.b32 	%r663, 16;
	// begin inline asm
	shfl.sync.down.b32 %r661, %r662, %r663, %r644, %r665;
	// end inline asm
	add.s32 	%r404, %r513, 16;
	setp.gt.s32 	%p103, %r404, %r644;
	selp.b32 	%r677, 0, %r661, %p103;
	add.s32 	%r1546, %r662, %r677;
	add.s64 	%rd155, %rd4, 256;
	mov.b32 	%r1544, 754;
$L__BB1_420:
	setp.ne.s32 	%p104, %r1550, 101;
	mov.b32 	%r678, -1;
	vote.sync.all.pred 	%p105, %p104, %r678;
	not.pred 	%p106, %p105;
	@%p106 bra 	$L__BB1_425;
	shr.u32 	%r1544, %r1544, 1;
	mul.wide.s32 	%rd320, %r1548, 8;
	add.s64 	%rd321, %rd155, %rd320;
	add.s64 	%rd319, %rd321, -256;
	// begin inline asm
	ld.relaxed.gpu.v2.u32 {%r1550, %r1551}, [%rd319];
	// end inline asm
	mov.u32 	%r1552, %r1544;
$L__BB1_422:
	setp.eq.s32 	%p195, %r1550, 99;
	mov.b32 	%r763, -1;
	vote.sync.any.pred 	%p196, %p195, %r763;
	not.pred 	%p197, %p196;
	@%p197 bra 	$L__BB1_424;
	shr.u32 	%r420, %r1552, 1;
	mul.lo.s32 	%r805, %r1484, 16807;
	and.b32  	%r1484, %r805, 2147483647;
	sub.s32 	%r806, %r1552, %r420;
	add.s32 	%r807, %r806, 1;
	rem.u32 	%r808, %r1484, %r807;
	add.s32 	%r802, %r808, %r420;
	// begin inline asm
	nanosleep.u32 %r802;
	// end inline asm
	// begin inline asm
	ld.relaxed.gpu.v2.u32 {%r1550, %r1551}, [%rd319];
	// end inline asm
	mov.u32 	%r1552, %r420;
	bra.uni 	$L__BB1_422;
$L__BB1_424:
	setp.eq.s32 	%p198, %r1550, 101;
	mov.b32 	%r789, -1;
	vote.sync.ballot.b32 	%r790, %p198, %r789;
	and.b32  	%r791, %r790, %r640;
	or.b32  	%r792, %r791, -2147483648;
	add.s32 	%r793, %r792, -1;
	not.b32 	%r794, %r792;
	and.b32  	%r795, %r794, %r793;
	popc.b32 	%r768, %r795;
	mov.b32 	%r767, 1;
	// begin inline asm
	shfl.sync.down.b32 %r765, %r1551, %r767, %r768, %r789;
	// end inline asm
	setp.lt.s32 	%p200, %r513, %r768;
	selp.b32 	%r796, %r765, 0, %p200;
	add.s32 	%r771, %r796, %r1551;
	mov.b32 	%r772, 2;
	// begin inline asm
	shfl.sync.down.b32 %r770, %r771, %r772, %r768, %r789;
	// end inline asm
	setp.gt.s32 	%p201, %r401, %r768;
	selp.b32 	%r797, 0, %r770, %p201;
	add.s32 	%r776, %r771, %r797;
	mov.b32 	%r777, 4;
	// begin inline asm
	shfl.sync.down.b32 %r775, %r776, %r777, %r768, %r789;
	// end inline asm
	setp.gt.s32 	%p202, %r402, %r768;
	selp.b32 	%r798, 0, %r775, %p202;
	add.s32 	%r781, %r776, %r798;
	mov.b32 	%r782, 8;
	// begin inline asm
	shfl.sync.down.b32 %r780, %r781, %r782, %r768, %r789;
	// end inline asm
	setp.gt.s32 	%p203, %r403, %r768;
	selp.b32 	%r799, 0, %r780, %p203;
	add.s32 	%r786, %r781, %r799;
	mov.b32 	%r787, 16;
	// begin inline asm
	shfl.sync.down.b32 %r785, %r786, %r787, %r768, %r789;
	// end inline asm
	setp.gt.s32 	%p204, %r404, %r768;
	selp.b32 	%r800, 0, %r785, %p204;
	add.s32 	%r801, %r800, %r1546;
	add.s32 	%r1546, %r801, %r786;
	add.s32 	%r1548, %r1548, -32;
	bra.uni 	$L__BB1_420;
$L__BB1_425:
	setp.ne.s32 	%p107, %r1557, 0;
	@%p107 bra 	$L__BB1_427;
	add.s32 	%r681, %r1546, %r384;
	add.s64 	%rd220, %rd153, 256;
	mov.b32 	%r680, 101;
	// begin inline asm
	st.relaxed.gpu.v2.u32 [%rd220], {%r680, %r681};
	// end inline asm
	st.shared.u32 	[_ZZN3cub18CUB_300001_SM_10006detail6select23DeviceSelectSweepKernelINS2_10policy_hubIiNS0_8NullTypeEiLb0ELNS0_10SelectImplE0EE10Policy1000EPiPS5_S9_S9_NS0_13ScanTileStateIiLb1EEE8LessThanS5_iNS2_19streaming_context_tIlLb1EEELS6_0EEEvT0_T1_T2_T3_T4_T5_T6_T7_iT8_NS1_7vsmem_tEE19static_temp_storage+68], %r1546;
	st.shared.u32 	[_ZZN3cub18CUB_300001_SM_10006detail6select23DeviceSelectSweepKernelINS2_10policy_hubIiNS0_8NullTypeEiLb0ELNS0_10SelectImplE0EE10Policy1000EPiPS5_S9_S9_NS0_13ScanTileStateIiLb1EEE8LessThanS5_iNS2_19streaming_context_tIlLb1EEELS6_0EEEvT0_T1_T2_T3_T4_T5_T6_T7_iT8_NS1_7vsmem_tEE19static_temp_storage+72], %r681;
$L__BB1_427:
	setp.ne.s32 	%p108, %r513, 0;
	mov.u32 	%r1553, %r386;
	@%p108 bra 	$L__BB1_429;
	st.shared.u32 	[_ZZN3cub18CUB_300001_SM_10006detail6select23DeviceSelectSweepKernelINS2_10policy_hubIiNS0_8NullTypeEiLb0ELNS0_10SelectImplE0EE10Policy1000EPiPS5_S9_S9_NS0_13ScanTileStateIiLb1EEE8LessThanS5_iNS2_19streaming_context_tIlLb1EEELS6_0EEEvT0_T1_T2_T3_T4_T5_T6_T7_iT8_NS1_7vsmem_tEE19static_temp_storage+60], %r1546;
	mov.u32 	%r1553, %r1546;
$L__BB1_429:
	mov.u64 	%rd157, %rd205;
	bar.sync 	0;
	setp.eq.s32 	%p109, %r1557, 0;
	ld.shared.u32 	%r682, [_ZZN3cub18CUB_300001_SM_10006detail6select23DeviceSelectSweepKernelINS2_10policy_hubIiNS0_8NullTypeEiLb0ELNS0_10SelectImplE0EE10Policy1000EPiPS5_S9_S9_NS0_13ScanTileStateIiLb1EEE8LessThanS5_iNS2_19streaming_context_tIlLb1EEELS6_0EEEvT0_T1_T2_T3_T4_T5_T6_T7_iT8_NS1_7vsmem_tEE19static_temp_storage+60];
	.pragma "used_bytes_mask 65520";
	ld.shared.v4.u32 	{%r683, %r427, %r684, %r428}, [_ZZN3cub18CUB_300001_SM_10006detail6select23DeviceSelectSweepKernelINS2_10policy_hubIiNS0_8NullTypeEiLb0ELNS0_10SelectImplE0EE10Policy1000EPiPS5_S9_S9_NS0_13ScanTileStateIiLb1EEE8LessThanS5_iNS2_19streaming_context_tIlLb1EEELS6_0EEEvT0_T1_T2_T3_T4_T5_T6_T7_iT8_NS1_7vsmem_tEE19static_temp_storage+64];
	selp.b32 	%r685, 0, %r682, %p109;
	add.s32 	%r429, %r685, %r1553;
	selp.u32 	%r686, 1, 0, %p16;
	add.s32 	%r430, %r429, %r686;
	add.s32 	%r431, %r369, %r429;
	add.s32 	%r432, %r370, %r429;
	add.s32 	%r433, %r371, %r429;
	add.s32 	%r434, %r372, %r429;
	add.s32 	%r435, %r373, %r429;
	add.s32 	%r436, %r374, %r429;
	add.s32 	%r437, %r375, %r429;
	add.s32 	%r438, %r376, %r429;
	add.s32 	%r439, %r377, %r429;
	add.s32 	%r440, %r378, %r429;
	add.s32 	%r441, %r379, %r429;
	add.s32 	%r442, %r380, %r429;
	add.s32 	%r443, %r381, %r429;
	sub.s32 	%r687, 5760, %r206;
	sub.s32 	%r1561, %r684, %r687;
	sub.s32 	%r445, %r428, %r687;
	setp.gt.s32 	%p110, %r445, 384;
	@%p110 bra 	$L__BB1_490;
	ld.param.u8 	%rs7, [%rd157];
	ld.param.u64 	%rd221, [%rd157+24];
	cvta.to.global.u64 	%rd158, %rd221;
	setp.lt.s32 	%p111, %r429, %r1561;
	and.pred  	%p112, %p16, %p111;
	@%p112 bra 	$L__BB1_431;
	bra.uni 	$L__BB1_434;
$L__BB1_431:
	setp.ne.s16 	%p113, %rs7, 0;
	mov.b64 	%rd735, 0;
	@%p113 bra 	$L__BB1_433;
	ld.global.u64 	%rd735, [%rd158];
$L__BB1_433:
	cvt.s64.s32 	%rd223, %r429;
	add.s64 	%rd224, %rd735, %rd223;
	shl.b64 	%rd225, %rd224, 2;
	add.s64 	%rd226, %rd3, %rd225;
	st.global.u32 	[%rd226], %r549;
$L__BB1_434:
	setp.ge.s32 	%p114, %r430, %r1561;
	not.pred 	%p115, %p17;
	or.pred  	%p116, %p115, %p114;
	@%p116 bra 	$L__BB1_438;
	setp.ne.s16 	%p117, %rs7, 0;
	mov.b64 	%rd736, 0;
	@%p117 bra 	$L__BB1_437;
	ld.global.u64 	%rd736, [%rd158];
$L__BB1_437:
	cvt.s64.s32 	%rd228, %r430;
	add.s64 	%rd229, %rd736, %rd228;
	shl.b64 	%rd230, %rd229, 2;
	add.s64 	%rd231, %rd3, %rd230;
	st.global.u32 	[%rd231], %r550;
$L__BB1_438:
	setp.ge.s32 	%p118, %r431, %r1561;
	not.pred 	%p119, %p18;
	or.pred  	%p120, %p119, %p118;
	@%p120 bra 	$L__BB1_442;
	setp.ne.s16 	%p121, %rs7, 0;
	mov.b64 	%rd737, 0;
	@%p121 bra 	$L__BB1_441;
	ld.global.u64 	%rd737, [%rd158];
$L__BB1_441:
	cvt.s64.s32 	%rd233, %r431;
	add.s64 	%rd234, %rd737, %rd233;
	shl.b64 	%rd235, %rd234, 2;
	add.s64 	%rd236, %rd3, %rd235;
	st.global.u32 	[%rd236], %r551;
$L__BB1_442:
	setp.ge.s32 	%p122, %r432, %r1561;
	not.pred 	%p123, %p19;
	or.pred  	%p124, %p123, %p122;
	@%p124 bra 	$L__BB1_446;
	setp.ne.s16 	%p125, %rs7, 0;
	mov.b64 	%rd738, 0;
	@%p125 bra 	$L__BB1_445;
	ld.global.u64 	%rd738, [%rd158];
$L__BB1_445:
	cvt.s64.s32 	%rd238, %r432;
	add.s64 	%rd239, %rd738, %rd238;
	shl.b64 	%rd240, %rd239, 2;
	add.s64 	%rd241, %rd3, %rd240;
	st.global.u32 	[%rd241], %r552;
$L__BB1_446:
	setp.ge.s32 	%p126, %r433, %r1561;
	not.pred 	%p127, %p20;
	or.pred  	%p128, %p127, %p126;
	@%p128 bra 	$L__BB1_450;
	setp.ne.s16 	%p129, %rs7, 0;
	mov.b64 	%rd739, 0;
	@%p129 bra 	$L__BB1_449;
	ld.global.u64 	%rd739, [%rd158];
$L__BB1_449:
	cvt.s64.s32 	%rd243, %r433;
	add.s64 	%rd244, %rd739, %rd243;
	shl.b64 	%rd245, %rd244, 2;
	add.s64 	%rd246, %rd3, %rd245;
	st.global.u32 	[%rd246], %r553;
$L__BB1_450:
	setp.ge.s32 	%p130, %r434, %r1561;
	not.pred 	%p131, %p21;
	or.pred  	%p132, %p131, %p130;
	@%p132 bra 	$L__BB1_454;
	setp.ne.s16 	%p133, %rs7, 0;
	mov.b64 	%rd740, 0;
	@%p133 bra 	$L__BB1_453;
	ld.global.u64 	%rd740, [%rd158];
$L__BB1_453:
	cvt.s64.s32 	%rd248, %r434;
	add.s64 	%rd249, %rd740, %rd248;
	shl.b64 	%rd250, %rd249, 2;
	add.s64 	%rd251, %rd3, %rd250;
	st.global.u32 	[%rd251], %r554;
$L__BB1_454:
	setp.ge.s32 	%p134, %r435, %r1561;
	not.pred 	%p135, %p22;
	or.pred  	%p136, %p135, %p134;
	@%p136 bra 	$L__BB1_458;
	setp.ne.s16 	%p137, %rs7, 0;
	mov.b64 	%rd741, 0;
	@%p137 bra 	$L__BB1_457;
	ld.global.u64 	%rd741, [%rd158];
$L__BB1_457:
	cvt.s64.s32 	%rd253, %r435;
	add.s64 	%rd254, %rd741, %rd253;
	shl.b64 	%rd255, %rd254, 2;
	add.s64 	%rd256, %rd3, %rd255;
	st.global.u32 	[%rd256], %r555;
$L__BB1_458:
	setp.ge.s32 	%p138, %r436, %r1561;
	not.pred 	%p139, %p23;
	or.pred  	%p140, %p139, %p138;
	@%p140 bra 	$L__BB1_462;
	setp.ne.s16 	%p141, %rs7, 0;
	mov.b64 	%rd742, 0;
	@%p141 bra 	$L__BB1_461;
	ld.global.u64 	%rd742, [%rd158];
$L__BB1_461:
	cvt.s64.s32 	%rd258, %r436;
	add.s64 	%rd259, %rd742, %rd258;
	shl.b64 	%rd260, %rd259, 2;
	add.s64 	%rd261, %rd3, %rd260;
	st.global.u32 	[%rd261], %r556;
$L__BB1_462:
	setp.ge.s32 	%p142, %r437, %r1561;
	not.pred 	%p143, %p24;
	or.pred  	%p144, %p143, %p142;
	@%p144 bra 	$L__BB1_466;
	setp.ne.s16 	%p145, %rs7, 0;
	mov.b64 	%rd743, 0;
	@%p145 bra 	$L__BB1_465;
	ld.global.u64 	%rd743, [%rd158];
$L__BB1_465:
	cvt.s64.s32 	%rd263, %r437;
	add.s64 	%rd264, %rd743, %rd263;
	shl.b64 	%rd265, %rd264, 2;
	add.s64 	%rd266, %rd3, %rd265;
	st.global.u32 	[%rd266], %r557;
$L__BB1_466:
	setp.ge.s32 	%p146, %r438, %r1561;
	not.pred 	%p147, %p25;
	or.pred  	%p148, %p147, %p146;
	@%p148 bra 	$L__BB1_470;
	setp.ne.s16 	%p149, %rs7, 0;
	mov.b64 	%rd744, 0;
	@%p149 bra 	$L__BB1_469;
	ld.global.u64 	%rd744, [%rd158];
$L__BB1_469:
	cvt.s64.s32 	%rd268, %r438;
	add.s64 	%rd269, %rd744, %rd268;
	shl.b64 	%rd270, %rd269, 2;
	add.s64 	%rd271, %rd3, %rd270;
	st.global.u32 	[%rd271], %r558;
$L__BB1_470:
	setp.ge.s32 	%p150, %r439, %r1561;
	not.pred 	%p151, %p26;
	or.pred  	%p152, %p151, %p150;
	@%p152 bra 	$L__BB1_474;
	setp.ne.s16 	%p153, %rs7, 0;
	mov.b64 	%rd745, 0;
	@%p153 bra 	$L__BB1_473;
	ld.global.u64 	%rd745, [%rd158];
$L__BB1_473:
	cvt.s64.s32 	%rd273, %r439;
	add.s64 	%rd274, %rd745, %rd273;
	shl.b64 	%rd275, %rd274, 2;
	add.s64 	%rd276, %rd3, %rd275;
	st.global.u32 	[%rd276], %r559;
$L__BB1_474:
	setp.ge.s32 	%p154, %r440, %r1561;
	not.pred 	%p155, %p27;
	or.pred  	%p156, %p155, %p154;
	@%p156 bra 	$L__BB1_478;
	setp.ne.s16 	%p157, %rs7, 0;
	mov.b64 	%rd746, 0;
	@%p157 bra 	$L__BB1_477;
	ld.global.u64 	%rd746, [%rd158];
$L__BB1_477:
	cvt.s64.s32 	%rd278, %r440;
	add.s64 	%rd279, %rd746, %rd278;
	shl.b64 	%rd280, %rd279, 2;
	add.s64 	%rd281, %rd3, %rd280;
	st.global.u32 	[%rd281], %r560;
$L__BB1_478:
	setp.ge.s32 	%p158, %r441, %r1561;
	not.pred 	%p159, %p28;
	or.pred  	%p160, %p159, %p158;
	@%p160 bra 	$L__BB1_482;
	setp.ne.s16 	%p161, %rs7, 0;
	mov.b64 	%rd747, 0;
	@%p161 bra 	$L__BB1_481;
	ld.global.u64 	%rd747, [%rd158];
$L__BB1_481:
	cvt.s64.s32 	%rd283, %r441;
	add.s64 	%rd284, %rd747, %rd283;
	shl.b64 	%rd285, %rd284, 2;
	add.s64 	%rd286, %rd3, %rd285;
	st.global.u32 	[%rd286], %r561;
$L__BB1_482:
	setp.ge.s32 	%p162, %r442, %r1561;
	not.pred 	%p163, %p29;
	or.pred  	%p164, %p163, %p162;
	@%p164 bra 	$L__BB1_486;
	setp.ne.s16 	%p165, %rs7, 0;
	mov.b64 	%rd748, 0;
	@%p165 bra 	$L__BB1_485;
	ld.global.u64 	%rd748, [%rd158];
$L__BB1_485:
	cvt.s64.s32 	%rd288, %r442;
	add.s64 	%rd289, %rd748, %rd288;
	shl.b64 	%rd290, %rd289, 2;
	add.s64 	%rd291, %rd3, %rd290;
	st.global.u32 	[%rd291], %r562;
$L__BB1_486:
	setp.ge.s32 	%p166, %r443, %r1561;
	not.pred 	%p167, %p30;
	or.pred  	%p168, %p167, %p166;
	@%p168 bra 	$L__BB1_537;
	setp.ne.s16 	%p169, %rs7, 0;
	mov.b64 	%rd749, 0;
	@%p169 bra 	$L__BB1_489;
	ld.global.u64 	%rd749, [%rd158];
$L__BB1_489:
	cvt.s64.s32 	%rd293, %r443;
	add.s64 	%rd294, %rd749, %rd293;
	shl.b64 	%rd295, %rd294, 2;
	add.s64 	%rd296, %rd3, %rd295;
	st.global.u32 	[%rd296], %r563;
	bra.uni 	$L__BB1_537;
$L__BB1_490:
	bar.sync 	0;
	not.pred 	%p170, %p16;
	@%p170 bra 	$L__BB1_492;
	sub.s32 	%r688, %r429, %r427;
	shl.b32 	%r689, %r688, 2;
	mov.u32 	%r690, _ZZN3cub18CUB_300001_SM_10006detail6select23DeviceSelectSweepKernelINS2_10policy_hubIiNS0_8NullTypeEiLb0ELNS0_10SelectImplE0EE10Policy1000EPiPS5_S9_S9_NS0_13ScanTileStateIiLb1EEE8LessThanS5_iNS2_19streaming_context_tIlLb1EEELS6_0EEEvT0_T1_T2_T3_T4_T5_T6_T7_iT8_NS1_7vsmem_tEE19static_temp_storage;
	add.s32 	%r691, %r690, %r689;
	st.shared.u32 	[%r691], %r549;
$L__BB1_492:
	not.pred 	%p171, %p17;
	@%p171 bra 	$L__BB1_494;
	sub.s32 	%r692, %r430, %r427;
	shl.b32 	%r693, %r692, 2;
	mov.u32 	%r694, _ZZN3cub18CUB_300001_SM_10006detail6select23DeviceSelectSweepKernelINS2_10policy_hubIiNS0_8NullTypeEiLb0ELNS0_10SelectImplE0EE10Policy1000EPiPS5_S9_S9_NS0_13ScanTileStateIiLb1EEE8LessThanS5_iNS2_19streaming_context_tIlLb1EEELS6_0EEEvT0_T1_T2_T3_T4_T5_T6_T7_iT8_NS1_7vsmem_tEE19static_temp_storage;
	add.s32 	%r695, %r694, %r693;
	st.shared.u32 	[%r695], %r550;
$L__BB1_494:
	not.pred 	%p172, %p18;
	@%p172 bra 	$L__BB1_496;
	sub.s32 	%r696, %r431, %r427;
	shl.b32 	%r697, %r696, 2;
	mov.u32 	%r698, _ZZN3cub18CUB_300001_SM_10006detail6select23DeviceSelectSweepKernelINS2_10policy_hubIiNS0_8NullTypeEiLb0ELNS0_10SelectImplE0EE10Policy1000EPiPS5_S9_S9_NS0_13ScanTileStateIiLb1EEE8LessThanS5_iNS2_19streaming_context_tIlLb1EEELS6_0EEEvT0_T1_T2_T3_T4_T5_T6_T7_iT8_NS1_7vsmem_tEE19static_temp_storage;
	add.s32 	%r699, %r698, %r697;
	st.shared.u32 	[%r699], %r551;
$L__BB1_496:
	not.pred 	%p173, %p19;
	@%p173 bra 	$L__BB1_498;
	sub.s32 	%r700, %r432, %r427;
	shl.b32 	%r701, %r700, 2;
	mov.u32 	%r702, _ZZN3cub18CUB_300001_SM_10006detail6select23DeviceSelectSweepKernelINS2_10policy_hubIiNS0_8NullTypeEiLb0ELNS0_10SelectImplE0EE10Policy1000EPiPS5_S9_S9_NS0_13ScanTileStateIiLb1EEE8LessThanS5_iNS2_19streaming_context_tIlLb1EEELS6_0EEEvT0_T1_T2_T3_T4_T5_T6_T7_iT8_NS1_7vsmem_tEE19static_temp_storage;
	add.s32 	%r703, %r702, %r701;
	st.shared.u32 	[%r703], %r552;
$L__BB1_498:
	not.pred 	%p174, %p20;
	@%p174 bra 	$L__BB1_500;
	sub.s32 	%r704, %r433, %r427;
	shl.b32 	%r705, %r704, 2;
	mov.u32 	%r706, _ZZN3cub18CUB_300001_SM_10006detail6select23DeviceSelectSweepKernelINS2_10policy_hubIiNS0_8NullTypeEiLb0ELNS0_10SelectImplE0EE10Policy1000EPiPS5_S9_S9_NS0_13ScanTileStateIiLb1EEE8LessThanS5_iNS2_19streaming_context_tIlLb1EEELS6_0EEEvT0_T1_T2_T3_T4_T5_T6_T7_iT8_NS1_7vsmem_tEE19static_temp_storage;
	add.s32 	%r707, %r706, %r705;
	st.shared.u32 	[%r707], %r553;
$L__BB1_500:
	not.pred 	%p175, %p21;
	@%p175 bra 	$L__BB1_502;
	sub.s32 	%r708, %r434, %r427;
	shl.b32 	%r709, %r708, 2;
	mov.u32 	%r710, _ZZN3cub18CUB_300001_SM_10006detail6select23DeviceSelectSweepKernelINS2_10policy_hubIiNS0_8NullTypeEiLb0ELNS0_10SelectImplE0EE10Policy1000EPiPS5_S9_S9_NS0_13ScanTileStateIiLb1EEE8LessThanS5_iNS2_19streaming_context_tIlLb1EEELS6_0EEEvT0_T1_T2_T3_T4_T5_T6_T7_iT8_NS1_7vsmem_tEE19static_temp_storage;
	add.s32 	%r711, %r710, %r709;
	st.shared.u32 	[%r711], %r554;
$L__BB1_502:
	not.pred 	%p176, %p22;
	@%p176 bra 	$L__BB1_504;
	sub.s32 	%r712, %r435, %r427;
	shl.b32 	%r713, %r712, 2;
	mov.u32 	%r714, _ZZN3cub18CUB_300001_SM_10006detail6select23DeviceSelectSweepKernelINS2_10policy_hubIiNS0_8NullTypeEiLb0ELNS0_10SelectImplE0EE10Policy1000EPiPS5_S9_S9_NS0_13ScanTileStateIiLb1EEE8LessThanS5_iNS2_19streaming_context_tIlLb1EEELS6_0EEEvT0_T1_T2_T3_T4_T5_T6_T7_iT8_NS1_7vsmem_tEE19static_temp_storage;
	add.s32 	%r715, %r714, %r713;
	st.shared.u32 	[%r715], %r555;
$L__BB1_504:
	not.pred 	%p177, %p23;
	@%p177 bra 	$L__BB1_506;
	sub.s32 	%r716, %r436, %r427;
	shl.b32 	%r717, %r716, 2;
	mov.u32 	%r718, _ZZN3cub18CUB_300001_SM_10006detail6select23DeviceSelectSweepKernelINS2_10policy_hubIiNS0_8NullTypeEiLb0ELNS0_10SelectImplE0EE10Policy1000EPiPS5_S9_S9_NS0_13ScanTileStateIiLb1EEE8LessThanS5_iNS2_19streaming_context_tIlLb1EEELS6_0EEEvT0_T1_T2_T3_T4_T5_T6_T7_iT8_NS1_7vsmem_tEE19static_temp_storage;
	add.s32 	%r719, %r718, %r717;
	st.shared.u32 	[%r719], %r556;
$L__BB1_506:
	not.pred 	%p178, %p24;
	@%p178 bra 	$L__BB1_508;
	sub.s32 	%r720, %r437, %r427;
	shl.b32 	%r721, %r720, 2;
	mov.u32 	%r722, _ZZN3cub18CUB_300001_SM_10006detail6select23DeviceSelectSweepKernelINS2_10policy_hubIiNS0_8NullTypeEiLb0ELNS0_10SelectImplE0EE10Policy1000EPiPS5_S9_S9_NS0_13ScanTileStateIiLb1EEE8LessThanS5_iNS2_19streaming_context_tIlLb1EEELS6_0EEEvT0_T1_T2_T3_T4_T5_T6_T7_iT8_NS1_7vsmem_tEE19static_temp_storage;
	add.s32 	%r723, %r722, %r721;
	st.shared.u32 	[%r723], %r557;
$L__BB1_508:
	not.pred 	%p179, %p25;
	@%p179 bra 	$L__BB1_510;
	sub.s32 	%r724, %r438, %r427;
	shl.b32 	%r725, %r724, 2;
	mov.u32 	%r726, _ZZN3cub18CUB_300001_SM_10006detail6select23DeviceSelectSweepKernelINS2_10policy_hubIiNS0_8NullTypeEiLb0ELNS0_10SelectImplE0EE10Policy1000EPiPS5_S9_S9_NS0_13ScanTileStateIiLb1EEE8LessThanS5_iNS2_19streaming_context_tIlLb1EEELS6_0EEEvT0_T1_T2_T3_T4_T5_T6_T7_iT8_NS1_7vsmem_tEE19static_temp_storage;
	add.s32 	%r727, %r726, %r725;
	st.shared.u32 	[%r727], %r558;
$L__BB1_510:
	not.pred 	%p180, %p26;
	@%p180 bra 	$L__BB1_512;
	sub.s32 	%r728, %r439, %r427;
	shl.b32 	%r729, %r728, 2;
	mov.u32 	%r730, _ZZN3cub18CUB_300001_SM_10006detail6select23DeviceSelectSweepKernelINS2_10policy_hubIiNS0_8NullTypeEiLb0ELNS0_10SelectImplE0EE10Policy1000EPiPS5_S9_S9_NS0_13ScanTileStateIiLb1EEE8LessThanS5_iNS2_19streaming_context_tIlLb1EEELS6_0EEEvT0_T1_T2_T3_T4_T5_T6_T7_iT8_NS1_7vsmem_tEE19static_temp_storage;
	add.s32 	%r731, %r730, %r729;
	st.shared.u32 	[%r731], %r559;
$L__BB1_512:
	not.pred 	%p181, %p27;
	@%p181 bra 	$L__BB1_514;
	sub.s32 	%r732, %r440, %r427;
	shl.b32 	%r733, %r732, 2;
	mov.u32 	%r734, _ZZN3cub18CUB_300001_SM_10006detail6select23DeviceSelectSweepKernelINS2_10policy_hubIiNS0_8NullTypeEiLb0ELNS0_10SelectImplE0EE10Policy1000EPiPS5_S9_S9_NS0_13ScanTileStateIiLb1EEE8LessThanS5_iNS2_19streaming_context_tIlLb1EEELS6_0EEEvT0_T1_T2_T3_T4_T5_T6_T7_iT8_NS1_7vsmem_tEE19static_temp_storage;
	add.s32 	%r735, %r734, %r733;
	st.shared.u32 	[%r735], %r560;
$L__BB1_514:
	not.pred 	%p182, %p28;
	@%p182 bra 	$L__BB1_516;
	sub.s32 	%r736, %r441, %r427;
	shl.b32 	%r737, %r736, 2;
	mov.u32 	%r738, _ZZN3cub18CUB_300001_SM_10006detail6select23DeviceSelectSweepKernelINS2_10policy_hubIiNS0_8NullTypeEiLb0ELNS0_10SelectImplE0EE10Policy1000EPiPS5_S9_S9_NS0_13ScanTileStateIiLb1EEE8LessThanS5_iNS2_19streaming_context_tIlLb1EEELS6_0EEEvT0_T1_T2_T3_T4_T5_T6_T7_iT8_NS1_7vsmem_tEE19static_temp_storage;
	add.s32 	%r739, %r738, %r737;
	st.shared.u32 	[%r739], %r561;
$L__BB1_516:
	not.pred 	%p183, %p29;
	@%p183 bra 	$L__BB1_518;
	sub.s32 	%r740, %r442, %r427;
	shl.b32 	%r741, %r740, 2;
	mov.u32 	%r742, _ZZN3cub18CUB_300001_SM_10006detail6select23DeviceSelectSweepKernelINS2_10policy_hubIiNS0_8NullTypeEiLb0ELNS0_10SelectImplE0EE10Policy1000EPiPS5_S9_S9_NS0_13ScanTileStateIiLb1EEE8LessThanS5_iNS2_19streaming_context_tIlLb1EEELS6_0EEEvT0_T1_T2_T3_T4_T5_T6_T7_iT8_NS1_7vsmem_tEE19static_temp_storage;
	add.s32 	%r743, %r742, %r741;
	st.shared.u32 	[%r743], %r562;
$L__BB1_518:
	not.pred 	%p184, %p30;
	@%p184 bra 	$L__BB1_520;
	sub.s32 	%r744, %r443, %r427;
	shl.b32 	%r745, %r744, 2;
	mov.u32 	%r746, _ZZN3cub18CUB_300001_SM_10006detail6select23DeviceSelectSweepKernelINS2_10policy_hubIiNS0_8NullTypeEiLb0ELNS0_10SelectImplE0EE10Policy1000EPiPS5_S9_S9_NS0_13ScanTileStateIiLb1EEE8LessThanS5_iNS2_19streaming_context_tIlLb1EEELS6_0EEEvT0_T1_T2_T3_T4_T5_T6_T7_iT8_NS1_7vsmem_tEE19static_temp_storage;
	add.s32 	%r747, %r746, %r745;
	st.shared.u32 	[%r747], %r563;
$L__BB1_520:
	bar.sync 	0;
	setp.ge.s32 	%p185, %r1557, %r445;
	@%p185 bra 	$L__BB1_537;
	ld.param.u32 	%r1477, [_ZN3cub18CUB_300001_SM_10006detail6select23DeviceSelectSweepKernelINS2_10policy_hubIiNS0_8NullTypeEiLb0ELNS0_10SelectImplE0EE10Policy1000EPiPS5_S9_S9_NS0_13ScanTileStateIiLb1EEE8LessThanS5_iNS2_19streaming_context_tIlLb1EEELS6_0EEEvT0_T1_T2_T3_T4_T5_T6_T7_iT8_NS1_7vsmem_tE_param_7];
	ld.param.u8 	%rs8, [%rd157];
	ld.param.u64 	%rd297, [%rd157+24];
	cvta.to.global.u64 	%rd159, %rd297;
	add.s32 	%r748, %r428, %r1477;
	add.s32 	%r749, %r1557, %r3;
	sub.s32 	%r750, %r748, %r749;
	add.s32 	%r446, %r750, -5761;
	mul.hi.u32 	%r751, %r446, -1431655765;
	shr.u32 	%r752, %r751, 8;
	add.s32 	%r447, %r752, 1;
	and.b32  	%r753, %r752, 3;
	setp.eq.s32 	%p186, %r753, 3;
	@%p186 bra 	$L__BB1_526;
	and.b32  	%r754, %r447, 3;
	add.s32 	%r1556, %r427, %r1557;
	shl.b32 	%r755, %r1557, 2;
	mov.u32 	%r756, _ZZN3cub18CUB_300001_SM_10006detail6select23DeviceSelectSweepKernelINS2_10policy_hubIiNS0_8NullTypeEiLb0ELNS0_10SelectImplE0EE10Policy1000EPiPS5_S9_S9_NS0_13ScanTileStateIiLb1EEE8LessThanS5_iNS2_19streaming_context_tIlLb1EEELS6_0EEEvT0_T1_T2_T3_T4_T5_T6_T7_iT8_NS1_7vsmem_tEE19static_temp_storage;
	add.s32 	%r1555, %r756, %r755;
	neg.s32 	%r1554, %r754;
	mad.lo.s32 	%r1557, %r754, 384, %r1557;
$L__BB1_523:
	.pragma "nounroll";
	setp.ne.s16 	%p187, %rs8, 0;
	ld.shared.u32 	%r455, [%r1555];
	mov.b64 	%rd730, 0;
	@%p187 bra 	$L__BB1_525;
	ld.global.u64 	%rd730, [%rd159];
$L__BB1_525:
	cvt.s64.s32 	%rd299, %r1556;
	add.s64 	%rd300, %rd730, %rd299;
	shl.b64 	%rd301, %rd300, 2;
	add.s64 	%rd302, %rd3, %rd301;
	st.global.u32 	[%rd302], %r455;
	add.s32 	%r1556, %r1556, 384;
	add.s32 	%r1555, %r1555, 1536;
	add.s32 	%r1554, %r1554, 1;
	setp.ne.s32 	%p188, %r1554, 0;
	@%p188 bra 	$L__BB1_523;
$L__BB1_526:
	setp.lt.u32 	%p189, %r446, 1152;
	@%p189 bra 	$L__BB1_537;
	add.s32 	%r1559, %r427, %r1557;
	shl.b32 	%r757, %r1557, 2;
	mov.u32 	%r758, _ZZN3cub18CUB_300001_SM_10006detail6select23DeviceSelectSweepKernelINS2_10policy_hubIiNS0_8NullTypeEiLb0ELNS0_10SelectImplE0EE10Policy1000EPiPS5_S9_S9_NS0_13ScanTileStateIiLb1EEE8LessThanS5_iNS2_19streaming_context_tIlLb1EEELS6_0EEEvT0_T1_T2_T3_T4_T5_T6_T7_iT8_NS1_7vsmem_tEE19static_temp_storage;
	add.s32 	%r759, %r757, %r758;
	add.s32 	%r1558, %r759, 3072;
$L__BB1_528:
	setp.ne.s16 	%p190, %rs8, 0;
	cvt.s64.s32 	%rd162, %r1559;
	ld.shared.u32 	%r465, [%r1558+-3072];
	mov.b64 	%rd731, 0;
	@%p190 bra 	$L__BB1_530;
	ld.global.u64 	%rd731, [%rd159];
$L__BB1_530:
	setp.ne.s16 	%p191, %rs8, 0;
	add.s64 	%rd305, %rd731, %rd162;
	shl.b64 	%rd306, %rd305, 2;
	add.s64 	%rd307, %rd3, %rd306;
	st.global.u32 	[%rd307], %r465;
	ld.shared.u32 	%r466, [%r1558+-1536];
	mov.b64 	%rd732, 0;
	@%p191 bra 	$L__BB1_532;
	ld.global.u64 	%rd732, [%rd159];
$L__BB1_532:
	setp.ne.s16 	%p192, %rs8, 0;
	add.s64 	%rd309, %rd732, %rd162;
	shl.b64 	%rd310, %rd309, 2;
	add.s64 	%rd311, %rd3, %rd310;
	st.global.u32 	[%rd311+1536], %r466;
	ld.shared.u32 	%r467, [%r1558];
	mov.b64 	%rd733, 0;
	@%p192 bra 	$L__BB1_534;
	ld.global.u64 	%rd733, [%rd159];
$L__BB1_534:
	setp.ne.s16 	%p193, %rs8, 0;
	add.s64 	%rd313, %rd733, %rd162;
	shl.b64 	%rd314, %rd313, 2;
	add.s64 	%rd315, %rd3, %rd314;
	st.global.u32 	[%rd315+3072], %r467;
	ld.shared.u32 	%r468, [%r1558+1536];
	mov.b64 	%rd734, 0;
	@%p193 bra 	$L__BB1_536;
	ld.global.u64 	%rd734, [%rd159];
$L__BB1_536:
	cvt.u32.u64 	%r760, %rd162;
	add.s64 	%rd316, %rd734, %rd162;
	shl.b64 	%rd317, %rd316, 2;
	add.s64 	%rd318, %rd3, %rd317;
	st.global.u32 	[%rd318+4608], %r468;
	add.s32 	%r1557, %r1557, 1536;
	add.s32 	%r1559, %r760, 1536;
	add.s32 	%r1558, %r1558, 6144;
	setp.lt.s32 	%p194, %r1557, %r445;
	@%p194 bra 	$L__BB1_528;
$L__BB1_537:
	mov.u32 	%r1023, %tid.x;
	setp.ne.s32 	%p349, %r1023, 0;
	@%p349 bra 	$L__BB1_545;
	mov.u64 	%rd201, %rd205;
	ld.param.u8 	%rs51, [%rd201+1];
	setp.eq.s16 	%p350, %rs51, 0;
	@%p350 bra 	$L__BB1_542;
	ld.param.u8 	%rs52, [%rd201];
	setp.ne.s16 	%p351, %rs52, 0;
	mov.b32 	%r1562, 0;
	@%p351 bra 	$L__BB1_541;
	ld.param.u64 	%rd430, [%rd201+24];
	cvta.to.global.u64 	%rd431, %rd430;
	ld.global.u32 	%r1562, [%rd431];
$L__BB1_541:
	ld.param.u64 	%rd665, [_ZN3cub18CUB_300001_SM_10006detail6select23DeviceSelectSweepKernelINS2_10policy_hubIiNS0_8NullTypeEiLb0ELNS0_10SelectImplE0EE10Policy1000EPiPS5_S9_S9_NS0_13ScanTileStateIiLb1EEE8LessThanS5_iNS2_19streaming_context_tIlLb1EEELS6_0EEEvT0_T1_T2_T3_T4_T5_T6_T7_iT8_NS1_7vsmem_tE_param_3];
	add.s32 	%r1025, %r1562, %r1561;
	cvta.to.global.u64 	%rd432, %rd665;
	st.global.u32 	[%rd432], %r1025;
	bra.uni 	$L__BB1_545;
$L__BB1_542:
	ld.param.u8 	%rs53, [%rd201];
	setp.ne.s16 	%p352, %rs53, 0;
	mov.b64 	%rd750, 0;
	@%p352 bra 	$L__BB1_544;
	ld.param.u64 	%rd434, [%rd201+24];
	cvta.to.global.u64 	%rd435, %rd434;
	ld.global.u64 	%rd750, [%rd435];
$L__BB1_544:
	cvt.s64.s32 	%rd436, %r1561;
	add.s64 	%rd437, %rd750, %rd436;
	ld.param.u64 	%rd438, [%rd201+32];
	cvta.to.global.u64 	%rd439, %rd438;
	st.global.u64 	[%rd439], %rd437;
$L__BB1_545:
	ret;

}
	// .globl	_ZN3cub18CUB_300001_SM_10006detail4scan23DeviceCompactInitKernelINS0_13ScanTileStateIiLb1EEEPiEEvT_iT0_
.visible .entry _ZN3cub18CUB_300001_SM_10006detail4scan23DeviceCompactInitKernelINS0_13ScanTileStateIiLb1EEEPiEEvT_iT0_(
	.param .align 8 .b8 _ZN3cub18CUB_300001_SM_10006detail4scan23DeviceCompactInitKernelINS0_13ScanTileStateIiLb1EEEPiEEvT_iT0__param_0[8],
	.param .u32 _ZN3cub18CUB_300001_SM_10006detail4scan23DeviceCompactInitKernelINS0_13ScanTileStateIiLb1EEEPiEEvT_iT0__param_1,
	.param .u64 .ptr .align 1 _ZN3cub18CUB_300001_SM_10006detail4scan23DeviceCompactInitKernelINS0_13ScanTileStateIiLb1EEEPiEEvT_iT0__param_2
)
{
	.reg .pred 	%p<6>;
	.reg .b32 	%r<12>;
	.reg .b64 	%rd<9>;

	ld.param.u64 	%rd3, [_ZN3cub18CUB_300001_SM_10006detail4scan23DeviceCompactInitKernelINS0_13ScanTileStateIiLb1EEEPiEEvT_iT0__param_0];
	ld.param.u32 	%r4, [_ZN3cub18CUB_300001_SM_10006detail4scan23DeviceCompactInitKernelINS0_13ScanTileStateIiLb1EEEPiEEvT_iT0__param_1];
	ld.param.u64 	%rd2, [_ZN3cub18CUB_300001_SM_10006detail4scan23DeviceCompactInitKernelINS0_13ScanTileStateIiLb1EEEPiEEvT_iT0__param_2];
	cvta.to.global.u64 	%rd1, %rd3;
	mov.u32 	%r1, %ctaid.x;
	mov.u32 	%r5, %ntid.x;
	mov.u32 	%r2, %tid.x;
	mad.lo.s32 	%r3, %r1, %r5, %r2;
	setp.ge.s32 	%p1, %r3, %r4;
	@%p1 bra 	$L__BB2_2;
	mul.wide.s32 	%rd4, %r3, 8;
	add.s64 	%rd5, %rd1, %rd4;
	mov.b32 	%r6, 0;
	mov.b32 	%r7, 99;
	st.global.v2.u32 	[%rd5+256], {%r7, %r6};
$L__BB2_2:
	setp.ne.s32 	%p2, %r1, 0;
	setp.gt.u32 	%p3, %r2, 31;
	or.pred  	%p4, %p2, %p3;
	@%p4 bra 	$L__BB2_4;
	mul.wide.u32 	%rd6, %r2, 8;
	add.s64 	%rd7, %rd1, %rd6;
	mov.b32 	%r9, 0;
	st.global.v2.u32 	[%rd7], {%r9, %r9};
$L__BB2_4:
	or.b32  	%r10, %r1, %r2;
	setp.ne.s32 	%p5, %r10, 0;
	@%p5 bra 	$L__BB2_6;
	cvta.to.global.u64 	%rd8, %rd2;
	mov.b32 	%r11, 0;
	st.global.u32 	[%rd8], %r11;
$L__BB2_6:
	ret;

}


// ===== COMPILED SASS (sm_100) =====

	.target	sm_100

	.elftype	@"ET_EXEC"


//--------------------- .note.nv.tkinfo           --------------------------
	.section	.note.nv.tkinfo,"",@"SHT_NOTE"
	.sectionflags	@"SHF_NOTE_NV_TKINFO"
	.tkinfo
        /*0018*/ 	.word	0x00000002
        /*0030*/ 	.string	""
        /*0030*/ 	.string	"ptxas"
        /*0030*/ 	.string	"Cuda compilation tools, release 13.0, V13.0.88"
        /*0030*/ 	.string	"Build cuda_13.0.r13.0/compiler.36424714_0"
        /*0030*/ 	.string	"-arch sm_100 -m 64 "



//--------------------- .note.nv.cuinfo           --------------------------
	.section	.note.nv.cuinfo,"",@"SHT_NOTE"
	.sectionflags	@"SHF_NOTE_NV_CUINFO"
        /*0018*/ 	.short	0x0002
        /*001a*/ 	.short	0x0064
        /*001c*/ 	.short	0x0082
	.zero		2


//--------------------- .nv.info                  --------------------------
	.section	.nv.info,"",@"SHT_CUDA_INFO"
	.align	4


	//----- nvinfo : EIATTR_REGCOUNT
	.align		4
        /*0000*/ 	.byte	0x04, 0x2f
        /*0002*/ 	.short	(.L_41 - .L_40)
	.align		4
.L_40:
        /*0004*/ 	.word	index@(_ZN3cub18CUB_300001_SM_10006detail11EmptyKernelIvEEvv)
        /*0008*/ 	.word	0x00000004


	//----- nvinfo : EIATTR_FRAME_SIZE
	.align		4
.L_41:
        /*000c*/ 	.byte	0x04, 0x11
        /*000e*/ 	.short	(.L_43 - .L_42)
	.align		4
.L_42:
        /*0010*/ 	.word	index@(_ZN3cub18CUB_300001_SM_10006detail11EmptyKernelIvEEvv)
        /*0014*/ 	.word	0x00000000


	//----- nvinfo : EIATTR_REGCOUNT
	.align		4
.L_43:
        /*0018*/ 	.byte	0x04, 0x2f
        /*001a*/ 	.short	(.L_45 - .L_44)
	.align		4
.L_44:
        /*001c*/ 	.word	index@(_ZN3cub18CUB_300001_SM_10006detail6select23DeviceSelectSweepKernelINS2_10policy_hubIiNS0_8NullTypeEiLb0ELNS0_10SelectImplE0EE10Policy1000EPiPS5_S9_S9_NS0_13ScanTileStateIiLb1EEE8LessThanS5_iNS2_19streaming_context_tIlLb1EEELS6_0EEEvT0_T1_T2_T3_T4_T5_T6_T7_iT8_NS1_7vsmem_tE)
        /*0020*/ 	.word	0x00000038


	//----- nvinfo : EIATTR_FRAME_SIZE
	.align		4
.L_45:
        /*0024*/ 	.byte	0x04, 0x11
        /*0026*/ 	.short	(.L_47 - .L_46)
	.align		4
.L_46:
        /*0028*/ 	.word	index@(_ZN3cub18CUB_300001_SM_10006detail6select23DeviceSelectSweepKernelINS2_10policy_hubIiNS0_8NullTypeEiLb0ELNS0_10SelectImplE0EE10Policy1000EPiPS5_S9_S9_NS0_13ScanTileStateIiLb1EEE8LessThanS5_iNS2_19streaming_context_tIlLb1EEELS6_0EEEvT0_T1_T2_T3_T4_T5_T6_T7_iT8_NS1_7vsmem_tE)
        /*002c*/ 	.word	0x00000000


	//----- nvinfo : EIATTR_REGCOUNT
	.align		4
.L_47:
        /*0030*/ 	.byte	0x04, 0x2f
        /*0032*/ 	.short	(.L_49 - .L_48)
	.align		4
.L_48:
        /*0034*/ 	.word	index@(_ZN3cub18CUB_300001_SM_10006detail4scan23DeviceCompactInitKernelINS0_13ScanTileStateIiLb1EEEPiEEvT_iT0_)
        /*0038*/ 	.word	0x0000000a


	//----- nvinfo : EIATTR_FRAME_SIZE
	.align		4
.L_49:
        /*003c*/ 	.byte	0x04, 0x11
        /*003e*/ 	.short	(.L_51 - .L_50)
	.align		4
.L_50:
        /*0040*/ 	.word	index@(_ZN3cub18CUB_300001_SM_10006detail4scan23DeviceCompactInitKernelINS0_13ScanTileStateIiLb1EEEPiEEvT_iT0_)
        /*0044*/ 	.word	0x00000000


	//----- nvinfo : EIATTR_MIN_STACK_SIZE
	.align		4
.L_51:
        /*0048*/ 	.byte	0x04, 0x12
        /*004a*/ 	.short	(.L_53 - .L_52)
	.align		4
.L_52:
        /*004c*/ 	.word	index@(_ZN3cub18CUB_300001_SM_10006detail4scan23DeviceCompactInitKernelINS0_13ScanTileStateIiLb1EEEPiEEvT_iT0_)
        /*0050*/ 	.word	0x00000000


	//----- nvinfo : EIATTR_MIN_STACK_SIZE
	.align		4
.L_53:
        /*0054*/ 	.byte	0x04, 0x12
        /*0056*/ 	.short	(.L_55 - .L_54)
	.align		4
.L_54:
        /*0058*/ 	.word	index@(_ZN3cub18CUB_300001_SM_10006detail6select23DeviceSelectSweepKernelINS2_10policy_hubIiNS0_8NullTypeEiLb0ELNS0_10SelectImplE0EE10Policy1000EPiPS5_S9_S9_NS0_13ScanTileStateIiLb1EEE8LessThanS5_iNS2_19streaming_context_tIlLb1EEELS6_0EEEvT0_T1_T2_T3_T4_T5_T6_T7_iT8_NS1_7vsmem_tE)
        /*005c*/ 	.word	0x00000000


	//----- nvinfo : EIATTR_MIN_STACK_SIZE
	.align		4
.L_55:
        /*0060*/ 	.byte	0x04, 0x12
        /*0062*/ 	.short	(.L_57 - .L_56)
	.align		4
.L_56:
        /*0064*/ 	.word	index@(_ZN3cub18CUB_300001_SM_10006detail11EmptyKernelIvEEvv)
        /*0068*/ 	.word	0x00000000
.L_57:


//--------------------- .nv.compat                --------------------------
	.section	.nv.compat,"",@"SHT_CUDA_COMPAT_INFO"
	.align	4
        /*0000*/ 	.byte	0x02, 0x09, 0x00, 0x00, 0x02, 0x02, 0x01, 0x00, 0x02, 0x05, 0x05, 0x00, 0x03, 0x07, 0x01, 0x01
        /*0010*/ 	.byte	0x02, 0x03, 0x00, 0x00, 0x02, 0x06, 0x01, 0x00, 0x04, 0x0b, 0x08, 0x00, 0x09, 0x00, 0x00, 0x00
        /*0020*/ 	.byte	0x00, 0x00, 0x00, 0x00


//--------------------- .nv.info._ZN3cub18CUB_300001_SM_10006detail4scan23DeviceCompactInitKernelINS0_13ScanTileStateIiLb1EEEPiEEvT_iT0_ --------------------------
	.section	.nv.info._ZN3cub18CUB_300001_SM_10006detail4scan23DeviceCompactInitKernelINS0_13ScanTileStateIiLb1EEEPiEEvT_iT0_,"",@"SHT_CUDA_INFO"
	.sectionflags	@""
	.align	4


	//----- nvinfo : EIATTR_CUDA_API_VERSION
	.align		4
        /*0000*/ 	.byte	0x04, 0x37
        /*0002*/ 	.short	(.L_59 - .L_58)
.L_58:
        /*0004*/ 	.word	0x00000082


	//----- nvinfo : EIATTR_KPARAM_INFO
	.align		4
.L_59:
        /*0008*/ 	.byte	0x04, 0x17
        /*000a*/ 	.short	(.L_61 - .L_60)
.L_60:
        /*000c*/ 	.word	0x00000000
        /*0010*/ 	.short	0x0002
        /*0012*/ 	.short	0x0010
        /*0014*/ 	.byte	0x00, 0xf5, 0x21, 0x00


	//----- nvinfo : EIATTR_KPARAM_INFO
	.align		4
.L_61:
        /*0018*/ 	.byte	0x04, 0x17
        /*001a*/ 	.short	(.L_63 - .L_62)
.L_62:
        /*001c*/ 	.word	0x00000000
        /*0020*/ 	.short	0x0001
        /*0022*/ 	.short	0x0008
        /*0024*/ 	.byte	0x00, 0xf0, 0x11, 0x00


	//----- nvinfo : EIATTR_KPARAM_INFO
	.align		4
.L_63:
        /*0028*/ 	.byte	0x04, 0x17
        /*002a*/ 	.short	(.L_65 - .L_64)
.L_64:
        /*002c*/ 	.word	0x00000000
        /*0030*/ 	.short	0x0000
        /*0032*/ 	.short	0x0000
        /*0034*/ 	.byte	0x00, 0xf0, 0x21, 0x00


	//----- nvinfo : EIATTR_SPARSE_MMA_MASK
	.align		4
.L_65:
        /*0038*/ 	.byte	0x03, 0x50
        /*003a*/ 	.short	0x0000


	//----- nvinfo : EIATTR_MAXREG_COUNT
	.align		4
        /*003c*/ 	.byte	0x03, 0x1b
        /*003e*/ 	.short	0x00ff


	//----- nvinfo : EIATTR_MERCURY_ISA_VERSION
	.align		4
        /*0040*/ 	.byte	0x03, 0x5f
        /*0042*/ 	.short	0x0101


	//----- nvinfo : EIATTR_VRC_CTA_INIT_COUNT
	.align		4
        /*0044*/ 	.byte	0x02, 0x4a
	.zero		1
	.zero		1


	//----- nvinfo : EIATTR_EXIT_INSTR_OFFSETS
	.align		4
        /*0048*/ 	.byte	0x04, 0x1c
        /*004a*/ 	.short	(.L_67 - .L_66)


	//   ....[0]....
.L_66:
        /*004c*/ 	.word	0x00000130


	//   ....[1]....
        /*0050*/ 	.word	0x00000160


	//----- nvinfo : EIATTR_CBANK_PARAM_SIZE
	.align		4
.L_67:
        /*0054*/ 	.byte	0x03, 0x19
        /*0056*/ 	.short	0x0018


	//----- nvinfo : EIATTR_PARAM_CBANK
	.align		4
        /*0058*/ 	.byte	0x04, 0x0a
        /*005a*/ 	.short	(.L_69 - .L_68)
	.align		4
.L_68:
        /*005c*/ 	.word	index@(.nv.constant0._ZN3cub18CUB_300001_SM_10006detail4scan23DeviceCompactInitKernelINS0_13ScanTileStateIiLb1EEEPiEEvT_iT0_)
        /*0060*/ 	.short	0x0380
        /*0062*/ 	.short	0x0018


	//----- nvinfo : EIATTR_SW_WAR
	.align		4
.L_69:
        /*0064*/ 	.byte	0x04, 0x36
        /*0066*/ 	.short	(.L_71 - .L_70)
.L_70:
        /*0068*/ 	.word	0x00000008
.L_71:


//--------------------- .nv.info._ZN3cub18CUB_300001_SM_10006detail6select23DeviceSelectSweepKernelINS2_10policy_hubIiNS0_8NullTypeEiLb0ELNS0_10SelectImplE0EE10Policy1000EPiPS5_S9_S9_NS0_13ScanTileStateIiLb1EEE8LessThanS5_iNS2_19streaming_context_tIlLb1EEELS6_0EEEvT0_T1_T2_T3_T4_T5_T6_T7_iT8_NS1_7vsmem_tE --------------------------
	.section	.nv.info._ZN3cub18CUB_300001_SM_10006detail6select23DeviceSelectSweepKernelINS2_10policy_hubIiNS0_8NullTypeEiLb0ELNS0_10SelectImplE0EE10Policy1000EPiPS5_S9_S9_NS0_13ScanTileStateIiLb1EEE8LessThanS5_iNS2_19streaming_context_tIlLb1EEELS6_0EEEvT0_T1_T2_T3_T4_T5_T6_T7_iT8_NS1_7vsmem_tE,"",@"SHT_CUDA_INFO"
	.sectionflags	@""
	.align	4


	//----- nvinfo : EIATTR_CUDA_API_VERSION
	.align		4
        /*0000*/ 	.byte	0x04, 0x37
        /*0002*/ 	.short	(.L_73 - .L_72)
.L_72:
        /*0004*/ 	.word	0x00000082


	//----- nvinfo : EIATTR_KPARAM_INFO
	.align		4
.L_73:
        /*0008*/ 	.byte	0x04, 0x17
        /*000a*/ 	.short	(.L_75 - .L_74)
.L_74:
        /*000c*/ 	.word	0x00000000
        /*0010*/ 	.short	0x000a
        /*0012*/ 	.short	0x0060
        /*0014*/ 	.byte	0x00, 0xf0, 0x21, 0x00


	//----- nvinfo : EIATTR_KPARAM_INFO
	.align		4
.L_75:
        /*0018*/ 	.byte	0x04, 0x17
        /*001a*/ 	.short	(.L_77 - .L_76)
.L_76:
        /*001c*/ 	.word	0x00000000
        /*0020*/ 	.short	0x0009
        /*0022*/ 	.short	0x0038
        /*0024*/ 	.byte	0x00, 0xf0, 0xa1, 0x00


	//----- nvinfo : EIATTR_KPARAM_INFO
	.align		4
.L_77:
        /*0028*/ 	.byte	0x04, 0x17
        /*002a*/ 	.short	(.L_79 - .L_78)
.L_78:
        /*002c*/ 	.word	0x00000000
        /*0030*/ 	.short	0x0008
        /*0032*/ 	.short	0x0034
        /*0034*/ 	.byte	0x00, 0xf0, 0x11, 0x00


	//----- nvinfo : EIATTR_KPARAM_INFO
	.align		4
.L_79:
        /*0038*/ 	.byte	0x04, 0x17
        /*003a*/ 	.short	(.L_81 - .L_80)
.L_80:
        /*003c*/ 	.word	0x00000000
        /*0040*/ 	.short	0x0007
        /*0042*/ 	.short	0x0030
        /*0044*/ 	.byte	0x00, 0xf0, 0x11, 0x00


	//----- nvinfo : EIATTR_KPARAM_INFO
	.align		4
.L_81:
        /*0048*/ 	.byte	0x04, 0x17
        /*004a*/ 	.short	(.L_83 - .L_82)
.L_82:
        /*004c*/ 	.word	0x00000000
        /*0050*/ 	.short	0x0006
        /*0052*/ 	.short	0x002c
        /*0054*/ 	.byte	0x00, 0xf0, 0x05, 0x00


	//----- nvinfo : EIATTR_KPARAM_INFO
	.align		4
.L_83:
        /*0058*/ 	.byte	0x04, 0x17
        /*005a*/ 	.short	(.L_85 - .L_84)
.L_84:
        /*005c*/ 	.word	0x00000000
        /*0060*/ 	.short	0x0005
        /*0062*/ 	.short	0x0028
        /*0064*/ 	.byte	0x00, 0xf0, 0x11, 0x00


	//----- nvinfo : EIATTR_KPARAM_INFO
	.align		4
.L_85:
        /*0068*/ 	.byte	0x04, 0x17
        /*006a*/ 	.short	(.L_87 - .L_86)
.L_86:
        /*006c*/ 	.word	0x00000000
        /*0070*/ 	.short	0x0004
        /*0072*/ 	.short	0x0020
        /*0074*/ 	.byte	0x00, 0xf0, 0x21, 0x00


	//----- nvinfo : EIATTR_KPARAM_INFO
	.align		4
.L_87:
        /*0078*/ 	.byte	0x04, 0x17
        /*007a*/ 	.short	(.L_89 - .L_88)
.L_88:
        /*007c*/ 	.word	0x00000000
        /*0080*/ 	.short	0x0003
        /*0082*/ 	.short	0x0018
        /*0084*/ 	.byte	0x00, 0xf5, 0x21, 0x00


	//----- nvinfo : EIATTR_KPARAM_INFO
	.align		4
.L_89:
        /*0088*/ 	.byte	0x04, 0x17
        /*008a*/ 	.short	(.L_91 - .L_90)
.L_90:
        /*008c*/ 	.word	0x00000000
        /*0090*/ 	.short	0x0002
        /*0092*/ 	.short	0x0010
        /*0094*/ 	.byte	0x00, 0xf5, 0x21, 0x00


	//----- nvinfo : EIATTR_KPARAM_INFO
	.align		4
.L_91:
        /*0098*/ 	.byte	0x04, 0x17
        /*009a*/ 	.short	(.L_93 - .L_92)
.L_92:
        /*009c*/ 	.word	0x00000000
        /*00a0*/ 	.short	0x0001
        /*00a2*/ 	.short	0x0008
        /*00a4*/ 	.byte	0x00, 0xf5, 0x21, 0x00


	//----- nvinfo : EIATTR_KPARAM_INFO
	.align		4
.L_93:
        /*00a8*/ 	.byte	0x04, 0x17
        /*00aa*/ 	.short	(.L_95 - .L_94)
.L_94:
        /*00ac*/ 	.word	0x00000000
        /*00b0*/ 	.short	0x0000
        /*00b2*/ 	.short	0x0000
        /*00b4*/ 	.byte	0x00, 0xf5, 0x21, 0x00


	//----- nvinfo : EIATTR_SPARSE_MMA_MASK
	.align		4
.L_95:
        /*00b8*/ 	.byte	0x03, 0x50
        /*00ba*/ 	.short	0x0000


	//----- nvinfo : EIATTR_MAXREG_COUNT
	.align		4
        /*00bc*/ 	.byte	0x03, 0x1b
        /*00be*/ 	.short	0x00a8


	//----- nvinfo : EIATTR_NUM_BARRIERS
	.align		4
        /*00c0*/ 	.byte	0x02, 0x4c
        /*00c2*/ 	.byte	0x01
	.zero		1


	//----- nvinfo : EIATTR_MERCURY_ISA_VERSION
	.align		4
        /*00c4*/ 	.byte	0x03, 0x5f
        /*00c6*/ 	.short	0x0101


	//----- nvinfo : EIATTR_UNUSED_LOAD_BYTE_OFFSET
	.align		4
        /*00c8*/ 	.byte	0x04, 0x44
        /*00ca*/ 	.short	(.L_97 - .L_96)


	//   ....[0]....
.L_96:
        /*00cc*/ 	.word	0x000096e0
        /*00d0*/ 	.word	0x0000fff0


	//----- nvinfo : EIATTR_COOP_GROUP_MASK_REGIDS
	.align		4
.L_97:
        /*00d4*/ 	.byte	0x04, 0x29
        /*00d6*/ 	.short	(.L_99 - .L_98)


	//   ....[0]....
.L_98:
        /*00d8*/ 	.word	0xffffffff


	//   ....[1]....
        /*00dc*/ 	.word	0xffffffff


	//   ....[2]....
        /*00e0*/ 	.word	0xffffffff


	//   ....[3]....
        /*00e4*/ 	.word	0xffffffff


	//   ....[4]....
        /*00e8*/ 	.word	0xffffffff


	//   ....[5]....
        /*00ec*/ 	.word	0xffffffff


	//   ....[6]....
        /*00f0*/ 	.word	0xffffffff


	//   ....[7]....
        /*00f4*/ 	.word	0xffffffff


	//   ....[8]....
        /*00f8*/ 	.word	0xffffffff


	//   ....[9]....
        /*00fc*/ 	.word	0xffffffff


	//   ....[10]....
        /*0100*/ 	.word	0xffffffff


	//   ....[11]....
        /*0104*/ 	.word	0xffffffff


	//   ....[12]....
        /*0108*/ 	.word	0xffffffff


	//   ....[13]....
        /*010c*/ 	.word	0xffffffff


	//   ....[14]....
        /*0110*/ 	.word	0xffffffff


	//   ....[15]....
        /*0114*/ 	.word	0xffffffff


	//   ....[16]....
        /*0118*/ 	.word	0xffffffff


	//   ....[17]....
        /*011c*/ 	.word	0xffffffff


	//   ....[18]....
        /*0120*/ 	.word	0xffffffff


	//   ....[19]....
        /*0124*/ 	.word	0xffffffff


	//   ....[20]....
        /*0128*/ 	.word	0xffffffff


	//   ....[21]....
        /*012c*/ 	.word	0xffffffff


	//   ....[22]....
        /*0130*/ 	.word	0xffffffff


	//   ....[23]....
        /*0134*/ 	.word	0xffffffff


	//   ....[24]....
        /*0138*/ 	.word	0xffffffff


	//   ....[25]....
        /*013c*/ 	.word	0xffffffff


	//   ....[26]....
        /*0140*/ 	.word	0xffffffff


	//   ....[27]....
        /*0144*/ 	.word	0xffffffff


	//   ....[28]....
        /*0148*/ 	.word	0xffffffff


	//   ....[29]....
        /*014c*/ 	.word	0xffffffff


	//   ....[30]....
        /*0150*/ 	.word	0xffffffff


	//   ....[31]....
        /*0154*/ 	.word	0xffffffff


	//   ....[32]....
        /*0158*/ 	.word	0xffffffff


	//   ....[33]....
        /*015c*/ 	.word	0xffffffff


	//   ....[34]....
        /*0160*/ 	.word	0xffffffff


	//   ....[35]....
        /*0164*/ 	.word	0xffffffff


	//   ....[36]....
        /*0168*/ 	.word	0xffffffff


	//   ....[37]....
        /*016c*/ 	.word	0xffffffff


	//   ....[38]....
        /*0170*/ 	.word	0xffffffff


	//   ....[39]....
        /*0174*/ 	.word	0xffffffff


	//   ....[40]....
        /*0178*/ 	.word	0xffffffff


	//   ....[41]....
        /*017c*/ 	.word	0xffffffff


	//   ....[42]....
        /*0180*/ 	.word	0xffffffff


	//   ....[43]....
        /*0184*/ 	.word	0xffffffff


	//   ....[44]....
        /*0188*/ 	.word	0xffffffff


	//   ....[45]....
        /*018c*/ 	.word	0xffffffff


	//   ....[46]....
        /*0190*/ 	.word	0xffffffff


	//   ....[47]....
        /*0194*/ 	.word	0xffffffff


	//   ....[48]....
        /*0198*/ 	.word	0xffffffff


	//   ....[49]....
        /*019c*/ 	.word	0xffffffff


	//   ....[50]....
        /*01a0*/ 	.word	0xffffffff


	//   ....[51]....
        /*01a4*/ 	.word	0xffffffff


	//   ....[52]....
        /*01a8*/ 	.word	0xffffffff


	//   ....[53]....
        /*01ac*/ 	.word	0xffffffff


	//   ....[54]....
        /*01b0*/ 	.word	0xffffffff


	//   ....[55]....
        /*01b4*/ 	.word	0xffffffff


	//   ....[56]....
        /*01b8*/ 	.word	0xffffffff


	//   ....[57]....
        /*01bc*/ 	.word	0xffffffff


	//   ....[58]....
        /*01c0*/ 	.word	0xffffffff


	//   ....[59]....
        /*01c4*/ 	.word	0xffffffff


	//   ....[60]....
        /*01c8*/ 	.word	0x0500000e


	//   ....[61]....
        /*01cc*/ 	.word	0x0500000e


	//   ....[62]....
        /*01d0*/ 	.word	0x0500000e


	//   ....[63]....
        /*01d4*/ 	.word	0x0500000e


	//   ....[64]....
        /*01d8*/ 	.word	0x0500000e


	//   ....[65]....
        /*01dc*/ 	.word	0x0500000e


	//   ....[66]....
        /*01e0*/ 	.word	0x0500000e


	//   ....[67]....
        /*01e4*/ 	.word	0x0500000e


	//   ....[68]....
        /*01e8*/ 	.word	0x0500000e


	//   ....[69]....
        /*01ec*/ 	.word	0x0500000e


	//   ....[70]....
        /*01f0*/ 	.word	0x0500000e


	//   ....[71]....
        /*01f4*/ 	.word	0x0500000e


	//   ....[72]....
        /*01f8*/ 	.word	0x0500000e


	//   ....[73]....
        /*01fc*/ 	.word	0x0500000e


	//   ....[74]....
        /*0200*/ 	.word	0x0500000e


	//   ....[75]....
        /*0204*/ 	.word	0x0500000e


	//   ....[76]....
        /*0208*/ 	.word	0x0500000e


	//   ....[77]....
        /*020c*/ 	.word	0x0500000e


	//   ....[78]....
        /*0210*/ 	.word	0x0500000e


	//   ....[79]....
        /*0214*/ 	.word	0x0500000e


	//   ....[80]....
        /*0218*/ 	.word	0x0500000e


	//   ....[81]....
        /*021c*/ 	.word	0x0500000e


	//   ....[82]....
        /*0220*/ 	.word	0x0500000e


	//   ....[83]....
        /*0224*/ 	.word	0x0500000e


	//   ....[84]....
        /*0228*/ 	.word	0x0500000e


	//   ....[85]....
        /*022c*/ 	.word	0x0500000e


	//   ....[86]....
        /*0230*/ 	.word	0x0500000e


	//   ....[87]....
        /*0234*/ 	.word	0x0500000e


	//   ....[88]....
        /*0238*/ 	.word	0x0500000e


	//   ....[89]....
        /*023c*/ 	.word	0x0500000e


	//   ....[90]....
        /*0240*/ 	.word	0x0500000e


	//   ....[91]....
        /*0244*/ 	.word	0x0500000e


	//   ....[92]....
        /*0248*/ 	.word	0x0500000e


	//   ....[93]....
        /*024c*/ 	.word	0x0500000e


	//   ....[94]....
        /*0250*/ 	.word	0x0500000e


	//   ....[95]....
        /*0254*/ 	.word	0x0500000e


	//----- nvinfo : EIATTR_COOP_GROUP_INSTR_OFFSETS
	.align		4
.L_99:
        /*0258*/ 	.byte	0x04, 0x28
        /*025a*/ 	.short	(.L_101 - .L_100)


	//   ....[0]....
.L_100:
        /*025c*/ 	.word	0x00000450


	//   ....[1]....
        /*0260*/ 	.word	0x00000830


	//   ....[2]....
        /*0264*/ 	.word	0x00000860


	//   ....[3]....
        /*0268*/ 	.word	0x00000880


	//   ....[4]....
        /*026c*/ 	.word	0x000008a0


	//   ....[5]....
        /*0270*/ 	.word	0x000008c0


	//   ....[6]....
        /*0274*/ 	.word	0x00002710


	//   ....[7]....
        /*0278*/ 	.word	0x00002af0


	//   ....[8]....
        /*027c*/ 	.word	0x00002b20


	//   ....[9]....
        /*0280*/ 	.word	0x00002b40


	//   ....[10]....
        /*0284*/ 	.word	0x00002b60


	//   ....[11]....
        /*0288*/ 	.word	0x00002b80


	//   ....[12]....
        /*028c*/ 	.word	0x00002f30


	//   ....[13]....
        /*0290*/ 	.word	0x00003120


	//   ....[14]....
        /*0294*/ 	.word	0x00003180


	//   ....[15]....
        /*0298*/ 	.word	0x000031e0


	//   ....[16]....
        /*029c*/ 	.word	0x00003230


	//   ....[17]....
        /*02a0*/ 	.word	0x00003280


	//   ....[18]....
        /*02a4*/ 	.word	0x000032c0


	//   ....[19]....
        /*02a8*/ 	.word	0x00003300


	//   ....[20]....
        /*02ac*/ 	.word	0x00003350


	//   ....[21]....
        /*02b0*/ 	.word	0x00003450


	//   ....[22]....
        /*02b4*/ 	.word	0x00003640


	//   ....[23]....
        /*02b8*/ 	.word	0x00003690


	//   ....[24]....
        /*02bc*/ 	.word	0x000036f0


	//   ....[25]....
        /*02c0*/ 	.word	0x00003710


	//   ....[26]....
        /*02c4*/ 	.word	0x00003760


	//   ....[27]....
        /*02c8*/ 	.word	0x000037a0


	//   ....[28]....
        /*02cc*/ 	.word	0x000037e0


	//   ....[29]....
        /*02d0*/ 	.word	0x00003820


	//   ....[30]....
        /*02d4*/ 	.word	0x00005850


	//   ....[31]....
        /*02d8*/ 	.word	0x00005f00


	//   ....[32]....
        /*02dc*/ 	.word	0x00005f20


	//   ....[33]....
        /*02e0*/ 	.word	0x00005f40


	//   ....[34]....
        /*02e4*/ 	.word	0x00005f60


	//   ....[35]....
        /*02e8*/ 	.word	0x00005f80


	//   ....[36]....
        /*02ec*/ 	.word	0x00008100


	//   ....[37]....
        /*02f0*/ 	.word	0x000087c0


	//   ....[38]....
        /*02f4*/ 	.word	0x000087e0


	//   ....[39]....
        /*02f8*/ 	.word	0x00008800


	//   ....[40]....
        /*02fc*/ 	.word	0x00008820


	//   ....[41]....
        /*0300*/ 	.word	0x00008840


	//   ....[42]....
        /*0304*/ 	.word	0x00008c20


	//   ....[43]....
        /*0308*/ 	.word	0x00008e10


	//   ....[44]....
        /*030c*/ 	.word	0x00008e70


	//   ....[45]....
        /*0310*/ 	.word	0x00008f00


	//   ....[46]....
        /*0314*/ 	.word	0x00008f50


	//   ....[47]....
        /*0318*/ 	.word	0x00008fa0


	//   ....[48]....
        /*031c*/ 	.word	0x00008fe0


	//   ....[49]....
        /*0320*/ 	.word	0x00009040


	//   ....[50]....
        /*0324*/ 	.word	0x00009080


	//   ....[51]....
        /*0328*/ 	.word	0x00009140


	//   ....[52]....
        /*032c*/ 	.word	0x00009330


	//   ....[53]....
        /*0330*/ 	.word	0x00009380


	//   ....[54]....
        /*0334*/ 	.word	0x000093e0


	//   ....[55]....
        /*0338*/ 	.word	0x00009430


	//   ....[56]....
        /*033c*/ 	.word	0x00009470


	//   ....[57]....
        /*0340*/ 	.word	0x000094b0


	//   ....[58]....
        /*0344*/ 	.word	0x000094f0


	//   ....[59]....
        /*0348*/ 	.word	0x00009530


	//   ....[60]....
        /*034c*/ 	.word	0x0000b2c0


	//   ....[61]....
        /*0350*/ 	.word	0x0000b340


	//   ....[62]....
        /*0354*/ 	.word	0x0000b3d0


	//   ....[63]....
        /*0358*/ 	.word	0x0000b4b0


	//   ....[64]....
        /*035c*/ 	.word	0x0000b540


	//   ....[65]....
        /*0360*/ 	.word	0x0000b5c0


	//   ....[66]....
        /*0364*/ 	.word	0x0000b640


	//   ....[67]....
        /*0368*/ 	.word	0x0000b6c0


	//   ....[68]....
        /*036c*/ 	.word	0x0000b740


	//   ....[69]....
        /*0370*/ 	.word	0x0000b7b0


	//   ....[70]....
        /*0374*/ 	.word	0x0000b830


	//   ....[71]....
        /*0378*/ 	.word	0x0000b8b0


	//   ....[72]....
        /*037c*/ 	.word	0x0000b960


	//   ....[73]....
        /*0380*/ 	.word	0x0000b9f0


	//   ....[74]....
        /*0384*/ 	.word	0x0000ba70


	//   ....[75]....
        /*0388*/ 	.word	0x0000bae0


	//   ....[76]....
        /*038c*/ 	.word	0x0000bb60


	//   ....[77]....
        /*0390*/ 	.word	0x0000bbc0


	//   ....[78]....
        /*0394*/ 	.word	0x0000bc30


	//   ....[79]....
        /*0398*/ 	.word	0x0000bcb0


	//   ....[80]....
        /*039c*/ 	.word	0x0000bd30


	//   ....[81]....
        /*03a0*/ 	.word	0x0000be20


	//   ....[82]....
        /*03a4*/ 	.word	0x0000bea0


	//   ....[83]....
        /*03a8*/ 	.word	0x0000bf30


	//   ....[84]....
        /*03ac*/ 	.word	0x0000bfa0


	//   ....[85]....
        /*03b0*/ 	.word	0x0000c060


	//   ....[86]....
        /*03b4*/ 	.word	0x0000c0d0


	//   ....[87]....
        /*03b8*/ 	.word	0x0000c140


	//   ....[88]....
        /*03bc*/ 	.word	0x0000c1c0


	//   ....[89]....
        /*03c0*/ 	.word	0x0000c240


	//   ....[90]....
        /*03c4*/ 	.word	0x0000c2f0


	//   ....[91]....
        /*03c8*/ 	.word	0x0000c370


	//   ....[92]....
        /*03cc*/ 	.word	0x0000c3f0


	//   ....[93]....
        /*03d0*/ 	.word	0x0000c460


	//   ....[94]....
        /*03d4*/ 	.word	0x0000c4e0


	//   ....[95]....
        /*03d8*/ 	.word	0x0000c550


	//----- nvinfo : EIATTR_VRC_CTA_INIT_COUNT
	.align		4
.L_101:
        /*03dc*/ 	.byte	0x02, 0x4a
	.zero		1
	.zero		1


	//----- nvinfo : EIATTR_EXIT_INSTR_OFFSETS
	.align		4
        /*03e0*/ 	.byte	0x04, 0x1c
        /*03e2*/ 	.short	(.L_103 - .L_102)


	//   ....[0]....
.L_102:
        /*03e4*/ 	.word	0x000019c0


	//   ....[1]....
        /*03e8*/ 	.word	0x00001a80


	//   ....[2]....
        /*03ec*/ 	.word	0x00001d90


	//   ....[3]....
        /*03f0*/ 	.word	0x00002010


	//   ....[4]....
        /*03f4*/ 	.word	0x00002390


	//   ....[5]....
        /*03f8*/ 	.word	0x00004860


	//   ....[6]....
        /*03fc*/ 	.word	0x00004920


	//   ....[7]....
        /*0400*/ 	.word	0x00004d30


	//   ....[8]....
        /*0404*/ 	.word	0x00004f50


	//   ....[9]....
        /*0408*/ 	.word	0x000052b0


	//   ....[10]....
        /*040c*/ 	.word	0x0000b0f0


	//   ....[11]....
        /*0410*/ 	.word	0x0000b1c0


	//   ....[12]....
        /*0414*/ 	.word	0x0000b270


	//----- nvinfo : EIATTR_MAX_THREADS
	.align		4
.L_103:
        /*0418*/ 	.byte	0x04, 0x05
        /*041a*/ 	.short	(.L_105 - .L_104)
.L_104:
        /*041c*/ 	.word	0x00000180
        /*0420*/ 	.word	0x00000001
        /*0424*/ 	.word	0x00000001


	//----- nvinfo : EIATTR_CRS_STACK_SIZE
	.align		4
.L_105:
        /*0428*/ 	.byte	0x04, 0x1e
        /*042a*/ 	.short	(.L_107 - .L_106)
.L_106:
        /*042c*/ 	.word	0x00000000


	//----- nvinfo : EIATTR_CBANK_PARAM_SIZE
	.align		4
.L_107:
        /*0430*/ 	.byte	0x03, 0x19
        /*0432*/ 	.short	0x0068


	//----- nvinfo : EIATTR_PARAM_CBANK
	.align		4
        /*0434*/ 	.byte	0x04, 0x0a
        /*0436*/ 	.short	(.L_109 - .L_108)
	.align		4
.L_108:
        /*0438*/ 	.word	index@(.nv.constant0._ZN3cub18CUB_300001_SM_10006detail6select23DeviceSelectSweepKernelINS2_10policy_hubIiNS0_8NullTypeEiLb0ELNS0_10SelectImplE0EE10Policy1000EPiPS5_S9_S9_NS0_13ScanTileStateIiLb1EEE8LessThanS5_iNS2_19streaming_context_tIlLb1EEELS6_0EEEvT0_T1_T2_T3_T4_T5_T6_T7_iT8_NS1_7vsmem_tE)
        /*043c*/ 	.short	0x0380
        /*043e*/ 	.short	0x0068


	//----- nvinfo : EIATTR_SW_WAR
	.align		4
.L_109:
        /*0440*/ 	.byte	0x04, 0x36
        /*0442*/ 	.short	(.L_111 - .L_110)
.L_110:
        /*0444*/ 	.word	0x00000008
.L_111:


//--------------------- .nv.info._ZN3cub18CUB_300001_SM_10006detail11EmptyKernelIvEEvv --------------------------
	.section	.nv.info._ZN3cub18CUB_300001_SM_10006detail11EmptyKernelIvEEvv,"",@"SHT_CUDA_INFO"
	.sectionflags	@""
	.align	4


	//----- nvinfo : EIATTR_CUDA_API_VERSION
	.align		4
        /*0000*/ 	.byte	0x04, 0x37
        /*0002*/ 	.short	(.L_113 - .L_112)
.L_112:
        /*0004*/ 	.word	0x00000082


	//----- nvinfo : EIATTR_SPARSE_MMA_MASK
	.align		4
.L_113:
        /*0008*/ 	.byte	0x03, 0x50
        /*000a*/ 	.short	0x0000


	//----- nvinfo : EIATTR_MAXREG_COUNT
	.align		4
        /*000c*/ 	.byte	0x03, 0x1b
        /*000e*/ 	.short	0x00ff


	//----- nvinfo : EIATTR_MERCURY_ISA_VERSION
	.align		4
        /*0010*/ 	.byte	0x03, 0x5f
        /*0012*/ 	.short	0x0101


	//----- nvinfo : EIATTR_VRC_CTA_INIT_COUNT
	.align		4
        /*0014*/ 	.byte	0x02, 0x4a
	.zero		1
	.zero		1


	//----- nvinfo : EIATTR_EXIT_INSTR_OFFSETS
	.align		4
        /*0018*/ 	.byte	0x04, 0x1c
        /*001a*/ 	.short	(.L_115 - .L_114)


	//   ....[0]....
.L_114:
        /*001c*/ 	.word	0x00000010


	//----- nvinfo : EIATTR_SW_WAR
	.align		4
.L_115:
        /*0020*/ 	.byte	0x04, 0x36
        /*0022*/ 	.short	(.L_117 - .L_116)
.L_116:
        /*0024*/ 	.word	0x00000008
.L_117:


//--------------------- .nv.callgraph             --------------------------
	.section	.nv.callgraph,"",@"SHT_CUDA_CALLGRAPH"
	.align	4
	.sectionentsize	8
	.align		4
        /*0000*/ 	.word	0x00000000
	.align		4
        /*0004*/ 	.word	0xffffffff
	.align		4
        /*0008*/ 	.word	0x00000000
	.align		4
        /*000c*/ 	.word	0xfffffffe
	.align		4
        /*0010*/ 	.word	0x00000000
	.align		4
        /*0014*/ 	.word	0xfffffffd
	.align		4
        /*0018*/ 	.word	0x00000000
	.align		4
        /*001c*/ 	.word	0xfffffffc


//--------------------- .nv.constant4             --------------------------
	.section	.nv.constant4,"a",@progbits
	.align	8
	.align		8
.nv.constant4:
        /*0000*/ 	.dword	_ZN34_INTERNAL_6b38c7ec_4_k_cu_4c4ca8964cuda3std3__45__cpo5beginE
	.align		8
        /*0008*/ 	.dword	_ZN34_INTERNAL_6b38c7ec_4_k_cu_4c4ca8964cuda3std3__45__cpo3endE
	.align		8
        /*0010*/ 	.dword	_ZN34_INTERNAL_6b38c7ec_4_k_cu_4c4ca8964cuda3std3__45__cpo6cbeginE
	.align		8
        /*0018*/ 	.dword	_ZN34_INTERNAL_6b38c7ec_4_k_cu_4c4ca8964cuda3std3__45__cpo4cendE
	.align		8
        /*0020*/ 	.dword	_ZN34_INTERNAL_6b38c7ec_4_k_cu_4c4ca8964cuda3std3__45__cpo6rbeginE
	.align		8
        /*0028*/ 	.dword	_ZN34_INTERNAL_6b38c7ec_4_k_cu_4c4ca8964cuda3std3__45__cpo4rendE
	.align		8
        /*0030*/ 	.dword	_ZN34_INTERNAL_6b38c7ec_4_k_cu_4c4ca8964cuda3std3__45__cpo7crbeginE
	.align		8
        /*0038*/ 	.dword	_ZN34_INTERNAL_6b38c7ec_4_k_cu_4c4ca8964cuda3std3__45__cpo5crendE
	.align		8
        /*0040*/ 	.dword	_ZN34_INTERNAL_6b38c7ec_4_k_cu_4c4ca8964cuda3std3__436_GLOBAL__N__6b38c7ec_4_k_cu_4c4ca8966ignoreE
	.align		8
        /*0048*/ 	.dword	_ZN34_INTERNAL_6b38c7ec_4_k_cu_4c4ca8964cuda3std3__419piecewise_constructE
	.align		8
        /*0050*/ 	.dword	_ZN34_INTERNAL_6b38c7ec_4_k_cu_4c4ca8964cuda3std3__48in_placeE
	.align		8
        /*0058*/ 	.dword	_ZN34_INTERNAL_6b38c7ec_4_k_cu_4c4ca8964cuda3std3__420unreachable_sentinelE
	.align		8
        /*0060*/ 	.dword	_ZN34_INTERNAL_6b38c7ec_4_k_cu_4c4ca8964cuda3std3__47nulloptE
	.align		8
        /*0068*/ 	.dword	_ZN34_INTERNAL_6b38c7ec_4_k_cu_4c4ca8964cuda3std3__48unexpectE
	.align		8
        /*0070*/ 	.dword	_ZN34_INTERNAL_6b38c7ec_4_k_cu_4c4ca8964cuda3std6ranges3__45__cpo4swapE
	.align		8
        /*0078*/ 	.dword	_ZN34_INTERNAL_6b38c7ec_4_k_cu_4c4ca8964cuda3std6ranges3__45__cpo9iter_moveE
	.align		8
        /*0080*/ 	.dword	_ZN34_INTERNAL_6b38c7ec_4_k_cu_4c4ca8964cuda3std6ranges3__45__cpo5beginE
	.align		8
        /*0088*/ 	.dword	_ZN34_INTERNAL_6b38c7ec_4_k_cu_4c4ca8964cuda3std6ranges3__45__cpo3endE
	.align		8
        /*0090*/ 	.dword	_ZN34_INTERNAL_6b38c7ec_4_k_cu_4c4ca8964cuda3std6ranges3__45__cpo6cbeginE
	.align		8
        /*0098*/ 	.dword	_ZN34_INTERNAL_6b38c7ec_4_k_cu_4c4ca8964cuda3std6ranges3__45__cpo4cendE
	.align		8
        /*00a0*/ 	.dword	_ZN34_INTERNAL_6b38c7ec_4_k_cu_4c4ca8964cuda3std6ranges3__45__cpo7advanceE
	.align		8
        /*00a8*/ 	.dword	_ZN34_INTERNAL_6b38c7ec_4_k_cu_4c4ca8964cuda3std6ranges3__45__cpo9iter_swapE
	.align		8
        /*00b0*/ 	.dword	_ZN34_INTERNAL_6b38c7ec_4_k_cu_4c4ca8964cuda3std6ranges3__45__cpo4nextE
	.align		8
        /*00b8*/ 	.dword	_ZN34_INTERNAL_6b38c7ec_4_k_cu_4c4ca8964cuda3std6ranges3__45__cpo4prevE
	.align		8
        /*00c0*/ 	.dword	_ZN34_INTERNAL_6b38c7ec_4_k_cu_4c4ca8964cuda3std6ranges3__45__cpo4dataE
	.align		8
        /*00c8*/ 	.dword	_ZN34_INTERNAL_6b38c7ec_4_k_cu_4c4ca8964cuda3std6ranges3__45__cpo5cdataE
	.align		8
        /*00d0*/ 	.dword	_ZN34_INTERNAL_6b38c7ec_4_k_cu_4c4ca8964cuda3std6ranges3__45__cpo4sizeE
	.align		8
        /*00d8*/ 	.dword	_ZN34_INTERNAL_6b38c7ec_4_k_cu_4c4ca8964cuda3std6ranges3__45__cpo5ssizeE
	.align		8
        /*00e0*/ 	.dword	_ZN34_INTERNAL_6b38c7ec_4_k_cu_4c4ca8964cuda3std6ranges3__45__cpo8distanceE
	.align		8
        /*00e8*/ 	.dword	_ZN34_INTERNAL_6b38c7ec_4_k_cu_4c4ca8966thrust24THRUST_300001_SM_1000_NS6system6detail10sequential3seqE
	.align		8
        /*00f0*/ 	.dword	_ZN34_INTERNAL_6b38c7ec_4_k_cu_4c4ca8966thrust24THRUST_300001_SM_1000_NS12placeholders2_1E
	.align		8
        /*00f8*/ 	.dword	_ZN34_INTERNAL_6b38c7ec_4_k_cu_4c4ca8966thrust24THRUST_300001_SM_1000_NS12placeholders2_2E
	.align		8
        /*0100*/ 	.dword	_ZN34_INTERNAL_6b38c7ec_4_k_cu_4c4ca8966thrust24THRUST_300001_SM_1000_NS12placeholders2_3E
	.align		8
        /*0108*/ 	.dword	_ZN34_INTERNAL_6b38c7ec_4_k_cu_4c4ca8966thrust24THRUST_300001_SM_1000_NS12placeholders2_4E
	.align		8
        /*0110*/ 	.dword	_ZN34_INTERNAL_6b38c7ec_4_k_cu_4c4ca8966thrust24THRUST_300001_SM_1000_NS12placeholders2_5E
	.align		8
        /*0118*/ 	.dword	_ZN34_INTERNAL_6b38c7ec_4_k_cu_4c4ca8966thrust24THRUST_300001_SM_1000_NS12placeholders2_6E
	.align		8
        /*0120*/ 	.dword	_ZN34_INTERNAL_6b38c7ec_4_k_cu_4c4ca8966thrust24THRUST_300001_SM_1000_NS12placeholders2_7E
	.align		8
        /*0128*/ 	.dword	_ZN34_INTERNAL_6b38c7ec_4_k_cu_4c4ca8966thrust24THRUST_300001_SM_1000_NS12placeholders2_8E
	.align		8
        /*0130*/ 	.dword	_ZN34_INTERNAL_6b38c7ec_4_k_cu_4c4ca8966thrust24THRUST_300001_SM_1000_NS12placeholders2_9E
	.align		8
        /*0138*/ 	.dword	_ZN34_INTERNAL_6b38c7ec_4_k_cu_4c4ca8966thrust24THRUST_300001_SM_1000_NS12placeholders3_10E


//--------------------- .text._ZN3cub18CUB_300001_SM_10006detail4scan23DeviceCompactInitKernelINS0_13ScanTileStateIiLb1EEEPiEEvT_iT0_ --------------------------
	.section	.text._ZN3cub18CUB_300001_SM_10006detail4scan23DeviceCompactInitKernelINS0_13ScanTileStateIiLb1EEEPiEEvT_iT0_,"ax",@progbits
	.align	128
        .global         _ZN3cub18CUB_300001_SM_10006detail4scan23DeviceCompactInitKernelINS0_13ScanTileStateIiLb1EEEPiEEvT_iT0_
        .type           _ZN3cub18CUB_300001_SM_10006detail4scan23DeviceCompactInitKernelINS0_13ScanTileStateIiLb1EEEPiEEvT_iT0_,@function
        .size           _ZN3cub18CUB_300001_SM_10006detail4scan23DeviceCompactInitKernelINS0_13ScanTileStateIiLb1EEEPiEEvT_iT0_,(.L_x_291 - _ZN3cub18CUB_300001_SM_10006detail4scan23DeviceCompactInitKernelINS0_13ScanTileStateIiLb1EEEPiEEvT_iT0_)
        .other          _ZN3cub18CUB_300001_SM_10006detail4scan23DeviceCompactInitKernelINS0_13ScanTileStateIiLb1EEEPiEEvT_iT0_,@"STO_CUDA_ENTRY STV_DEFAULT"
_ZN3cub18CUB_300001_SM_10006detail4scan23DeviceCompactInitKernelINS0_13ScanTileStateIiLb1EEEPiEEvT_iT0_:
.text._ZN3cub18CUB_300001_SM_10006detail4scan23DeviceCompactInitKernelINS0_13ScanTileStateIiLb1EEEPiEEvT_iT0_:
[----:B------:R-:W-:Y:S01]  /*0000*/  LDC R1, c[0x0][0x37c] ;  /* 0x0000df00ff017b82 */ /* 0x000fe20000000800 */
[----:B------:R-:W0:Y:S07]  /*0010*/  S2R R0, SR_TID.X ;  /* 0x0000000000007919 */ /* 0x000e2e0000002100 */
[----:B------:R-:W1:Y:S01]  /*0020*/  S2UR UR6, SR_CTAID.X ;  /* 0x00000000000679c3 */ /* 0x000e620000002500 */
[----:B------:R-:W2:Y:S07]  /*0030*/  LDCU UR4, c[0x0][0x388] ;  /* 0x00007100ff0477ac */ /* 0x000eae0008000800 */
[----:B------:R-:W1:Y:S01]  /*0040*/  LDC R7, c[0x0][0x360] ;  /* 0x0000d800ff077b82 */ /* 0x000e620000000800 */
[C---:B0-----:R-:W-:Y:S01]  /*0050*/  ISETP.GT.U32.AND P0, PT, R0.reuse, 0x1f, PT ;  /* 0x0000001f0000780c */ /* 0x041fe20003f04070 */
[----:B-1----:R-:W-:Y:S01]  /*0060*/  IMAD R7, R7, UR6, R0 ;  /* 0x0000000607077c24 */ /* 0x002fe2000f8e0200 */
[----:B------:R-:W-:-:S02]  /*0070*/  LOP3.LUT P2, RZ, R0, UR6, RZ, 0xfc, !PT ;  /* 0x0000000600ff7c12 */ /* 0x000fc4000f84fcff */
[----:B------:R-:W-:Y:S02]  /*0080*/  ISETP.NE.OR P0, PT, RZ, UR6, P0 ;  /* 0x00000006ff007c0c */ /* 0x000fe40008705670 */
[----:B--2---:R-:W-:Y:S01]  /*0090*/  ISETP.GE.AND P1, PT, R7, UR4, PT ;  /* 0x0000000407007c0c */ /* 0x004fe2000bf26270 */
[----:B------:R-:W0:Y:S10]  /*00a0*/  LDCU.64 UR4, c[0x0][0x358] ;  /* 0x00006b00ff0477ac */ /* 0x000e340008000a00 */
[----:B------:R-:W1:Y:S02]  /*00b0*/  @!P0 LDC.64 R4, c[0x0][0x380] ;  /* 0x0000e000ff048b82 */ /* 0x000e640000000a00 */
[----:B------:R-:W-:-:S06]  /*00c0*/  @!P1 MOV R6, 0x63 ;  /* 0x0000006300069802 */ /* 0x000fcc0000000f00 */
[----:B------:R-:W2:Y:S01]  /*00d0*/  @!P1 LDC.64 R2, c[0x0][0x380] ;  /* 0x0000e000ff029b82 */ /* 0x000ea20000000a00 */
[----:B-1----:R-:W-:-:S04]  /*00e0*/  @!P0 IMAD.WIDE.U32 R4, R0, 0x8, R4 ;  /* 0x0000000800048825 */ /* 0x002fc800078e0004 */
[----:B--2---:R-:W-:-:S04]  /*00f0*/  @!P1 IMAD.WIDE R2, R7, 0x8, R2 ;  /* 0x0000000807029825 */ /* 0x004fc800078e0202 */
[----:B------:R-:W-:-:S05]  /*0100*/  IMAD.MOV.U32 R7, RZ, RZ, RZ ;  /* 0x000000ffff077224 */ /* 0x000fca00078e00ff */
[----:B0-----:R0:W-:Y:S04]  /*0110*/  @!P1 STG.E.64 desc[UR4][R2.64+0x100], R6 ;  /* 0x0001000602009986 */ /* 0x0011e8000c101b04 */
[----:B------:R0:W-:Y:S01]  /*0120*/  @!P0 STG.E.64 desc[UR4][R4.64], RZ ;  /* 0x000000ff04008986 */ /* 0x0001e2000c101b04 */
[----:B------:R-:W-:Y:S05]  /*0130*/  @P2 EXIT ;  /* 0x000000000000294d */ /* 0x000fea0003800000 */
[----:B0-----:R-:W0:Y:S02]  /*0140*/  LDC.64 R2, c[0x0][0x390] ;  /* 0x0000e400ff027b82 */ /* 0x001e240000000a00 */
[----:B0-----:R-:W-:Y:S01]  /*0150*/  STG.E desc[UR4][R2.64], RZ ;  /* 0x000000ff02007986 */ /* 0x001fe2000c101904 */
[----:B------:R-:W-:Y:S05]  /*0160*/  EXIT ;  /* 0x000000000000794d */ /* 0x000fea0003800000 */
.L_x_0:
[----:B------:R-:W-:-:S00]  /*0170*/  BRA `(.L_x_0) ;  /* 0xfffffffc00fc7947 */ /* 0x000fc0000383ffff */
[----:B------:R-:W-:-:S00]  /*0180*/  NOP ;  /* 0x0000000000007918 */ /* 0x000fc00000000000 */
[----:B------:R-:W-:-:S00]  /*0190*/  NOP ;  /* 0x0000000000007918 */ /* 0x000fc00000000000 */
[----:B------:R-:W-:-:S00]  /*01a0*/  NOP ;  /* 0x0000000000007918 */ /* 0x000fc00000000000 */
[----:B------:R-:W-:-:S00]  /*01b0*/  NOP ;  /* 0x0000000000007918 */ /* 0x000fc00000000000 */
[----:B------:R-:W-:-:S00]  /*01c0*/  NOP ;  /* 0x0000000000007918 */ /* 0x000fc00000000000 */
[----:B------:R-:W-:-:S00]  /*01d0*/  NOP ;  /* 0x0000000000007918 */ /* 0x000fc00000000000 */
[----:B------:R-:W-:-:S00]  /*01e0*/  NOP ;  /* 0x0000000000007918 */ /* 0x000fc00000000000 */
[----:B------:R-:W-:-:S00]  /*01f0*/  NOP ;  /* 0x0000000000007918 */ /* 0x000fc00000000000 */
.L_x_291:


//--------------------- .text._ZN3cub18CUB_300001_SM_10006detail6select23DeviceSelectSweepKernelINS2_10policy_hubIiNS0_8NullTypeEiLb0ELNS0_10SelectImplE0EE10Policy1000EPiPS5_S9_S9_NS0_13ScanTileStateIiLb1EEE8LessThanS5_iNS2_19streaming_context_tIlLb1EEELS6_0EEEvT0_T1_T2_T3_T4_T5_T6_T7_iT8_NS1_7vsmem_tE --------------------------
	.section	.text._ZN3cub18CUB_300001_SM_10006detail6select23DeviceSelectSweepKernelINS2_10policy_hubIiNS0_8NullTypeEiLb0ELNS0_10SelectImplE0EE10Policy1000EPiPS5_S9_S9_NS0_13ScanTileStateIiLb1EEE8LessThanS5_iNS2_19streaming_context_tIlLb1EEELS6_0EEEvT0_T1_T2_T3_T4_T5_T6_T7_iT8_NS1_7vsmem_tE,"ax",@progbits
	.align	128
        .global         _ZN3cub18CUB_300001_SM_10006detail6select23DeviceSelectSweepKernelINS2_10policy_hubIiNS0_8NullTypeEiLb0ELNS0_10SelectImplE0EE10Policy1000EPiPS5_S9_S9_NS0_13ScanTileStateIiLb1EEE8LessThanS5_iNS2_19streaming_context_tIlLb1EEELS6_0EEEvT0_T1_T2_T3_T4_T5_T6_T7_iT8_NS1_7vsmem_tE
        .type           _ZN3cub18CUB_300001_SM_10006detail6select23DeviceSelectSweepKernelINS2_10policy_hubIiNS0_8NullTypeEiLb0ELNS0_10SelectImplE0EE10Policy1000EPiPS5_S9_S9_NS0_13ScanTileStateIiLb1EEE8LessThanS5_iNS2_19streaming_context_tIlLb1EEELS6_0EEEvT0_T1_T2_T3_T4_T5_T6_T7_iT8_NS1_7vsmem_tE,@function
        .size           _ZN3cub18CUB_300001_SM_10006detail6select23DeviceSelectSweepKernelINS2_10policy_hubIiNS0_8NullTypeEiLb0ELNS0_10SelectImplE0EE10Policy1000EPiPS5_S9_S9_NS0_13ScanTileStateIiLb1EEE8LessThanS5_iNS2_19streaming_context_tIlLb1EEELS6_0EEEvT0_T1_T2_T3_T4_T5_T6_T7_iT8_NS1_7vsmem_tE,(.L_x_292 - _ZN3cub18CUB_300001_SM_10006detail6select23DeviceSelectSweepKernelINS2_10policy_hubIiNS0_8NullTypeEiLb0ELNS0_10SelectImplE0EE10Policy1000EPiPS5_S9_S9_NS0_13ScanTileStateIiLb1EEE8LessThanS5_iNS2_19streaming_context_tIlLb1EEELS6_0EEEvT0_T1_T2_T3_T4_T5_T6_T7_iT8_NS1_7vsmem_tE)
        .other          _ZN3cub18CUB_300001_SM_10006detail6select23DeviceSelectSweepKernelINS2_10policy_hubIiNS0_8NullTypeEiLb0ELNS0_10SelectImplE0EE10Policy1000EPiPS5_S9_S9_NS0_13ScanTileStateIiLb1EEE8LessThanS5_iNS2_19streaming_context_tIlLb1EEELS6_0EEEvT0_T1_T2_T3_T4_T5_T6_T7_iT8_NS1_7vsmem_tE,@"STO_CUDA_ENTRY STV_DEFAULT"
_ZN3cub18CUB_300001_SM_10006detail6select23DeviceSelectSweepKernelINS2_10policy_hubIiNS0_8NullTypeEiLb0ELNS0_10SelectImplE0EE10Policy1000EPiPS5_S9_S9_NS0_13ScanTileStateIiLb1EEE8LessThanS5_iNS2_19streaming_context_tIlLb1EEELS6_0EEEvT0_T1_T2_T3_T4_T5_T6_T7_iT8_NS1_7vsmem_tE:
.text._ZN3cub18CUB_300001_SM_10006detail6select23DeviceSelectSweepKernelINS2_10policy_hubIiNS0_8NullTypeEiLb0ELNS0_10SelectImplE0EE10Policy1000EPiPS5_S9_S9_NS0_13ScanTileStateIiLb1EEE8LessThanS5_iNS2_19streaming_context_tIlLb1EEELS6_0EEEvT0_T1_T2_T3_T4_T5_T6_T7_iT8_NS1_7vsmem_tE:
[----:B------:R-:W-:Y:S08]  /*0000*/  LDC R1, c[0x0][0x37c] ;  /* 0x0000df00ff017b82 */ /* 0x000ff00000000800 */
[----:B------:R-:W-:Y:S01]  /*0010*/  S2UR UR4, SR_CTAID.X ;  /* 0x00000000000479c3 */ /* 0x000fe20000002500 */
[----:B------:R-:W0:Y:S01]  /*0020*/  LDCU UR5, c[0x0][0x374] ;  /* 0x00006e80ff0577ac */ /* 0x000e220008000800 */
[----:B------:R-:W1:Y:S06]  /*0030*/  LDCU UR7, c[0x0][0x3b4] ;  /* 0x00007680ff0777ac */ /* 0x000e6c0008000800 */
[----:B------:R-:W0:Y:S01]  /*0040*/  S2UR UR6, SR_CTAID.Y ;  /* 0x00000000000679c3 */ /* 0x000e220000002600 */
[----:B------:R-:W2:Y:S01]  /*0050*/  LDCU.64 UR8, c[0x0][0x358] ;  /* 0x00006b00ff0877ac */ /* 0x000ea20008000a00 */
[----:B0-----:R-:W-:-:S02]  /*0060*/  UIMAD UR4, UR4, UR5, UR6 ;  /* 0x00000005040472a4 */ /* 0x001fc4000f8e0206 */
[----:B-1----:R-:W-:Y:S02]  /*0070*/  UIADD3 UR5, UPT, UPT, UR7, -0x1, URZ ;  /* 0xffffffff07057890 */ /* 0x002fe4000fffe0ff */
[----:B------:R-:W-:Y:S02]  /*0080*/  UIMAD UR7, UR4, 0x1680, URZ ;  /* 0x00001680040778a4 */ /* 0x000fe4000f8e02ff */
[----:B------:R-:W-:Y:S02]  /*0090*/  UISETP.GE.AND UP0, UPT, UR4, UR5, UPT ;  /* 0x000000050400728c */ /* 0x000fe4000bf06270 */
[----:B------:R-:W-:-:S07]  /*00a0*/  IMAD.U32 R38, RZ, RZ, UR4 ;  /* 0x00000004ff267e24 */ /* 0x000fce000f8e00ff */
[----:B--2---:R-:W-:Y:S05]  /*00b0*/  BRA.U UP0, `(.L_x_1) ;  /* 0x0000005100807547 */ /* 0x004fea000b800000 */
[----:B------:R-:W-:-:S13]  /*00c0*/  ISETP.NE.AND P0, PT, R38, RZ, PT ;  /* 0x000000ff2600720c */ /* 0x000fda0003f05270 */
[----:B------:R-:W-:Y:S05]  /*00d0*/  @P0 BRA `(.L_x_2) ;  /* 0x0000002000b00947 */ /* 0x000fea0003800000 */
[----:B------:R-:W0:Y:S01]  /*00e0*/  S2R R40, SR_TID.X ;  /* 0x0000000000287919 */ /* 0x000e220000002100 */
[----:B------:R-:W1:Y:S01]  /*00f0*/  LDC.64 R4, c[0x0][0x3c8] ;  /* 0x0000f200ff047b82 */ /* 0x000e620000000a00 */
[----:B------:R-:W2:Y:S01]  /*0100*/  LDCU.U8 UR6, c[0x0][0x3b8] ;  /* 0x00007700ff0677ac */ /* 0x000ea20008000000 */
[----:B------:R-:W3:Y:S01]  /*0110*/  LDCU.64 UR4, c[0x0][0x380] ;  /* 0x00007000ff0477ac */ /* 0x000ee20008000a00 */
[----:B--2---:R-:W-:-:S04]  /*0120*/  ISETP.NE.AND P0, PT, RZ, UR6, PT ;  /* 0x00000006ff007c0c */ /* 0x004fc8000bf05270 */
[----:B-1----:R-:W-:Y:S02]  /*0130*/  SEL R2, R5, RZ, !P0 ;  /* 0x000000ff05027207 */ /* 0x002fe40004000000 */
[C---:B0-----:R-:W-:Y:S02]  /*0140*/  LOP3.LUT R0, R40.reuse, 0x1f, RZ, 0xc0, !PT ;  /* 0x0000001f28007812 */ /* 0x041fe400078ec0ff */
[----:B------:R-:W-:-:S05]  /*0150*/  LOP3.LUT R3, R40, 0x3e0, RZ, 0xc0, !PT ;  /* 0x000003e028037812 */ /* 0x000fca00078ec0ff */
[----:B------:R-:W-:Y:S01]  /*0160*/  IMAD R0, R3, 0xf, R0 ;  /* 0x0000000f03007824 */ /* 0x000fe200078e0200 */
[----:B------:R-:W-:-:S04]  /*0170*/  SEL R3, R4, RZ, !P0 ;  /* 0x000000ff04037207 */ /* 0x000fc80004000000 */
[----:B------:R-:W-:-:S04]  /*0180*/  IADD3 R0, P0, P1, R0, UR7, R3 ;  /* 0x0000000700007c10 */ /* 0x000fc8000f91e003 */
[----:B------:R-:W-:Y:S02]  /*0190*/  IADD3.X R3, PT, PT, RZ, R2, RZ, P0, P1 ;  /* 0x00000002ff037210 */ /* 0x000fe400007e24ff */
[----:B---3--:R-:W-:-:S04]  /*01a0*/  LEA R2, P0, R0, UR4, 0x2 ;  /* 0x0000000400027c11 */ /* 0x008fc8000f8010ff */
[----:B------:R-:W-:-:S05]  /*01b0*/  LEA.HI.X R3, R0, UR5, R3, 0x2, P0 ;  /* 0x0000000500037c11 */ /* 0x000fca00080f1403 */
[----:B------:R-:W2:Y:S04]  /*01c0*/  LDG.E R0, desc[UR8][R2.64] ;  /* 0x0000000802007981 */ /* 0x000ea8000c1e1900 */
[----:B------:R-:W3:Y:S04]  /*01d0*/  LDG.E R4, desc[UR8][R2.64+0x80] ;  /* 0x0000800802047981 */ /* 0x000ee8000c1e1900 */
[----:B------:R-:W4:Y:S04]  /*01e0*/  LDG.E R6, desc[UR8][R2.64+0x100] ;  /* 0x0001000802067981 */ /* 0x000f28000c1e1900 */
[----:B------:R-:W5:Y:S04]  /*01f0*/  LDG.E R7, desc[UR8][R2.64+0x180] ;  /* 0x0001800802077981 */ /* 0x000f68000c1e1900 */
        /* <DEDUP_REMOVED lines=10> */
[----:B------:R-:W5:Y:S01]  /*02a0*/  LDG.E R18, desc[UR8][R2.64+0x700] ;  /* 0x0007000802127981 */ /* 0x000f62000c1e1900 */
[----:B------:R-:W0:Y:S01]  /*02b0*/  S2UR UR5, SR_CgaCtaId ;  /* 0x00000000000579c3 */ /* 0x000e220000008800 */
[----:B------:R-:W-:Y:S01]  /*02c0*/  SHF.R.U32.HI R24, RZ, 0x5, R40 ;  /* 0x00000005ff187819 */ /* 0x000fe20000011628 */
[----:B------:R-:W-:Y:S01]  /*02d0*/  UMOV UR4, 0x400 ;  /* 0x0000040000047882 */ /* 0x000fe20000000000 */
[----:B------:R-:W1:Y:S02]  /*02e0*/  S2R R5, SR_LANEID ;  /* 0x0000000000057919 */ /* 0x000e640000000000 */
[C---:B------:R-:W-:Y:S01]  /*02f0*/  ISETP.NE.AND P3, PT, R24.reuse, 0x6, PT ;  /* 0x000000061800780c */ /* 0x040fe20003f65270 */
[----:B0-----:R-:W-:Y:S01]  /*0300*/  ULEA UR4, UR5, UR4, 0x18 ;  /* 0x0000000405047291 */ /* 0x001fe2000f8ec0ff */
[----:B------:R-:W0:Y:S01]  /*0310*/  LDCU UR5, c[0x0][0x3a8] ;  /* 0x00007500ff0577ac */ /* 0x000e220008000800 */
[----:B-1----:R-:W-:Y:S01]  /*0320*/  IMAD R19, R24, 0x1e0, R5 ;  /* 0x000001e018137824 */ /* 0x002fe200078e0205 */
[----:B------:R-:W-:-:S04]  /*0330*/  ISETP.NE.AND P4, PT, R5, RZ, PT ;  /* 0x000000ff0500720c */ /* 0x000fc80003f85270 */
[----:B------:R-:W-:-:S05]  /*0340*/  LEA R19, R19, UR4, 0x2 ;  /* 0x0000000413137c11 */ /* 0x000fca000f8e10ff */
[----:B--2---:R1:W-:Y:S04]  /*0350*/  STS [R19], R0 ;  /* 0x0000000013007388 */ /* 0x0043e80000000800 */
[----:B---3--:R-:W-:Y:S04]  /*0360*/  STS [R19+0x80], R4 ;  /* 0x0000800413007388 */ /* 0x008fe80000000800 */
[----:B----4-:R-:W-:Y:S01]  /*0370*/  STS [R19+0x100], R6 ;  /* 0x0001000613007388 */ /* 0x010fe20000000800 */
[----:B-1----:R-:W-:-:S03]  /*0380*/  IMAD R0, R5, 0x38, R19 ;  /* 0x0000003805007824 */ /* 0x002fc600078e0213 */
[----:B-----5:R-:W-:Y:S04]  /*0390*/  STS [R19+0x180], R7 ;  /* 0x0001800713007388 */ /* 0x020fe80000000800 */
[----:B------:R-:W-:Y:S04]  /*03a0*/  STS [R19+0x200], R8 ;  /* 0x0002000813007388 */ /* 0x000fe80000000800 */
        /* <DEDUP_REMOVED lines=9> */
[----:B------:R-:W-:Y:S01]  /*0440*/  STS [R19+0x700], R18 ;  /* 0x0007001213007388 */ /* 0x000fe20000000800 */
[----:B------:R-:W-:-:S03]  /*0450*/  NOP ;  /* 0x0000000000007918 */ /* 0x000fc60000000000 */
[----:B------:R-:W0:Y:S04]  /*0460*/  LDS R41, [R0+0x4] ;  /* 0x0000040000297984 */ /* 0x000e280000000800 */
[----:B------:R-:W1:Y:S04]  /*0470*/  LDS R45, [R0] ;  /* 0x00000000002d7984 */ /* 0x000e680000000800 */
[----:B------:R-:W2:Y:S04]  /*0480*/  LDS R38, [R0+0x8] ;  /* 0x0000080000267984 */ /* 0x000ea80000000800 */
[----:B------:R-:W3:Y:S04]  /*0490*/  LDS R37, [R0+0xc] ;  /* 0x00000c0000257984 */ /* 0x000ee80000000800 */
[----:B------:R-:W4:Y:S04]  /*04a0*/  LDS R36, [R0+0x10] ;  /* 0x0000100000247984 */ /* 0x000f280000000800 */
[----:B------:R-:W5:Y:S04]  /*04b0*/  LDS R35, [R0+0x14] ;  /* 0x0000140000237984 */ /* 0x000f680000000800 */
[----:B------:R-:W5:Y:S04]  /*04c0*/  LDS R34, [R0+0x18] ;  /* 0x0000180000227984 */ /* 0x000f680000000800 */
[----:B------:R-:W5:Y:S04]  /*04d0*/  LDS R33, [R0+0x1c] ;  /* 0x00001c0000217984 */ /* 0x000f680000000800 */
[----:B------:R-:W5:Y:S04]  /*04e0*/  LDS R32, [R0+0x20] ;  /* 0x0000200000207984 */ /* 0x000f680000000800 */
[----:B------:R-:W5:Y:S01]  /*04f0*/  LDS R31, [R0+0x24] ;  /* 0x00002400001f7984 */ /* 0x000f620000000800 */
[----:B0-----:R-:W-:-:S03]  /*0500*/  ISETP.GE.AND P1, PT, R41, UR5, PT ;  /* 0x0000000529007c0c */ /* 0x001fc6000bf26270 */
[----:B------:R-:W0:Y:S01]  /*0510*/  LDS R30, [R0+0x28] ;  /* 0x00002800001e7984 */ /* 0x000e220000000800 */
[----:B-1----:R-:W-:-:S03]  /*0520*/  ISETP.GE.AND P0, PT, R45, UR5, PT ;  /* 0x000000052d007c0c */ /* 0x002fc6000bf06270 */
[----:B------:R-:W1:Y:S01]  /*0530*/  LDS R29, [R0+0x2c] ;  /* 0x00002c00001d7984 */ /* 0x000e620000000800 */
[----:B--2---:R-:W-:-:S03]  /*0540*/  ISETP.GE.AND P2, PT, R38, UR5, PT ;  /* 0x0000000526007c0c */ /* 0x004fc6000bf46270 */
[----:B------:R-:W2:Y:S01]  /*0550*/  LDS R28, [R0+0x30] ;  /* 0x00003000001c7984 */ /* 0x000ea20000000800 */
[----:B------:R-:W-:-:S03]  /*0560*/  SEL R43, RZ, 0x1, P0 ;  /* 0x00000001ff2b7807 */ /* 0x000fc60000000000 */
[----:B------:R-:W2:Y:S02]  /*0570*/  LDS R27, [R0+0x34] ;  /* 0x00003400001b7984 */ /* 0x000ea40000000800 */
[----:B------:R-:W-:Y:S02]  /*0580*/  VIADD R39, R43, 0x1 ;  /* 0x000000012b277836 */ /* 0x000fe40000000000 */
[----:B------:R-:W-:Y:S01]  /*0590*/  @P1 IMAD.MOV R39, RZ, RZ, R43 ;  /* 0x000000ffff271224 */ /* 0x000fe200078e022b */
[----:B---3--:R-:W-:Y:S01]  /*05a0*/  ISETP.GE.AND P1, PT, R37, UR5, PT ;  /* 0x0000000525007c0c */ /* 0x008fe2000bf26270 */
[----:B------:R-:W3:Y:S02]  /*05b0*/  LDS R26, [R0+0x38] ;  /* 0x00003800001a7984 */ /* 0x000ee40000000800 */
[----:B------:R-:W-:Y:S02]  /*05c0*/  VIADD R7, R39, 0x1 ;  /* 0x0000000127077836 */ /* 0x000fe40000000000 */
[----:B------:R-:W-:Y:S01]  /*05d0*/  @P2 IMAD.MOV R7, RZ, RZ, R39 ;  /* 0x000000ffff072224 */ /* 0x000fe200078e0227 */
[----:B------:R-:W-:Y:S01]  /*05e0*/  BAR.SYNC.DEFER_BLOCKING 0x0 ;  /* 0x0000000000007b1d */ /* 0x000fe20000010000 */
[----:B----4-:R-:W-:-:S02]  /*05f0*/  ISETP.GE.AND P2, PT, R36, UR5, PT ;  /* 0x0000000524007c0c */ /* 0x010fc4000bf46270 */
[----:B------:R-:W-:-:S04]  /*0600*/  VIADD R52, R7, 0x1 ;  /* 0x0000000107347836 */ /* 0x000fc80000000000 */
[----:B------:R-:W-:Y:S01]  /*0610*/  @P1 IMAD.MOV R52, RZ, RZ, R7 ;  /* 0x000000ffff341224 */ /* 0x000fe200078e0207 */
[----:B-----5:R-:W-:-:S03]  /*0620*/  ISETP.GE.AND P1, PT, R35, UR5, PT ;  /* 0x0000000523007c0c */ /* 0x020fc6000bf26270 */
[----:B------:R-:W-:-:S03]  /*0630*/  VIADD R10, R52, 0x1 ;  /* 0x00000001340a7836 */ /* 0x000fc60000000000 */
[----:B------:R-:W-:Y:S01]  /*0640*/  @P2 IMAD.MOV R10, RZ, RZ, R52 ;  /* 0x000000ffff0a2224 */ /* 0x000fe200078e0234 */
[----:B------:R-:W-:-:S03]  /*0650*/  ISETP.GE.AND P2, PT, R34, UR5, PT ;  /* 0x0000000522007c0c */ /* 0x000fc6000bf46270 */
        /* <DEDUP_REMOVED lines=11> */
[----:B0-----:R-:W-:-:S03]  /*0710*/  ISETP.GE.AND P2, PT, R30, UR5, PT ;  /* 0x000000051e007c0c */ /* 0x001fc6000bf46270 */
[----:B------:R-:W-:-:S03]  /*0720*/  VIADD R46, R6, 0x1 ;  /* 0x00000001062e7836 */ /* 0x000fc60000000000 */
[----:B------:R-:W-:Y:S01]  /*0730*/  @P1 IMAD.MOV R46, RZ, RZ, R6 ;  /* 0x000000ffff2e1224 */ /* 0x000fe200078e0206 */
[----:B-1----:R-:W-:-:S03]  /*0740*/  ISETP.GE.AND P1, PT, R29, UR5, PT ;  /* 0x000000051d007c0c */ /* 0x002fc6000bf26270 */
[----:B------:R-:W-:-:S03]  /*0750*/  VIADD R4, R46, 0x1 ;  /* 0x000000012e047836 */ /* 0x000fc60000000000 */
[----:B------:R-:W-:Y:S01]  /*0760*/  @P2 IMAD.MOV R4, RZ, RZ, R46 ;  /* 0x000000ffff042224 */ /* 0x000fe200078e022e */
[----:B--2---:R-:W-:-:S03]  /*0770*/  ISETP.GE.AND P2, PT, R28, UR5, PT ;  /* 0x000000051c007c0c */ /* 0x004fc6000bf46270 */
[----:B------:R-:W-:-:S03]  /*0780*/  VIADD R44, R4, 0x1 ;  /* 0x00000001042c7836 */ /* 0x000fc60000000000 */
[----:B------:R-:W-:Y:S01]  /*0790*/  @P1 IMAD.MOV R44, RZ, RZ, R4 ;  /* 0x000000ffff2c1224 */ /* 0x000fe200078e0204 */
[----:B------:R-:W-:-:S03]  /*07a0*/  ISETP.GE.AND P1, PT, R27, UR5, PT ;  /* 0x000000051b007c0c */ /* 0x000fc6000bf26270 */
[----:B------:R-:W-:-:S03]  /*07b0*/  VIADD R42, R44, 0x1 ;  /* 0x000000012c2a7836 */ /* 0x000fc60000000000 */
[----:B------:R-:W-:Y:S01]  /*07c0*/  @P2 IMAD.MOV R42, RZ, RZ, R44 ;  /* 0x000000ffff2a2224 */ /* 0x000fe200078e022c */
[----:B---3--:R-:W-:-:S03]  /*07d0*/  ISETP.GE.AND P2, PT, R26, UR5, PT ;  /* 0x000000051a007c0c */ /* 0x008fc6000bf46270 */
[----:B------:R-:W-:-:S03]  /*07e0*/  VIADD R0, R42, 0x1 ;  /* 0x000000012a007836 */ /* 0x000fc60000000000 */
[----:B------:R-:W-:-:S04]  /*07f0*/  @P1 IMAD.MOV R0, RZ, RZ, R42 ;  /* 0x000000ffff001224 */ /* 0x000fc800078e022a */
[----:B------:R-:W-:-:S03]  /*0800*/  VIADD R9, R0, 0x1 ;  /* 0x0000000100097836 */ /* 0x000fc60000000000 */
[----:B------:R-:W-:Y:S01]  /*0810*/  @P2 IMAD.MOV R9, RZ, RZ, R0 ;  /* 0x000000ffff092224 */ /* 0x000fe200078e0200 */
[----:B------:R-:W-:-:S04]  /*0820*/  ISETP.NE.AND P2, PT, R5, 0x1f, PT ;  /* 0x0000001f0500780c */ /* 0x000fc80003f45270 */
[----:B------:R-:W0:Y:S09]  /*0830*/  SHFL.UP P1, R2, R9, 0x1, RZ ;  /* 0x0420000009027989 */ /* 0x000e3200000200ff */
[----:B------:R-:W-:Y:S01]  /*0840*/  @!P2 LEA R47, R24, UR4, 0x2 ;  /* 0x00000004182fac11 */ /* 0x000fe2000f8e10ff */
[----:B0-----:R-:W-:-:S05]  /*0850*/  @P1 IMAD.IADD R2, R2, 0x1, R9 ;  /* 0x0000000102021824 */ /* 0x001fca00078e0209 */
[----:B------:R-:W0:Y:S02]  /*0860*/  SHFL.UP P1, R3, R2, 0x2, RZ ;  /* 0x0440000002037989 */ /* 0x000e2400000200ff */
[----:B0-----:R-:W-:-:S05]  /*0870*/  @P1 IMAD.IADD R3, R2, 0x1, R3 ;  /* 0x0000000102031824 */ /* 0x001fca00078e0203 */
[----:B------:R-:W0:Y:S02]  /*0880*/  SHFL.UP P1, R12, R3, 0x4, RZ ;  /* 0x04800000030c7989 */ /* 0x000e2400000200ff */
[----:B0-----:R-:W-:-:S05]  /*0890*/  @P1 IMAD.IADD R12, R3, 0x1, R12 ;  /* 0x00000001030c1824 */ /* 0x001fca00078e020c */
[----:B------:R-:W0:Y:S02]  /*08a0*/  SHFL.UP P1, R25, R12, 0x8, RZ ;  /* 0x050000000c197989 */ /* 0x000e2400000200ff */
[----:B0-----:R-:W-:-:S05]  /*08b0*/  @P1 IMAD.IADD R25, R12, 0x1, R25 ;  /* 0x000000010c191824 */ /* 0x001fca00078e0219 */
[----:B------:R-:W0:Y:S02]  /*08c0*/  SHFL.UP P1, R11, R25, 0x10, RZ ;  /* 0x06000000190b7989 */ /* 0x000e2400000200ff */
[----:B0-----:R-:W-:Y:S01]  /*08d0*/  @P1 IMAD.IADD R11, R25, 0x1, R11 ;  /* 0x00000001190b1824 */ /* 0x001fe200078e020b */
[----:B------:R-:W-:-:S03]  /*08e0*/  ISETP.NE.AND P1, PT, R24, 0x2, PT ;  /* 0x000000021800780c */ /* 0x000fc60003f25270 */
[----:B------:R-:W-:Y:S01]  /*08f0*/  IMAD.IADD R9, R11, 0x1, -R9 ;  /* 0x000000010b097824 */ /* 0x000fe200078e0a09 */
[----:B------:R-:W-:Y:S01]  /*0900*/  @!P2 STS [R47], R11 ;  /* 0x0000000b2f00a388 */ /* 0x000fe20000000800 */
[----:B------:R-:W-:Y:S01]  /*0910*/  BAR.SYNC.DEFER_BLOCKING 0x0 ;  /* 0x0000000000007b1d */ /* 0x000fe20000010000 */
[----:B------:R-:W-:Y:S02]  /*0920*/  ISETP.NE.AND P2, PT, R24, 0x3, PT ;  /* 0x000000031800780c */ /* 0x000fe40003f45270 */
[----:B------:R-:W-:-:S03]  /*0930*/  SEL R9, R9, RZ, P4 ;  /* 0x000000ff09097207 */ /* 0x000fc60002000000 */
[----:B------:R-:W0:Y:S04]  /*0940*/  LDS.128 R20, [UR4] ;  /* 0x00000004ff147984 */ /* 0x000e280008000c00 */
[----:B------:R-:W1:Y:S04]  /*0950*/  LDS.128 R16, [UR4+0x10] ;  /* 0x00001004ff107984 */ /* 0x000e680008000c00 */
[----:B------:R-:W2:Y:S01]  /*0960*/  LDS.128 R12, [UR4+0x20] ;  /* 0x00002004ff0c7984 */ /* 0x000ea20008000c00 */
[----:B0-----:R-:W-:-:S05]  /*0970*/  IMAD.IADD R3, R20, 0x1, R21 ;  /* 0x0000000114037824 */ /* 0x001fca00078e0215 */
[----:B------:R-:W-:Y:S01]  /*0980*/  SEL R2, R3, R20, !P1 ;  /* 0x0000001403027207 */ /* 0x000fe20004800000 */
[----:B------:R-:W-:Y:S01]  /*0990*/  IMAD.IADD R3, R22, 0x1, R3 ;  /* 0x0000000116037824 */ /* 0x000fe200078e0203 */
[----:B------:R-:W-:-:S04]  /*09a0*/  ISETP.NE.AND P1, PT, R24, 0x4, PT ;  /* 0x000000041800780c */ /* 0x000fc80003f25270 */
[----:B------:R-:W-:Y:S01]  /*09b0*/  SEL R2, R3, R2, !P2 ;  /* 0x0000000203027207 */ /* 0x000fe20005000000 */
[----:B------:R-:W-:Y:S01]  /*09c0*/  IMAD.IADD R3, R23, 0x1, R3 ;  /* 0x0000000117037824 */ /* 0x000fe200078e0203 */
[----:B------:R-:W-:-:S04]  /*09d0*/  ISETP.NE.AND P2, PT, R24, 0x5, PT ;  /* 0x000000051800780c */ /* 0x000fc80003f45270 */
[C---:B------:R-:W-:Y:S01]  /*09e0*/  SEL R2, R3.reuse, R2, !P1 ;  /* 0x0000000203027207 */ /* 0x040fe20004800000 */
[----:B-1----:R-:W-:Y:S01]  /*09f0*/  IMAD.IADD R3, R3, 0x1, R16 ;  /* 0x0000000103037824 */ /* 0x002fe200078e0210 */
[----:B------:R-:W-:-:S04]  /*0a00*/  ISETP.NE.AND P1, PT, R40, RZ, PT ;  /* 0x000000ff2800720c */ /* 0x000fc80003f25270 */
[----:B------:R-:W-:Y:S01]  /*0a10*/  SEL R2, R3, R2, !P2 ;  /* 0x0000000203027207 */ /* 0x000fe20005000000 */
[----:B------:R-:W-:Y:S01]  /*0a20*/  IMAD.IADD R3, R17, 0x1, R3 ;  /* 0x0000000111037824 */ /* 0x000fe200078e0203 */
[----:B------:R-:W-:-:S04]  /*0a30*/  ISETP.NE.AND P2, PT, R24, 0x7, PT ;  /* 0x000000071800780c */ /* 0x000fc80003f45270 */
[----:B------:R-:W-:Y:S01]  /*0a40*/  SEL R2, R3, R2, !P3 ;  /* 0x0000000203027207 */ /* 0x000fe20005800000 */
[----:B------:R-:W-:Y:S01]  /*0a50*/  IMAD.IADD R3, R18, 0x1, R3 ;  /* 0x0000000112037824 */ /* 0x000fe200078e0203 */
[----:B------:R-:W-:-:S03]  /*0a60*/  ISETP.NE.AND P3, PT, R24, 0x8, PT ;  /* 0x000000081800780c */ /* 0x000fc60003f65270 */
[----:B------:R-:W-:Y:S01]  /*0a70*/  IMAD.IADD R47, R19, 0x1, R3 ;  /* 0x00000001132f7824 */ /* 0x000fe200078e0203 */
[----:B------:R-:W-:Y:S02]  /*0a80*/  SEL R25, R3, R2, !P2 ;  /* 0x0000000203197207 */ /* 0x000fe40005000000 */
[----:B------:R-:W0:Y:S01]  /*0a90*/  @!P1 LDC.64 R2, c[0x0][0x3a0] ;  /* 0x0000e800ff029b82 */ /* 0x000e220000000a00 */
[C---:B------:R-:W-:Y:S02]  /*0aa0*/  ISETP.NE.AND P2, PT, R24.reuse, 0x9, PT ;  /* 0x000000091800780c */ /* 0x040fe40003f45270 */
[C---:B------:R-:W-:Y:S01]  /*0ab0*/  SEL R25, R47.reuse, R25, !P3 ;  /* 0x000000192f197207 */ /* 0x040fe20005800000 */
[----:B--2---:R-:W-:Y:S01]  /*0ac0*/  IMAD.IADD R47, R47, 0x1, R12 ;  /* 0x000000012f2f7824 */ /* 0x004fe200078e020c */
[----:B------:R-:W-:-:S04]  /*0ad0*/  ISETP.NE.AND P3, PT, R24, 0xa, PT ;  /* 0x0000000a1800780c */ /* 0x000fc80003f65270 */
[----:B------:R-:W-:Y:S01]  /*0ae0*/  SEL R25, R47, R25, !P2 ;  /* 0x000000192f197207 */ /* 0x000fe20005000000 */
[----:B------:R-:W-:Y:S01]  /*0af0*/  IMAD.IADD R47, R13, 0x1, R47 ;  /* 0x000000010d2f7824 */ /* 0x000fe200078e022f */
[----:B------:R-:W-:Y:S01]  /*0b00*/  ISETP.NE.AND P2, PT, R24, 0xb, PT ;  /* 0x0000000b1800780c */ /* 0x000fe20003f45270 */
[----:B------:R-:W-:-:S03]  /*0b10*/  @!P1 IMAD.MOV.U32 R24, RZ, RZ, 0x65 ;  /* 0x00000065ff189424 */ /* 0x000fc600078e00ff */
[----:B------:R-:W-:Y:S01]  /*0b20*/  SEL R25, R47, R25, !P3 ;  /* 0x000000192f197207 */ /* 0x000fe20005800000 */
[----:B------:R-:W-:Y:S01]  /*0b30*/  IMAD.IADD R47, R14, 0x1, R47 ;  /* 0x000000010e2f7824 */ /* 0x000fe200078e022f */
[----:B------:R-:W-:-:S04]  /*0b40*/  ISETP.GE.U32.AND P3, PT, R40, 0x20, PT ;  /* 0x000000202800780c */ /* 0x000fc80003f66070 */
[----:B------:R-:W-:Y:S01]  /*0b50*/  SEL R5, R47, R25, !P2 ;  /* 0x000000192f057207 */ /* 0x000fe20005000000 */
[----:B------:R-:W-:-:S03]  /*0b60*/  IMAD.IADD R25, R15, 0x1, R47 ;  /* 0x000000010f197824 */ /* 0x000fc600078e022f */
[----:B------:R-:W-:Y:S02]  /*0b70*/  SEL R5, R5, RZ, P3 ;  /* 0x000000ff05057207 */ /* 0x000fe40001800000 */
[----:B0-----:R0:W-:Y:S01]  /*0b80*/  @!P1 ST.E.64.STRONG.GPU desc[UR8][R2.64+0x100], R24 ;  /* 0x0001001802009985 */ /* 0x0011e2000c10fb08 */
[----:B------:R-:W-:Y:S02]  /*0b90*/  ISETP.GT.AND P1, PT, R25, 0x180, PT ;  /* 0x000001801900780c */ /* 0x000fe40003f24270 */
[----:B------:R-:W-:-:S04]  /*0ba0*/  IMAD.IADD R47, R5, 0x1, R9 ;  /* 0x00000001052f7824 */ /* 0x000fc800078e0209 */
[--C-:B------:R-:W-:Y:S02]  /*0bb0*/  IMAD.IADD R43, R43, 0x1, R47.reuse ;  /* 0x000000012b2b7824 */ /* 0x100fe400078e022f */
[--C-:B------:R-:W-:Y:S02]  /*0bc0*/  IMAD.IADD R39, R39, 0x1, R47.reuse ;  /* 0x0000000127277824 */ /* 0x100fe400078e022f */
[--C-:B------:R-:W-:Y:S02]  /*0bd0*/  IMAD.IADD R11, R52, 0x1, R47.reuse ;  /* 0x00000001340b7824 */ /* 0x100fe400078e022f */
[--C-:B------:R-:W-:Y:S02]  /*0be0*/  IMAD.IADD R10, R10, 0x1, R47.reuse ;  /* 0x000000010a0a7824 */ /* 0x100fe400078e022f */
[--C-:B0-----:R-:W-:Y:S02]  /*0bf0*/  IMAD.IADD R24, R7, 0x1, R47.reuse ;  /* 0x0000000107187824 */ /* 0x101fe400078e022f */
[----:B------:R-:W-:-:S02]  /*0c00*/  IMAD.IADD R9, R50, 0x1, R47 ;  /* 0x0000000132097824 */ /* 0x000fc400078e022f */
[--C-:B------:R-:W-:Y:S02]  /*0c10*/  IMAD.IADD R8, R8, 0x1, R47.reuse ;  /* 0x0000000108087824 */ /* 0x100fe400078e022f */
[--C-:B------:R-:W-:Y:S02]  /*0c20*/  IMAD.IADD R7, R48, 0x1, R47.reuse ;  /* 0x0000000130077824 */ /* 0x100fe400078e022f */
[--C-:B------:R-:W-:Y:S02]  /*0c30*/  IMAD.IADD R6, R6, 0x1, R47.reuse ;  /* 0x0000000106067824 */ /* 0x100fe400078e022f */
[--C-:B------:R-:W-:Y:S02]  /*0c40*/  IMAD.IADD R5, R46, 0x1, R47.reuse ;  /* 0x000000012e057824 */ /* 0x100fe400078e022f */
[--C-:B------:R-:W-:Y:S02]  /*0c50*/  IMAD.IADD R4, R4, 0x1, R47.reuse ;  /* 0x0000000104047824 */ /* 0x100fe400078e022f */
[----:B------:R-:W-:-:S02]  /*0c60*/  IMAD.IADD R3, R44, 0x1, R47 ;  /* 0x000000012c037824 */ /* 0x000fc400078e022f */
[--C-:B------:R-:W-:Y:S02]  /*0c70*/  IMAD.IADD R2, R42, 0x1, R47.reuse ;  /* 0x000000012a027824 */ /* 0x100fe400078e022f */
[----:B------:R-:W-:Y:S01]  /*0c80*/  IMAD.IADD R0, R0, 0x1, R47 ;  /* 0x0000000100007824 */ /* 0x000fe200078e022f */
[----:B------:R-:W-:Y:S06]  /*0c90*/  @P1 BRA `(.L_x_3) ;  /* 0x0000000c007c1947 */ /* 0x000fec0003800000 */
[----:B------:R-:W-:Y:S04]  /*0ca0*/  BSSY.RECONVERGENT B0, `(.L_x_4) ;  /* 0x000000d000007945 */ /* 0x000fe80003800200 */
[----:B------:R-:W-:Y:S05]  /*0cb0*/  @P0 BRA `(.L_x_5) ;  /* 0x00000000002c0947 */ /* 0x000fea0003800000 */
[----:B------:R-:W-:Y:S01]  /*0cc0*/  UISETP.NE.AND UP0, UPT, UR6, URZ, UPT ;  /* 0x000000ff0600728c */ /* 0x000fe2000bf05270 */
[----:B------:R-:W-:Y:S01]  /*0cd0*/  CS2R R12, SRZ ;  /* 0x00000000000c7805 */ /* 0x000fe2000001ff00 */
[----:B------:R-:W0:Y:S07]  /*0ce0*/  LDCU.64 UR10, c[0x0][0x390] ;  /* 0x00007200ff0a77ac */ /* 0x000e2e0008000a00 */
[----:B------:R-:W-:Y:S05]  /*0cf0*/  BRA.U UP0, `(.L_x_6) ;  /* 0x0000000100087547 */ /* 0x000fea000b800000 */
[----:B------:R-:W1:Y:S02]  /*0d00*/  LDC.64 R12, c[0x0][0x3d0] ;  /* 0x0000f400ff0c7b82 */ /* 0x000e640000000a00 */
[----:B-1----:R-:W5:Y:S02]  /*0d10*/  LDG.E.64 R12, desc[UR8][R12.64] ;  /* 0x000000080c0c7981 */ /* 0x002f64000c1e1b00 */
.L_x_6:
[----:B-----5:R-:W-:-:S04]  /*0d20*/  IADD3 R14, P0, PT, R47, R12, RZ ;  /* 0x0000000c2f0e7210 */ /* 0x020fc80007f1e0ff */
[----:B------:R-:W-:Y:S02]  /*0d30*/  LEA.HI.X.SX32 R13, R47, R13, 0x1, P0 ;  /* 0x0000000d2f0d7211 */ /* 0x000fe400000f0eff */
[----:B0-----:R-:W-:-:S04]  /*0d40*/  LEA R12, P0, R14, UR10, 0x2 ;  /* 0x0000000a0e0c7c11 */ /* 0x001fc8000f8010ff */
[----:B------:R-:W-:-:S05]  /*0d50*/  LEA.HI.X R13, R14, UR11, R13, 0x2, P0 ;  /* 0x0000000b0e0d7c11 */ /* 0x000fca00080f140d */
[----:B------:R0:W-:Y:S04]  /*0d60*/  STG.E desc[UR8][R12.64], R45 ;  /* 0x0000002d0c007986 */ /* 0x0001e8000c101908 */
.L_x_5:
[----:B------:R-:W-:Y:S05]  /*0d70*/  BSYNC.RECONVERGENT B0 ;  /* 0x0000000000007941 */ /* 0x000fea0003800200 */
.L_x_4:
[----:B------:R-:W-:Y:S01]  /*0d80*/  ISETP.GE.AND P0, PT, R41, UR5, PT ;  /* 0x0000000529007c0c */ /* 0x000fe2000bf06270 */
[----:B------:R-:W-:-:S12]  /*0d90*/  BSSY.RECONVERGENT B0, `(.L_x_7) ;  /* 0x000000d000007945 */ /* 0x000fd80003800200 */
[----:B------:R-:W-:Y:S05]  /*0da0*/  @P0 BRA `(.L_x_8) ;  /* 0x00000000002c0947 */ /* 0x000fea0003800000 */
[----:B------:R-:W-:Y:S01]  /*0db0*/  UISETP.NE.AND UP0, UPT, UR6, URZ, UPT ;  /* 0x000000ff0600728c */ /* 0x000fe2000bf05270 */
[----:B0-----:R-:W-:Y:S01]  /*0dc0*/  CS2R R12, SRZ ;  /* 0x00000000000c7805 */ /* 0x001fe2000001ff00 */
[----:B------:R-:W0:Y:S07]  /*0dd0*/  LDCU.64 UR10, c[0x0][0x390] ;  /* 0x00007200ff0a77ac */ /* 0x000e2e0008000a00 */
[----:B------:R-:W-:Y:S05]  /*0de0*/  BRA.U UP0, `(.L_x_9) ;  /* 0x0000000100087547 */ /* 0x000fea000b800000 */
[----:B------:R-:W1:Y:S02]  /*0df0*/  LDC.64 R12, c[0x0][0x3d0] ;  /* 0x0000f400ff0c7b82 */ /* 0x000e640000000a00 */
[----:B-1----:R-:W5:Y:S02]  /*0e00*/  LDG.E.64 R12, desc[UR8][R12.64] ;  /* 0x000000080c0c7981 */ /* 0x002f64000c1e1b00 */
.L_x_9:
[----:B-----5:R-:W-:-:S04]  /*0e10*/  IADD3 R14, P0, PT, R43, R12, RZ ;  /* 0x0000000c2b0e7210 */ /* 0x020fc80007f1e0ff */
[----:B------:R-:W-:Y:S02]  /*0e20*/  LEA.HI.X.SX32 R13, R43, R13, 0x1, P0 ;  /* 0x0000000d2b0d7211 */ /* 0x000fe400000f0eff */
[----:B0-----:R-:W-:-:S04]  /*0e30*/  LEA R12, P0, R14, UR10, 0x2 ;  /* 0x0000000a0e0c7c11 */ /* 0x001fc8000f8010ff */
[----:B------:R-:W-:-:S05]  /*0e40*/  LEA.HI.X R13, R14, UR11, R13, 0x2, P0 ;  /* 0x0000000b0e0d7c11 */ /* 0x000fca00080f140d */
[----:B------:R1:W-:Y:S04]  /*0e50*/  STG.E desc[UR8][R12.64], R41 ;  /* 0x000000290c007986 */ /* 0x0003e8000c101908 */
.L_x_8:
[----:B------:R-:W-:Y:S05]  /*0e60*/  BSYNC.RECONVERGENT B0 ;  /* 0x0000000000007941 */ /* 0x000fea0003800200 */
.L_x_7:
[----:B------:R-:W-:Y:S01]  /*0e70*/  ISETP.GE.AND P0, PT, R38, UR5, PT ;  /* 0x0000000526007c0c */ /* 0x000fe2000bf06270 */
[----:B------:R-:W-:-:S12]  /*0e80*/  BSSY.RECONVERGENT B0, `(.L_x_10) ;  /* 0x000000d000007945 */ /* 0x000fd80003800200 */
[----:B------:R-:W-:Y:S05]  /*0e90*/  @P0 BRA `(.L_x_11) ;  /* 0x00000000002c0947 */ /* 0x000fea0003800000 */
[----:B------:R-:W-:Y:S01]  /*0ea0*/  UISETP.NE.AND UP0, UPT, UR6, URZ, UPT ;  /* 0x000000ff0600728c */ /* 0x000fe2000bf05270 */
[----:B01----:R-:W-:Y:S01]  /*0eb0*/  CS2R R12, SRZ ;  /* 0x00000000000c7805 */ /* 0x003fe2000001ff00 */
[----:B------:R-:W0:Y:S07]  /*0ec0*/  LDCU.64 UR10, c[0x0][0x390] ;  /* 0x00007200ff0a77ac */ /* 0x000e2e0008000a00 */
[----:B------:R-:W-:Y:S05]  /*0ed0*/  BRA.U UP0, `(.L_x_12) ;  /* 0x0000000100087547 */ /* 0x000fea000b800000 */
[----:B------:R-:W1:Y:S02]  /*0ee0*/  LDC.64 R12, c[0x0][0x3d0] ;  /* 0x0000f400ff0c7b82 */ /* 0x000e640000000a00 */
[----:B-1----:R-:W5:Y:S02]  /*0ef0*/  LDG.E.64 R12, desc[UR8][R12.64] ;  /* 0x000000080c0c7981 */ /* 0x002f64000c1e1b00 */
.L_x_12:
[----:B-----5:R-:W-:-:S04]  /*0f00*/  IADD3 R14, P0, PT, R39, R12, RZ ;  /* 0x0000000c270e7210 */ /* 0x020fc80007f1e0ff */
[----:B------:R-:W-:Y:S02]  /*0f10*/  LEA.HI.X.SX32 R13, R39, R13, 0x1, P0 ;  /* 0x0000000d270d7211 */ /* 0x000fe400000f0eff */
[----:B0-----:R-:W-:-:S04]  /*0f20*/  LEA R12, P0, R14, UR10, 0x2 ;  /* 0x0000000a0e0c7c11 */ /* 0x001fc8000f8010ff */
[----:B------:R-:W-:-:S05]  /*0f30*/  LEA.HI.X R13, R14, UR11, R13, 0x2, P0 ;  /* 0x0000000b0e0d7c11 */ /* 0x000fca00080f140d */
[----:B------:R2:W-:Y:S04]  /*0f40*/  STG.E desc[UR8][R12.64], R38 ;  /* 0x000000260c007986 */ /* 0x0005e8000c101908 */
.L_x_11:
[----:B------:R-:W-:Y:S05]  /*0f50*/  BSYNC.RECONVERGENT B0 ;  /* 0x0000000000007941 */ /* 0x000fea0003800200 */
.L_x_10:
[----:B------:R-:W-:Y:S01]  /*0f60*/  ISETP.GE.AND P0, PT, R37, UR5, PT ;  /* 0x0000000525007c0c */ /* 0x000fe2000bf06270 */
[----:B------:R-:W-:-:S12]  /*0f70*/  BSSY.RECONVERGENT B0, `(.L_x_13) ;  /* 0x000000d000007945 */ /* 0x000fd80003800200 */
[----:B------:R-:W-:Y:S05]  /*0f80*/  @P0 BRA `(.L_x_14) ;  /* 0x00000000002c0947 */ /* 0x000fea0003800000 */
[----:B------:R-:W-:Y:S01]  /*0f90*/  UISETP.NE.AND UP0, UPT, UR6, URZ, UPT ;  /* 0x000000ff0600728c */ /* 0x000fe2000bf05270 */
[----:B012---:R-:W-:Y:S01]  /*0fa0*/  CS2R R12, SRZ ;  /* 0x00000000000c7805 */ /* 0x007fe2000001ff00 */
[----:B------:R-:W0:Y:S07]  /*0fb0*/  LDCU.64 UR10, c[0x0][0x390] ;  /* 0x00007200ff0a77ac */ /* 0x000e2e0008000a00 */
[----:B------:R-:W-:Y:S05]  /*0fc0*/  BRA.U UP0, `(.L_x_15) ;  /* 0x0000000100087547 */ /* 0x000fea000b800000 */
[----:B------:R-:W1:Y:S02]  /*0fd0*/  LDC.64 R12, c[0x0][0x3d0] ;  /* 0x0000f400ff0c7b82 */ /* 0x000e640000000a00 */
[----:B-1----:R-:W5:Y:S02]  /*0fe0*/  LDG.E.64 R12, desc[UR8][R12.64] ;  /* 0x000000080c0c7981 */ /* 0x002f64000c1e1b00 */
.L_x_15:
[----:B-----5:R-:W-:-:S04]  /*0ff0*/  IADD3 R14, P0, PT, R24, R12, RZ ;  /* 0x0000000c180e7210 */ /* 0x020fc80007f1e0ff */
[----:B------:R-:W-:Y:S02]  /*1000*/  LEA.HI.X.SX32 R13, R24, R13, 0x1, P0 ;  /* 0x0000000d180d7211 */ /* 0x000fe400000f0eff */
[----:B0-----:R-:W-:-:S04]  /*1010*/  LEA R12, P0, R14, UR10, 0x2 ;  /* 0x0000000a0e0c7c11 */ /* 0x001fc8000f8010ff */
[----:B------:R-:W-:-:S05]  /*1020*/  LEA.HI.X R13, R14, UR11, R13, 0x2, P0 ;  /* 0x0000000b0e0d7c11 */ /* 0x000fca00080f140d */
[----:B------:R3:W-:Y:S04]  /*1030*/  STG.E desc[UR8][R12.64], R37 ;  /* 0x000000250c007986 */ /* 0x0007e8000c101908 */
.L_x_14:
[----:B------:R-:W-:Y:S05]  /*1040*/  BSYNC.RECONVERGENT B0 ;  /* 0x0000000000007941 */ /* 0x000fea0003800200 */
.L_x_13:
[----:B------:R-:W-:Y:S01]  /*1050*/  ISETP.GE.AND P0, PT, R36, UR5, PT ;  /* 0x0000000524007c0c */ /* 0x000fe2000bf06270 */
[----:B------:R-:W-:-:S12]  /*1060*/  BSSY.RECONVERGENT B0, `(.L_x_16) ;  /* 0x000000d000007945 */ /* 0x000fd80003800200 */
[----:B------:R-:W-:Y:S05]  /*1070*/  @P0 BRA `(.L_x_17) ;  /* 0x00000000002c0947 */ /* 0x000fea0003800000 */
[----:B------:R-:W-:Y:S01]  /*1080*/  UISETP.NE.AND UP0, UPT, UR6, URZ, UPT ;  /* 0x000000ff0600728c */ /* 0x000fe2000bf05270 */
[----:B0123--:R-:W-:Y:S01]  /*1090*/  CS2R R12, SRZ ;  /* 0x00000000000c7805 */ /* 0x00ffe2000001ff00 */
[----:B------:R-:W0:Y:S07]  /*10a0*/  LDCU.64 UR10, c[0x0][0x390] ;  /* 0x00007200ff0a77ac */ /* 0x000e2e0008000a00 */
[----:B------:R-:W-:Y:S05]  /*10b0*/  BRA.U UP0, `(.L_x_18) ;  /* 0x0000000100087547 */ /* 0x000fea000b800000 */
[----:B------:R-:W1:Y:S02]  /*10c0*/  LDC.64 R12, c[0x0][0x3d0] ;  /* 0x0000f400ff0c7b82 */ /* 0x000e640000000a00 */
[----:B-1----:R-:W5:Y:S02]  /*10d0*/  LDG.E.64 R12, desc[UR8][R12.64] ;  /* 0x000000080c0c7981 */ /* 0x002f64000c1e1b00 */
.L_x_18:
[----:B-----5:R-:W-:-:S04]  /*10e0*/  IADD3 R14, P0, PT, R11, R12, RZ ;  /* 0x0000000c0b0e7210 */ /* 0x020fc80007f1e0ff */
[----:B------:R-:W-:Y:S02]  /*10f0*/  LEA.HI.X.SX32 R11, R11, R13, 0x1, P0 ;  /* 0x0000000d0b0b7211 */ /* 0x000fe400000f0eff */
[----:B0-----:R-:W-:-:S04]  /*1100*/  LEA R12, P0, R14, UR10, 0x2 ;  /* 0x0000000a0e0c7c11 */ /* 0x001fc8000f8010ff */
[----:B------:R-:W-:-:S05]  /*1110*/  LEA.HI.X R13, R14, UR11, R11, 0x2, P0 ;  /* 0x0000000b0e0d7c11 */ /* 0x000fca00080f140b */
[----:B------:R4:W-:Y:S04]  /*1120*/  STG.E desc[UR8][R12.64], R36 ;  /* 0x000000240c007986 */ /* 0x0009e8000c101908 */
.L_x_17:
[----:B------:R-:W-:Y:S05]  /*1130*/  BSYNC.RECONVERGENT B0 ;  /* 0x0000000000007941 */ /* 0x000fea0003800200 */
.L_x_16:
[----:B------:R-:W-:Y:S01]  /*1140*/  ISETP.GE.AND P0, PT, R35, UR5, PT ;  /* 0x0000000523007c0c */ /* 0x000fe2000bf06270 */
[----:B------:R-:W-:-:S12]  /*1150*/  BSSY.RECONVERGENT B0, `(.L_x_19) ;  /* 0x000000d000007945 */ /* 0x000fd80003800200 */
[----:B------:R-:W-:Y:S05]  /*1160*/  @P0 BRA `(.L_x_20) ;  /* 0x00000000002c0947 */ /* 0x000fea0003800000 */
[----:B------:R-:W-:Y:S01]  /*1170*/  UISETP.NE.AND UP0, UPT, UR6, URZ, UPT ;  /* 0x000000ff0600728c */ /* 0x000fe2000bf05270 */
[----:B01234-:R-:W-:Y:S01]  /*1180*/  CS2R R12, SRZ ;  /* 0x00000000000c7805 */ /* 0x01ffe2000001ff00 */
[----:B------:R-:W0:Y:S07]  /*1190*/  LDCU.64 UR10, c[0x0][0x390] ;  /* 0x00007200ff0a77ac */ /* 0x000e2e0008000a00 */
[----:B------:R-:W-:Y:S05]  /*11a0*/  BRA.U UP0, `(.L_x_21) ;  /* 0x0000000100087547 */ /* 0x000fea000b800000 */
[----:B------:R-:W1:Y:S02]  /*11b0*/  LDC.64 R12, c[0x0][0x3d0] ;  /* 0x0000f400ff0c7b82 */ /* 0x000e640000000a00 */
[----:B-1----:R-:W5:Y:S02]  /*11c0*/  LDG.E.64 R12, desc[UR8][R12.64] ;  /* 0x000000080c0c7981 */ /* 0x002f64000c1e1b00 */
.L_x_21:
[----:B-----5:R-:W-:-:S04]  /*11d0*/  IADD3 R11, P0, PT, R10, R12, RZ ;  /* 0x0000000c0a0b7210 */ /* 0x020fc80007f1e0ff */
[----:B------:R-:W-:Y:S02]  /*11e0*/  LEA.HI.X.SX32 R12, R10, R13, 0x1, P0 ;  /* 0x0000000d0a0c7211 */ /* 0x000fe400000f0eff */
[----:B0-----:R-:W-:-:S04]  /*11f0*/  LEA R10, P0, R11, UR10, 0x2 ;  /* 0x0000000a0b0a7c11 */ /* 0x001fc8000f8010ff */
[----:B------:R-:W-:-:S05]  /*1200*/  LEA.HI.X R11, R11, UR11, R12, 0x2, P0 ;  /* 0x0000000b0b0b7c11 */ /* 0x000fca00080f140c */
[----:B------:R0:W-:Y:S04]  /*1210*/  STG.E desc[UR8][R10.64], R35 ;  /* 0x000000230a007986 */ /* 0x0001e8000c101908 */
.L_x_20:
[----:B------:R-:W-:Y:S05]  /*1220*/  BSYNC.RECONVERGENT B0 ;  /* 0x0000000000007941 */ /* 0x000fea0003800200 */
.L_x_19:
        /* <DEDUP_REMOVED lines=9> */
.L_x_24:
[----:B-12345:R-:W-:-:S04]  /*12c0*/  IADD3 R12, P0, PT, R9, R10, RZ ;  /* 0x0000000a090c7210 */ /* 0x03efc80007f1e0ff */
[----:B------:R-:W-:Y:S02]  /*12d0*/  LEA.HI.X.SX32 R9, R9, R11, 0x1, P0 ;  /* 0x0000000b09097211 */ /* 0x000fe400000f0eff */
[----:B0-----:R-:W-:-:S04]  /*12e0*/  LEA R10, P0, R12, UR10, 0x2 ;  /* 0x0000000a0c0a7c11 */ /* 0x001fc8000f8010ff */
[----:B------:R-:W-:-:S05]  /*12f0*/  LEA.HI.X R11, R12, UR11, R9, 0x2, P0 ;  /* 0x0000000b0c0b7c11 */ /* 0x000fca00080f1409 */
[----:B------:R0:W-:Y:S04]  /*1300*/  STG.E desc[UR8][R10.64], R34 ;  /* 0x000000220a007986 */ /* 0x0001e8000c101908 */
.L_x_23:
[----:B------:R-:W-:Y:S05]  /*1310*/  BSYNC.RECONVERGENT B0 ;  /* 0x0000000000007941 */ /* 0x000fea0003800200 */
.L_x_22:
        /* <DEDUP_REMOVED lines=9> */
.L_x_27:
[----:B-----5:R-:W-:-:S04]  /*13b0*/  IADD3 R9, P0, PT, R8, R10, RZ ;  /* 0x0000000a08097210 */ /* 0x020fc80007f1e0ff */
[----:B------:R-:W-:Y:S02]  /*13c0*/  LEA.HI.X.SX32 R10, R8, R11, 0x1, P0 ;  /* 0x0000000b080a7211 */ /* 0x000fe400000f0eff */
[----:B0-----:R-:W-:-:S04]  /*13d0*/  LEA R8, P0, R9, UR10, 0x2 ;  /* 0x0000000a09087c11 */ /* 0x001fc8000f8010ff */
[----:B------:R-:W-:-:S05]  /*13e0*/  LEA.HI.X R9, R9, UR11, R10, 0x2, P0 ;  /* 0x0000000b09097c11 */ /* 0x000fca00080f140a */
[----:B------:R0:W-:Y:S04]  /*13f0*/  STG.E desc[UR8][R8.64], R33 ;  /* 0x0000002108007986 */ /* 0x0001e8000c101908 */
.L_x_26:
[----:B------:R-:W-:Y:S05]  /*1400*/  BSYNC.RECONVERGENT B0 ;  /* 0x0000000000007941 */ /* 0x000fea0003800200 */
.L_x_25:
        /* <DEDUP_REMOVED lines=9> */
.L_x_30:
[----:B-----5:R-:W-:-:S04]  /*14a0*/  IADD3 R10, P0, PT, R7, R8, RZ ;  /* 0x00000008070a7210 */ /* 0x020fc80007f1e0ff */
[----:B------:R-:W-:Y:S02]  /*14b0*/  LEA.HI.X.SX32 R7, R7, R9, 0x1, P0 ;  /* 0x0000000907077211 */ /* 0x000fe400000f0eff */
[----:B0-----:R-:W-:-:S04]  /*14c0*/  LEA R8, P0, R10, UR10, 0x2 ;  /* 0x0000000a0a087c11 */ /* 0x001fc8000f8010ff */
[----:B------:R-:W-:-:S05]  /*14d0*/  LEA.HI.X R9, R10, UR11, R7, 0x2, P0 ;  /* 0x0000000b0a097c11 */ /* 0x000fca00080f1407 */
[----:B------:R0:W-:Y:S04]  /*14e0*/  STG.E desc[UR8][R8.64], R32 ;  /* 0x0000002008007986 */ /* 0x0001e8000c101908 */
.L_x_29:
[----:B------:R-:W-:Y:S05]  /*14f0*/  BSYNC.RECONVERGENT B0 ;  /* 0x0000000000007941 */ /* 0x000fea0003800200 */
.L_x_28:
        /* <DEDUP_REMOVED lines=9> */
.L_x_33:
[----:B-----5:R-:W-:-:S04]  /*1590*/  IADD3 R7, P0, PT, R6, R8, RZ ;  /* 0x0000000806077210 */ /* 0x020fc80007f1e0ff */
[----:B------:R-:W-:Y:S02]  /*15a0*/  LEA.HI.X.SX32 R8, R6, R9, 0x1, P0 ;  /* 0x0000000906087211 */ /* 0x000fe400000f0eff */
[----:B0-----:R-:W-:-:S04]  /*15b0*/  LEA R6, P0, R7, UR10, 0x2 ;  /* 0x0000000a07067c11 */ /* 0x001fc8000f8010ff */
[----:B------:R-:W-:-:S05]  /*15c0*/  LEA.HI.X R7, R7, UR11, R8, 0x2, P0 ;  /* 0x0000000b07077c11 */ /* 0x000fca00080f1408 */
[----:B------:R0:W-:Y:S04]  /*15d0*/  STG.E desc[UR8][R6.64], R31 ;  /* 0x0000001f06007986 */ /* 0x0001e8000c101908 */
.L_x_32:
[----:B------:R-:W-:Y:S05]  /*15e0*/  BSYNC.RECONVERGENT B0 ;  /* 0x0000000000007941 */ /* 0x000fea0003800200 */
.L_x_31:
        /* <DEDUP_REMOVED lines=9> */
.L_x_36:
[----:B-----5:R-:W-:-:S04]  /*1680*/  IADD3 R8, P0, PT, R5, R6, RZ ;  /* 0x0000000605087210 */ /* 0x020fc80007f1e0ff */
[----:B------:R-:W-:Y:S02]  /*1690*/  LEA.HI.X.SX32 R5, R5, R7, 0x1, P0 ;  /* 0x0000000705057211 */ /* 0x000fe400000f0eff */
[----:B0-----:R-:W-:-:S04]  /*16a0*/  LEA R6, P0, R8, UR10, 0x2 ;  /* 0x0000000a08067c11 */ /* 0x001fc8000f8010ff */
[----:B------:R-:W-:-:S05]  /*16b0*/  LEA.HI.X R7, R8, UR11, R5, 0x2, P0 ;  /* 0x0000000b08077c11 */ /* 0x000fca00080f1405 */
[----:B------:R0:W-:Y:S04]  /*16c0*/  STG.E desc[UR8][R6.64], R30 ;  /* 0x0000001e06007986 */ /* 0x0001e8000c101908 */
.L_x_35:
[----:B------:R-:W-:Y:S05]  /*16d0*/  BSYNC.RECONVERGENT B0 ;  /* 0x0000000000007941 */ /* 0x000fea0003800200 */
.L_x_34:
        /* <DEDUP_REMOVED lines=9> */
.L_x_39:
[----:B-----5:R-:W-:-:S04]  /*1770*/  IADD3 R5, P0, PT, R4, R6, RZ ;  /* 0x0000000604057210 */ /* 0x020fc80007f1e0ff */
[----:B------:R-:W-:Y:S02]  /*1780*/  LEA.HI.X.SX32 R6, R4, R7, 0x1, P0 ;  /* 0x0000000704067211 */ /* 0x000fe400000f0eff */
[----:B0-----:R-:W-:-:S04]  /*1790*/  LEA R4, P0, R5, UR10, 0x2 ;  /* 0x0000000a05047c11 */ /* 0x001fc8000f8010ff */
[----:B------:R-:W-:-:S05]  /*17a0*/  LEA.HI.X R5, R5, UR11, R6, 0x2, P0 ;  /* 0x0000000b05057c11 */ /* 0x000fca00080f1406 */
[----:B------:R0:W-:Y:S04]  /*17b0*/  STG.E desc[UR8][R4.64], R29 ;  /* 0x0000001d04007986 */ /* 0x0001e8000c101908 */
.L_x_38:
[----:B------:R-:W-:Y:S05]  /*17c0*/  BSYNC.RECONVERGENT B0 ;  /* 0x0000000000007941 */ /* 0x000fea0003800200 */
.L_x_37:
        /* <DEDUP_REMOVED lines=9> */
.L_x_42:
[----:B-----5:R-:W-:-:S04]  /*1860*/  IADD3 R6, P0, PT, R3, R4, RZ ;  /* 0x0000000403067210 */ /* 0x020fc80007f1e0ff */
[----:B------:R-:W-:Y:S02]  /*1870*/  LEA.HI.X.SX32 R3, R3, R5, 0x1, P0 ;  /* 0x0000000503037211 */ /* 0x000fe400000f0eff */
[----:B0-----:R-:W-:-:S04]  /*1880*/  LEA R4, P0, R6, UR10, 0x2 ;  /* 0x0000000a06047c11 */ /* 0x001fc8000f8010ff */
[----:B------:R-:W-:-:S05]  /*1890*/  LEA.HI.X R5, R6, UR11, R3, 0x2, P0 ;  /* 0x0000000b06057c11 */ /* 0x000fca00080f1403 */
[----:B------:R0:W-:Y:S04]  /*18a0*/  STG.E desc[UR8][R4.64], R28 ;  /* 0x0000001c04007986 */ /* 0x0001e8000c101908 */
.L_x_41:
[----:B------:R-:W-:Y:S05]  /*18b0*/  BSYNC.RECONVERGENT B0 ;  /* 0x0000000000007941 */ /* 0x000fea0003800200 */
.L_x_40:
        /* <DEDUP_REMOVED lines=9> */
.L_x_45:
[----:B-----5:R-:W-:-:S04]  /*1950*/  IADD3 R3, P0, PT, R2, R4, RZ ;  /* 0x0000000402037210 */ /* 0x020fc80007f1e0ff */
[----:B------:R-:W-:Y:S02]  /*1960*/  LEA.HI.X.SX32 R4, R2, R5, 0x1, P0 ;  /* 0x0000000502047211 */ /* 0x000fe400000f0eff */
[----:B0-----:R-:W-:-:S04]  /*1970*/  LEA R2, P0, R3, UR10, 0x2 ;  /* 0x0000000a03027c11 */ /* 0x001fc8000f8010ff */
[----:B------:R-:W-:-:S05]  /*1980*/  LEA.HI.X R3, R3, UR11, R4, 0x2, P0 ;  /* 0x0000000b03037c11 */ /* 0x000fca00080f1404 */
[----:B------:R0:W-:Y:S04]  /*1990*/  STG.E desc[UR8][R2.64], R27 ;  /* 0x0000001b02007986 */ /* 0x0001e8000c101908 */
.L_x_44:
[----:B------:R-:W-:Y:S05]  /*19a0*/  BSYNC.RECONVERGENT B0 ;  /* 0x0000000000007941 */ /* 0x000fea0003800200 */
.L_x_43:
[----:B------:R-:W-:-:S13]  /*19b0*/  ISETP.GE.AND P0, PT, R26, UR5, PT ;  /* 0x000000051a007c0c */ /* 0x000fda000bf06270 */
[----:B------:R-:W-:Y:S05]  /*19c0*/  @P0 EXIT ;  /* 0x000000000000094d */ /* 0x000fea0003800000 */
[----:B------:R-:W-:Y:S01]  /*19d0*/  UISETP.NE.AND UP0, UPT, UR6, URZ, UPT ;  /* 0x000000ff0600728c */ /* 0x000fe2000bf05270 */
[----:B0-----:R-:W-:-:S08]  /*19e0*/  CS2R R2, SRZ ;  /* 0x0000000000027805 */ /* 0x001fd0000001ff00 */
[----:B------:R-:W-:Y:S05]  /*19f0*/  BRA.U UP0, `(.L_x_46) ;  /* 0x0000000100087547 */ /* 0x000fea000b800000 */
[----:B------:R-:W0:Y:S02]  /*1a00*/  LDC.64 R2, c[0x0][0x3d0] ;  /* 0x0000f400ff027b82 */ /* 0x000e240000000a00 */
[----:B0-----:R-:W5:Y:S02]  /*1a10*/  LDG.E.64 R2, desc[UR8][R2.64] ;  /* 0x0000000802027981 */ /* 0x001f64000c1e1b00 */
.L_x_46:
[----:B------:R-:W0:Y:S01]  /*1a20*/  LDCU.64 UR4, c[0x0][0x390] ;  /* 0x00007200ff0477ac */ /* 0x000e220008000a00 */
[----:B-----5:R-:W-:-:S04]  /*1a30*/  IADD3 R4, P0, PT, R0, R2, RZ ;  /* 0x0000000200047210 */ /* 0x020fc80007f1e0ff */
[----:B------:R-:W-:Y:S02]  /*1a40*/  LEA.HI.X.SX32 R3, R0, R3, 0x1, P0 ;  /* 0x0000000300037211 */ /* 0x000fe400000f0eff */
[----:B0-----:R-:W-:-:S04]  /*1a50*/  LEA R2, P0, R4, UR4, 0x2 ;  /* 0x0000000404027c11 */ /* 0x001fc8000f8010ff */
[----:B------:R-:W-:-:S05]  /*1a60*/  LEA.HI.X R3, R4, UR5, R3, 0x2, P0 ;  /* 0x0000000504037c11 */ /* 0x000fca00080f1403 */
[----:B------:R-:W-:Y:S01]  /*1a70*/  STG.E desc[UR8][R2.64], R26 ;  /* 0x0000001a02007986 */ /* 0x000fe2000c101908 */
[----:B------:R-:W-:Y:S05]  /*1a80*/  EXIT ;  /* 0x000000000000794d */ /* 0x000fea0003800000 */
.L_x_3:
[----:B------:R-:W-:Y:S01]  /*1a90*/  BAR.SYNC.DEFER_BLOCKING 0x0 ;  /* 0x0000000000007b1d */ /* 0x000fe20000010000 */
[----:B------:R-:W-:Y:S02]  /*1aa0*/  ISETP.GE.AND P3, PT, R45, UR5, PT ;  /* 0x000000052d007c0c */ /* 0x000fe4000bf66270 */
[----:B------:R-:W-:Y:S02]  /*1ab0*/  ISETP.GE.AND P0, PT, R41, UR5, PT ;  /* 0x0000000529007c0c */ /* 0x000fe4000bf06270 */
[----:B------:R-:W-:Y:S02]  /*1ac0*/  ISETP.GE.AND P1, PT, R38, UR5, PT ;  /* 0x0000000526007c0c */ /* 0x000fe4000bf26270 */
[----:B------:R-:W-:Y:S02]  /*1ad0*/  ISETP.GE.AND P2, PT, R37, UR5, PT ;  /* 0x0000000525007c0c */ /* 0x000fe4000bf46270 */
[----:B------:R-:W-:Y:S02]  /*1ae0*/  ISETP.GE.AND P4, PT, R36, UR5, PT ;  /* 0x0000000524007c0c */ /* 0x000fe4000bf86270 */
[----:B------:R-:W-:-:S02]  /*1af0*/  ISETP.GE.AND P5, PT, R35, UR5, PT ;  /* 0x0000000523007c0c */ /* 0x000fc4000bfa6270 */
[----:B------:R-:W-:Y:S02]  /*1b00*/  ISETP.GE.AND P6, PT, R34, UR5, PT ;  /* 0x0000000522007c0c */ /* 0x000fe4000bfc6270 */
[----:B------:R-:W-:Y:S02]  /*1b10*/  @!P3 LEA R42, R47, UR4, 0x2 ;  /* 0x000000042f2abc11 */ /* 0x000fe4000f8e10ff */
[----:B------:R-:W-:Y:S02]  /*1b20*/  @!P0 LEA R44, R43, UR4, 0x2 ;  /* 0x000000042b2c8c11 */ /* 0x000fe4000f8e10ff */
[----:B------:R-:W-:Y:S02]  /*1b30*/  @!P1 LEA R39, R39, UR4, 0x2 ;  /* 0x0000000427279c11 */ /* 0x000fe4000f8e10ff */
[----:B------:R-:W-:Y:S02]  /*1b40*/  @!P2 LEA R24, R24, UR4, 0x2 ;  /* 0x000000041818ac11 */ /* 0x000fe4000f8e10ff */
[----:B------:R-:W-:Y:S01]  /*1b50*/  @!P4 LEA R11, R11, UR4, 0x2 ;  /* 0x000000040b0bcc11 */ /* 0x000fe2000f8e10ff */
[----:B------:R-:W-:Y:S01]  /*1b60*/  @!P3 STS [R42], R45 ;  /* 0x0000002d2a00b388 */ /* 0x000fe20000000800 */
[----:B------:R-:W-:-:S02]  /*1b70*/  ISETP.GE.AND P3, PT, R33, UR5, PT ;  /* 0x0000000521007c0c */ /* 0x000fc4000bf66270 */
[----:B------:R-:W-:Y:S01]  /*1b80*/  @!P5 LEA R10, R10, UR4, 0x2 ;  /* 0x000000040a0adc11 */ /* 0x000fe2000f8e10ff */
[----:B------:R-:W-:Y:S01]  /*1b90*/  @!P0 STS [R44], R41 ;  /* 0x000000292c008388 */ /* 0x000fe20000000800 */
[----:B------:R-:W-:Y:S02]  /*1ba0*/  @!P6 LEA R9, R9, UR4, 0x2 ;  /* 0x000000040909ec11 */ /* 0x000fe4000f8e10ff */
[----:B------:R-:W-:Y:S01]  /*1bb0*/  ISETP.GE.AND P0, PT, R30, UR5, PT ;  /* 0x000000051e007c0c */ /* 0x000fe2000bf06270 */
[----:B------:R-:W-:Y:S01]  /*1bc0*/  @!P1 STS [R39], R38 ;  /* 0x0000002627009388 */ /* 0x000fe20000000800 */
[----:B------:R-:W-:-:S03]  /*1bd0*/  ISETP.GE.AND P1, PT, R32, UR5, PT ;  /* 0x0000000520007c0c */ /* 0x000fc6000bf26270 */
[----:B------:R-:W-:Y:S01]  /*1be0*/  @!P2 STS [R24], R37 ;  /* 0x000000251800a388 */ /* 0x000fe20000000800 */
[----:B------:R-:W-:Y:S02]  /*1bf0*/  ISETP.GE.AND P2, PT, R31, UR5, PT ;  /* 0x000000051f007c0c */ /* 0x000fe4000bf46270 */
[----:B------:R-:W-:Y:S01]  /*1c00*/  @!P3 LEA R8, R8, UR4, 0x2 ;  /* 0x000000040808bc11 */ /* 0x000fe2000f8e10ff */
[----:B------:R-:W-:Y:S01]  /*1c10*/  @!P4 STS [R11], R36 ;  /* 0x000000240b00c388 */ /* 0x000fe20000000800 */
[----:B------:R-:W-:-:S03]  /*1c20*/  ISETP.GE.AND P4, PT, R29, UR5, PT ;  /* 0x000000051d007c0c */ /* 0x000fc6000bf86270 */
[----:B------:R-:W-:Y:S01]  /*1c30*/  @!P5 STS [R10], R35 ;  /* 0x000000230a00d388 */ /* 0x000fe20000000800 */
[----:B------:R-:W-:Y:S02]  /*1c40*/  ISETP.GE.AND P5, PT, R27, UR5, PT ;  /* 0x000000051b007c0c */ /* 0x000fe4000bfa6270 */
[----:B------:R-:W-:Y:S01]  /*1c50*/  @!P1 LEA R7, R7, UR4, 0x2 ;  /* 0x0000000407079c11 */ /* 0x000fe2000f8e10ff */
[----:B------:R0:W-:Y:S01]  /*1c60*/  @!P6 STS [R9], R34 ;  /* 0x000000220900e388 */ /* 0x0001e20000000800 */
[----:B------:R-:W-:Y:S02]  /*1c70*/  ISETP.GE.AND P6, PT, R28, UR5, PT ;  /* 0x000000051c007c0c */ /* 0x000fe4000bfc6270 */
[----:B------:R-:W-:Y:S01]  /*1c80*/  @!P2 LEA R6, R6, UR4, 0x2 ;  /* 0x000000040606ac11 */ /* 0x000fe2000f8e10ff */
[----:B------:R1:W-:Y:S01]  /*1c90*/  @!P3 STS [R8], R33 ;  /* 0x000000210800b388 */ /* 0x0003e20000000800 */
[----:B------:R-:W-:Y:S02]  /*1ca0*/  ISETP.GE.AND P3, PT, R26, UR5, PT ;  /* 0x000000051a007c0c */ /* 0x000fe4000bf66270 */
[----:B------:R-:W-:Y:S01]  /*1cb0*/  @!P0 LEA R5, R5, UR4, 0x2 ;  /* 0x0000000405058c11 */ /* 0x000fe2000f8e10ff */
[----:B------:R1:W-:Y:S01]  /*1cc0*/  @!P1 STS [R7], R32 ;  /* 0x0000002007009388 */ /* 0x0003e20000000800 */
[----:B------:R-:W-:-:S02]  /*1cd0*/  @!P4 LEA R4, R4, UR4, 0x2 ;  /* 0x000000040404cc11 */ /* 0x000fc4000f8e10ff */
[----:B------:R-:W-:Y:S01]  /*1ce0*/  @!P5 LEA R2, R2, UR4, 0x2 ;  /* 0x000000040202dc11 */ /* 0x000fe2000f8e10ff */
[----:B------:R1:W-:Y:S02]  /*1cf0*/  @!P2 STS [R6], R31 ;  /* 0x0000001f0600a388 */ /* 0x0003e40000000800 */
[----:B------:R-:W-:Y:S02]  /*1d00*/  @!P6 LEA R3, R3, UR4, 0x2 ;  /* 0x000000040303ec11 */ /* 0x000fe4000f8e10ff */
[----:B------:R1:W-:Y:S01]  /*1d10*/  @!P0 STS [R5], R30 ;  /* 0x0000001e05008388 */ /* 0x0003e20000000800 */
[----:B------:R-:W-:Y:S02]  /*1d20*/  ISETP.GE.U32.AND P0, PT, R40, R25, PT ;  /* 0x000000192800720c */ /* 0x000fe40003f06070 */
[----:B0-----:R-:W-:Y:S01]  /*1d30*/  @!P3 LEA R9, R0, UR4, 0x2 ;  /* 0x000000040009bc11 */ /* 0x001fe2000f8e10ff */
[----:B------:R1:W-:Y:S04]  /*1d40*/  @!P4 STS [R4], R29 ;  /* 0x0000001d0400c388 */ /* 0x0003e80000000800 */
[----:B------:R1:W-:Y:S04]  /*1d50*/  @!P6 STS [R3], R28 ;  /* 0x0000001c0300e388 */ /* 0x0003e80000000800 */
[----:B------:R1:W-:Y:S04]  /*1d60*/  @!P5 STS [R2], R27 ;  /* 0x0000001b0200d388 */ /* 0x0003e80000000800 */
[----:B------:R1:W-:Y:S01]  /*1d70*/  @!P3 STS [R9], R26 ;  /* 0x0000001a0900b388 */ /* 0x0003e20000000800 */
[----:B------:R-:W-:Y:S06]  /*1d80*/  BAR.SYNC.DEFER_BLOCKING 0x0 ;  /* 0x0000000000007b1d */ /* 0x000fec0000010000 */
[----:B------:R-:W-:Y:S05]  /*1d90*/  @P0 EXIT ;  /* 0x000000000000094d */ /* 0x000fea0003800000 */
[----:B------:R-:W-:Y:S01]  /*1da0*/  IADD3 R21, PT, PT, R23, R21, R22 ;  /* 0x0000001517157210 */ /* 0x000fe20007ffe016 */
[----:B------:R-:W0:Y:S01]  /*1db0*/  LDCU.64 UR10, c[0x0][0x390] ;  /* 0x00007200ff0a77ac */ /* 0x000e220008000a00 */
[----:B------:R-:W-:Y:S01]  /*1dc0*/  LOP3.LUT R0, RZ, R40, RZ, 0x33, !PT ;  /* 0x00000028ff007212 */ /* 0x000fe200078e33ff */
[----:B------:R-:W-:Y:S01]  /*1dd0*/  BSSY.RECONVERGENT B0, `(.L_x_47) ;  /* 0x0000022000007945 */ /* 0x000fe20003800200 */
[----:B------:R-:W-:-:S04]  /*1de0*/  IADD3 R21, PT, PT, R17, R21, R16 ;  /* 0x0000001511157210 */ /* 0x000fc80007ffe010 */
[----:B------:R-:W-:-:S04]  /*1df0*/  IADD3 R21, PT, PT, R19, R21, R18 ;  /* 0x0000001513157210 */ /* 0x000fc80007ffe012 */
[----:B------:R-:W-:-:S04]  /*1e00*/  IADD3 R21, PT, PT, R13, R21, R12 ;  /* 0x000000150d157210 */ /* 0x000fc80007ffe00c */
[----:B------:R-:W-:-:S04]  /*1e10*/  IADD3 R21, PT, PT, R15, R21, R14 ;  /* 0x000000150f157210 */ /* 0x000fc80007ffe00e */
[----:B------:R-:W-:-:S05]  /*1e20*/  IADD3 R21, PT, PT, R0, R21, R20 ;  /* 0x0000001500157210 */ /* 0x000fca0007ffe014 */
[----:B------:R-:W-:-:S05]  /*1e30*/  IMAD.HI.U32 R0, R21, -0x55555555, RZ ;  /* 0xaaaaaaab15007827 */ /* 0x000fca00078e00ff */
[----:B------:R-:W-:-:S04]  /*1e40*/  SHF.R.U32.HI R0, RZ, 0x8, R0 ;  /* 0x00000008ff007819 */ /* 0x000fc80000011600 */
[----:B-1----:R-:W-:-:S04]  /*1e50*/  LOP3.LUT R2, R0, 0x3, RZ, 0xc0, !PT ;  /* 0x0000000300027812 */ /* 0x002fc800078ec0ff */
[----:B------:R-:W-:-:S13]  /*1e60*/  ISETP.NE.AND P0, PT, R2, 0x3, PT ;  /* 0x000000030200780c */ /* 0x000fda0003f05270 */
[----:B0-----:R-:W-:Y:S05]  /*1e70*/  @!P0 BRA `(.L_x_48) ;  /* 0x00000000005c8947 */ /* 0x001fea0003800000 */
[----:B------:R-:W-:Y:S01]  /*1e80*/  VIADD R0, R0, 0x1 ;  /* 0x0000000100007836 */ /* 0x000fe20000000000 */
[----:B------:R-:W-:Y:S01]  /*1e90*/  BSSY.RECONVERGENT B1, `(.L_x_48) ;  /* 0x0000015000017945 */ /* 0x000fe20003800200 */
[----:B------:R-:W-:Y:S01]  /*1ea0*/  LEA R6, R40, UR4, 0x2 ;  /* 0x0000000428067c11 */ /* 0x000fe2000f8e10ff */
[----:B------:R-:W-:Y:S02]  /*1eb0*/  IMAD.MOV.U32 R9, RZ, RZ, RZ ;  /* 0x000000ffff097224 */ /* 0x000fe400078e00ff */
[----:B------:R-:W-:-:S05]  /*1ec0*/  LOP3.LUT R0, R0, 0x3, RZ, 0xc0, !PT ;  /* 0x0000000300007812 */ /* 0x000fca00078ec0ff */
[----:B------:R-:W-:-:S07]  /*1ed0*/  IMAD.MOV R0, RZ, RZ, -R0 ;  /* 0x000000ffff007224 */ /* 0x000fce00078e0a00 */
.L_x_49:
[----:B------:R-:W-:Y:S02]  /*1ee0*/  ISETP.NE.AND P0, PT, RZ, UR6, PT ;  /* 0x00000006ff007c0c */ /* 0x000fe4000bf05270 */
[----:B0-----:R-:W-:Y:S01]  /*1ef0*/  CS2R R2, SRZ ;  /* 0x0000000000027805 */ /* 0x001fe2000001ff00 */
[----:B------:R0:W1:Y:S10]  /*1f00*/  LDS R11, [R6] ;  /* 0x00000000060b7984 */ /* 0x0000740000000800 */
[----:B------:R-:W2:Y:S02]  /*1f10*/  @!P0 LDC.64 R4, c[0x0][0x3d0] ;  /* 0x0000f400ff048b82 */ /* 0x000ea40000000a00 */
[----:B--2---:R-:W2:Y:S01]  /*1f20*/  @!P0 LDG.E.64 R2, desc[UR8][R4.64] ;  /* 0x0000000804028981 */ /* 0x004ea2000c1e1b00 */
[----:B------:R-:W-:-:S02]  /*1f30*/  VIADD R0, R0, 0x1 ;  /* 0x0000000100007836 */ /* 0x000fc40000000000 */
[----:B0-----:R-:W-:Y:S01]  /*1f40*/  VIADD R6, R6, 0x600 ;  /* 0x0000060006067836 */ /* 0x001fe20000000000 */
[C---:B--2---:R-:W-:Y:S02]  /*1f50*/  IADD3 R7, P0, PT, R40.reuse, R2, RZ ;  /* 0x0000000228077210 */ /* 0x044fe40007f1e0ff */
[----:B------:R-:W-:-:S03]  /*1f60*/  IADD3 R40, P1, PT, R40, 0x180, RZ ;  /* 0x0000018028287810 */ /* 0x000fc60007f3e0ff */
[----:B------:R-:W-:Y:S01]  /*1f70*/  IMAD.X R8, R9, 0x1, R3, P0 ;  /* 0x0000000109087824 */ /* 0x000fe200000e0603 */
[----:B------:R-:W-:Y:S01]  /*1f80*/  LEA R2, P0, R7, UR10, 0x2 ;  /* 0x0000000a07027c11 */ /* 0x000fe2000f8010ff */
[----:B------:R-:W-:-:S03]  /*1f90*/  IMAD.X R9, RZ, RZ, R9, P1 ;  /* 0x000000ffff097224 */ /* 0x000fc600008e0609 */
[----:B------:R-:W-:Y:S02]  /*1fa0*/  LEA.HI.X R3, R7, UR11, R8, 0x2, P0 ;  /* 0x0000000b07037c11 */ /* 0x000fe400080f1408 */
[----:B------:R-:W-:-:S03]  /*1fb0*/  ISETP.NE.AND P0, PT, R0, RZ, PT ;  /* 0x000000ff0000720c */ /* 0x000fc60003f05270 */
[----:B-1----:R0:W-:Y:S10]  /*1fc0*/  STG.E desc[UR8][R2.64], R11 ;  /* 0x0000000b02007986 */ /* 0x0021f4000c101908 */
[----:B------:R-:W-:Y:S05]  /*1fd0*/  @P0 BRA `(.L_x_49) ;  /* 0xfffffffc00c00947 */ /* 0x000fea000383ffff */
[----:B------:R-:W-:Y:S05]  /*1fe0*/  BSYNC.RECONVERGENT B1 ;  /* 0x0000000000017941 */ /* 0x000fea0003800200 */
.L_x_48:
[----:B------:R-:W-:Y:S05]  /*1ff0*/  BSYNC.RECONVERGENT B0 ;  /* 0x0000000000007941 */ /* 0x000fea0003800200 */
.L_x_47:
[----:B------:R-:W-:-:S13]  /*2000*/  ISETP.GE.U32.AND P0, PT, R21, 0x480, PT ;  /* 0x000004801500780c */ /* 0x000fda0003f06070 */
[----:B------:R-:W-:Y:S05]  /*2010*/  @!P0 EXIT ;  /* 0x000000000000894d */ /* 0x000fea0003800000 */
[----:B------:R-:W1:Y:S01]  /*2020*/  S2UR UR5, SR_CgaCtaId ;  /* 0x00000000000579c3 */ /* 0x000e620000008800 */
[----:B------:R-:W-:Y:S01]  /*2030*/  UMOV UR4, 0x400 ;  /* 0x0000040000047882 */ /* 0x000fe20000000000 */
[----:B------:R-:W-:Y:S01]  /*2040*/  UISETP.NE.AND UP0, UPT, UR6, URZ, UPT ;  /* 0x000000ff0600728c */ /* 0x000fe2000bf05270 */
[----:B------:R-:W-:Y:S02]  /*2050*/  IMAD.MOV.U32 R15, RZ, RZ, RZ ;  /* 0x000000ffff0f7224 */ /* 0x000fe400078e00ff */
[----:B------:R-:W-:-:S03]  /*2060*/  IMAD.MOV.U32 R17, RZ, RZ, RZ ;  /* 0x000000ffff117224 */ /* 0x000fc600078e00ff */
[----:B0-----:R-:W0:Y:S01]  /*2070*/  LDC.64 R2, c[0x0][0x390] ;  /* 0x0000e400ff027b82 */ /* 0x001e220000000a00 */
[----:B------:R-:W-:Y:S01]  /*2080*/  PLOP3.LUT P0, PT, PT, PT, UP0, 0x80, 0x8 ;  /* 0x000000000008781c */ /* 0x000fe20003f0f008 */
[----:B------:R-:W-:Y:S02]  /*2090*/  UISETP.NE.AND UP0, UPT, UR6, URZ, UPT ;  /* 0x000000ff0600728c */ /* 0x000fe4000bf05270 */
[----:B-1----:R-:W-:-:S06]  /*20a0*/  ULEA UR4, UR5, UR4, 0x18 ;  /* 0x0000000405047291 */ /* 0x002fcc000f8ec0ff */
[C---:B------:R-:W-:Y:S01]  /*20b0*/  LEA R0, R40.reuse, UR4, 0x2 ;  /* 0x0000000428007c11 */ /* 0x040fe2000f8e10ff */
[----:B0-----:R-:W-:-:S04]  /*20c0*/  IMAD.WIDE.U32 R2, R40, 0x4, R2 ;  /* 0x0000000428027825 */ /* 0x001fc800078e0002 */
[----:B------:R-:W-:-:S07]  /*20d0*/  VIADD R0, R0, 0xc00 ;  /* 0x00000c0000007836 */ /* 0x000fce0000000000 */
.L_x_50:
[----:B------:R-:W0:Y:S01]  /*20e0*/  @!P0 LDC.64 R8, c[0x0][0x3d0] ;  /* 0x0000f400ff088b82 */ /* 0x000e220000000a00 */
[----:B-1----:R-:W-:Y:S01]  /*20f0*/  CS2R R4, SRZ ;  /* 0x0000000000047805 */ /* 0x002fe2000001ff00 */
[----:B------:R-:W1:Y:S04]  /*2100*/  LDS R19, [R0+-0xc00] ;  /* 0xfff4000000137984 */ /* 0x000e680000000800 */
[----:B------:R-:W2:Y:S04]  /*2110*/  LDS R21, [R0+-0x600] ;  /* 0xfffa000000157984 */ /* 0x000ea80000000800 */
[----:B0-----:R-:W3:Y:S01]  /*2120*/  @!P0 LDG.E.64 R4, desc[UR8][R8.64] ;  /* 0x0000000808048981 */ /* 0x001ee2000c1e1b00 */
[----:B------:R-:W-:-:S13]  /*2130*/  PLOP3.LUT P0, PT, PT, PT, UP0, 0x80, 0x8 ;  /* 0x000000000008781c */ /* 0x000fda0003f0f008 */
[----:B------:R-:W0:Y:S01]  /*2140*/  @!P0 LDC.64 R10, c[0x0][0x3d0] ;  /* 0x0000f400ff0a8b82 */ /* 0x000e220000000a00 */
[----:B---3--:R-:W-:-:S04]  /*2150*/  LEA R7, P1, R4, R15, 0x2 ;  /* 0x0000000f04077211 */ /* 0x008fc800078210ff */
[----:B------:R-:W-:Y:S02]  /*2160*/  LEA.HI.X R5, R4, R17, R5, 0x2, P1 ;  /* 0x0000001104057211 */ /* 0x000fe400008f1405 */
[----:B------:R-:W-:-:S05]  /*2170*/  IADD3 R6, P1, PT, R2, R7, RZ ;  /* 0x0000000702067210 */ /* 0x000fca0007f3e0ff */
[----:B------:R-:W-:Y:S01]  /*2180*/  IMAD.X R7, R3, 0x1, R5, P1 ;  /* 0x0000000103077824 */ /* 0x000fe200008e0605 */
[----:B------:R-:W-:-:S04]  /*2190*/  CS2R R4, SRZ ;  /* 0x0000000000047805 */ /* 0x000fc8000001ff00 */
[----:B-1----:R1:W-:Y:S04]  /*21a0*/  STG.E desc[UR8][R6.64], R19 ;  /* 0x0000001306007986 */ /* 0x0023e8000c101908 */
[----:B0-----:R-:W3:Y:S01]  /*21b0*/  @!P0 LDG.E.64 R4, desc[UR8][R10.64] ;  /* 0x000000080a048981 */ /* 0x001ee2000c1e1b00 */
[----:B------:R-:W0:Y:S03]  /*21c0*/  @!P0 LDC.64 R12, c[0x0][0x3d0] ;  /* 0x0000f400ff0c8b82 */ /* 0x000e260000000a00 */
[----:B------:R-:W4:Y:S01]  /*21d0*/  LDS R19, [R0] ;  /* 0x0000000000137984 */ /* 0x000f220000000800 */
[----:B---3--:R-:W-:-:S04]  /*21e0*/  LEA R9, P1, R4, R15, 0x2 ;  /* 0x0000000f04097211 */ /* 0x008fc800078210ff */
[----:B------:R-:W-:Y:S02]  /*21f0*/  LEA.HI.X R5, R4, R17, R5, 0x2, P1 ;  /* 0x0000001104057211 */ /* 0x000fe400008f1405 */
[----:B------:R-:W-:-:S05]  /*2200*/  IADD3 R8, P1, PT, R2, R9, RZ ;  /* 0x0000000902087210 */ /* 0x000fca0007f3e0ff */
[----:B------:R-:W-:Y:S01]  /*2210*/  IMAD.X R9, R3, 0x1, R5, P1 ;  /* 0x0000000103097824 */ /* 0x000fe200008e0605 */
[----:B------:R-:W-:-:S04]  /*2220*/  CS2R R4, SRZ ;  /* 0x0000000000047805 */ /* 0x000fc8000001ff00 */
[----:B--2---:R-:W-:Y:S04]  /*2230*/  STG.E desc[UR8][R8.64+0x600], R21 ;  /* 0x0006001508007986 */ /* 0x004fe8000c101908 */
[----:B0-----:R-:W1:Y:S01]  /*2240*/  @!P0 LDG.E.64 R4, desc[UR8][R12.64] ;  /* 0x000000080c048981 */ /* 0x001e62000c1e1b00 */
[----:B------:R-:W0:Y:S03]  /*2250*/  @!P0 LDC.64 R10, c[0x0][0x3d0] ;  /* 0x0000f400ff0a8b82 */ /* 0x000e260000000a00 */
[----:B------:R2:W3:Y:S01]  /*2260*/  LDS R21, [R0+0x600] ;  /* 0x0006000000157984 */ /* 0x0004e20000000800 */
[----:B-1----:R-:W-:-:S04]  /*2270*/  LEA R7, P1, R4, R15, 0x2 ;  /* 0x0000000f04077211 */ /* 0x002fc800078210ff */
[----:B------:R-:W-:Y:S02]  /*2280*/  LEA.HI.X R5, R4, R17, R5, 0x2, P1 ;  /* 0x0000001104057211 */ /* 0x000fe400008f1405 */
[----:B------:R-:W-:-:S05]  /*2290*/  IADD3 R6, P1, PT, R2, R7, RZ ;  /* 0x0000000702067210 */ /* 0x000fca0007f3e0ff */
[----:B------:R-:W-:Y:S01]  /*22a0*/  IMAD.X R7, R3, 0x1, R5, P1 ;  /* 0x0000000103077824 */ /* 0x000fe200008e0605 */
[----:B------:R-:W-:-:S04]  /*22b0*/  CS2R R4, SRZ ;  /* 0x0000000000047805 */ /* 0x000fc8000001ff00 */
[----:B----4-:R1:W-:Y:S04]  /*22c0*/  STG.E desc[UR8][R6.64+0xc00], R19 ;  /* 0x000c001306007986 */ /* 0x0103e8000c101908 */
[----:B0-----:R-:W4:Y:S01]  /*22d0*/  @!P0 LDG.E.64 R4, desc[UR8][R10.64] ;  /* 0x000000080a048981 */ /* 0x001f22000c1e1b00 */
[----:B------:R-:W-:Y:S02]  /*22e0*/  VIADD R40, R40, 0x600 ;  /* 0x0000060028287836 */ /* 0x000fe40000000000 */
[----:B--2---:R-:W-:Y:S01]  /*22f0*/  VIADD R0, R0, 0x1800 ;  /* 0x0000180000007836 */ /* 0x004fe20000000000 */
[----:B----4-:R-:W-:Y:S02]  /*2300*/  LEA R9, P1, R4, R15, 0x2 ;  /* 0x0000000f04097211 */ /* 0x010fe400078210ff */
[----:B------:R-:W-:-:S02]  /*2310*/  IADD3 R15, P2, PT, R15, 0x1800, RZ ;  /* 0x000018000f0f7810 */ /* 0x000fc40007f5e0ff */
[----:B------:R-:W-:Y:S02]  /*2320*/  LEA.HI.X R5, R4, R17, R5, 0x2, P1 ;  /* 0x0000001104057211 */ /* 0x000fe400008f1405 */
[----:B------:R-:W-:Y:S01]  /*2330*/  IADD3 R4, P1, PT, R2, R9, RZ ;  /* 0x0000000902047210 */ /* 0x000fe20007f3e0ff */
[----:B------:R-:W-:-:S04]  /*2340*/  IMAD.X R17, RZ, RZ, R17, P2 ;  /* 0x000000ffff117224 */ /* 0x000fc800010e0611 */
[----:B------:R-:W-:Y:S01]  /*2350*/  IMAD.X R5, R3, 0x1, R5, P1 ;  /* 0x0000000103057824 */ /* 0x000fe200008e0605 */
[----:B------:R-:W-:-:S04]  /*2360*/  ISETP.GE.AND P1, PT, R40, R25, PT ;  /* 0x000000192800720c */ /* 0x000fc80003f26270 */
[----:B---3--:R1:W-:Y:S09]  /*2370*/  STG.E desc[UR8][R4.64+0x1200], R21 ;  /* 0x0012001504007986 */ /* 0x0083f2000c101908 */
[----:B------:R-:W-:Y:S05]  /*2380*/  @!P1 BRA `(.L_x_50) ;  /* 0xfffffffc00549947 */ /* 0x000fea000383ffff */
[----:B------:R-:W-:Y:S05]  /*2390*/  EXIT ;  /* 0x000000000000794d */ /* 0x000fea0003800000 */
.L_x_2:
[----:B------:R-:W0:Y:S01]  /*23a0*/  S2R R46, SR_TID.X ;  /* 0x00000000002e7919 */ /* 0x000e220000002100 */
[----:B------:R-:W1:Y:S01]  /*23b0*/  LDC.64 R2, c[0x0][0x3c8] ;  /* 0x0000f200ff027b82 */ /* 0x000e620000000a00 */
[----:B------:R-:W2:Y:S01]  /*23c0*/  LDCU.U8 UR4, c[0x0][0x3b8] ;  /* 0x00007700ff0477ac */ /* 0x000ea20008000000 */
[----:B------:R-:W3:Y:S01]  /*23d0*/  LDCU.64 UR10, c[0x0][0x380] ;  /* 0x00007000ff0a77ac */ /* 0x000ee20008000a00 */
[----:B--2---:R-:W-:Y:S01]  /*23e0*/  ISETP.NE.AND P0, PT, RZ, UR4, PT ;  /* 0x00000004ff007c0c */ /* 0x004fe2000bf05270 */
[----:B------:R-:W-:-:S03]  /*23f0*/  USHF.R.S32.HI UR4, URZ, 0x1f, UR7 ;  /* 0x0000001fff047899 */ /* 0x000fc60008011407 */
[----:B-1----:R-:W-:Y:S02]  /*2400*/  SEL R2, R2, RZ, !P0 ;  /* 0x000000ff02027207 */ /* 0x002fe40004000000 */
[C---:B0-----:R-:W-:Y:S02]  /*2410*/  LOP3.LUT R0, R46.reuse, 0x1f, RZ, 0xc0, !PT ;  /* 0x0000001f2e007812 */ /* 0x041fe400078ec0ff */
[----:B------:R-:W-:-:S05]  /*2420*/  LOP3.LUT R5, R46, 0x3e0, RZ, 0xc0, !PT ;  /* 0x000003e02e057812 */ /* 0x000fca00078ec0ff */
[----:B------:R-:W-:Y:S01]  /*2430*/  IMAD R5, R5, 0xf, R0 ;  /* 0x0000000f05057824 */ /* 0x000fe200078e0200 */
[----:B------:R-:W-:-:S04]  /*2440*/  SEL R0, R3, RZ, !P0 ;  /* 0x000000ff03007207 */ /* 0x000fc80004000000 */
[----:B------:R-:W-:-:S04]  /*2450*/  IADD3 R5, P1, P2, R5, UR7, R2 ;  /* 0x0000000705057c10 */ /* 0x000fc8000fa3e002 */
[----:B------:R-:W-:Y:S02]  /*2460*/  IADD3.X R0, PT, PT, RZ, UR4, R0, P1, P2 ;  /* 0x00000004ff007c10 */ /* 0x000fe40008fe4400 */
        /* <DEDUP_REMOVED lines=20> */
[----:B------:R-:W1:Y:S01]  /*25b0*/  S2R R47, SR_LANEID ;  /* 0x00000000002f7919 */ /* 0x000e620000000000 */
[----:B0-----:R-:W-:Y:S01]  /*25c0*/  ULEA UR4, UR5, UR4, 0x18 ;  /* 0x0000000405047291 */ /* 0x001fe2000f8ec0ff */
[----:B------:R-:W0:Y:S01]  /*25d0*/  LDCU UR5, c[0x0][0x3a8] ;  /* 0x00007500ff0577ac */ /* 0x000e220008000800 */
[----:B-1----:R-:W-:Y:S01]  /*25e0*/  IMAD R18, R28, 0x1e0, R47 ;  /* 0x000001e01c127824 */ /* 0x002fe200078e022f */
[----:B------:R-:W-:-:S04]  /*25f0*/  ISETP.NE.AND P2, PT, R47, RZ, PT ;  /* 0x000000ff2f00720c */ /* 0x000fc80003f45270 */
[----:B------:R-:W-:-:S05]  /*2600*/  LEA R18, R18, UR4, 0x2 ;  /* 0x0000000412127c11 */ /* 0x000fca000f8e10ff */
[----:B------:R-:W-:Y:S01]  /*2610*/  IMAD R19, R47, 0x38, R18 ;  /* 0x000000382f137824 */ /* 0x000fe200078e0212 */
[----:B--2---:R-:W-:Y:S04]  /*2620*/  STS [R18], R0 ;  /* 0x0000000012007388 */ /* 0x004fe80000000800 */
[----:B---3--:R-:W-:Y:S04]  /*2630*/  STS [R18+0x80], R4 ;  /* 0x0000800412007388 */ /* 0x008fe80000000800 */
[----:B----4-:R-:W-:Y:S04]  /*2640*/  STS [R18+0x100], R5 ;  /* 0x0001000512007388 */ /* 0x010fe80000000800 */
        /* <DEDUP_REMOVED lines=27> */
[----:B------:R-:W-:-:S03]  /*2800*/  SEL R0, RZ, 0x1, P0 ;  /* 0x00000001ff007807 */ /* 0x000fc60000000000 */
[----:B------:R-:W1:Y:S01]  /*2810*/  LDS R24, [R19+0x30] ;  /* 0x0000300013187984 */ /* 0x000e620000000800 */
[----:B--2---:R-:W-:Y:S01]  /*2820*/  ISETP.GE.AND P0, PT, R43, UR5, PT ;  /* 0x000000052b007c0c */ /* 0x004fe2000bf06270 */
[----:B------:R-:W-:Y:S02]  /*2830*/  VIADD R3, R0, 0x1 ;  /* 0x0000000100037836 */ /* 0x000fe40000000000 */
[----:B------:R-:W2:Y:S01]  /*2840*/  LDS R26, [R19+0x34] ;  /* 0x00003400131a7984 */ /* 0x000ea20000000800 */
[----:B------:R-:W-:Y:S01]  /*2850*/  @P1 IMAD.MOV R3, RZ, RZ, R0 ;  /* 0x000000ffff031224 */ /* 0x000fe200078e0200 */
[----:B---3--:R-:W-:Y:S02]  /*2860*/  ISETP.GE.AND P1, PT, R42, UR5, PT ;  /* 0x000000052a007c0c */ /* 0x008fe4000bf26270 */
[----:B------:R-:W3:Y:S01]  /*2870*/  LDS R30, [R19+0x38] ;  /* 0x00003800131e7984 */ /* 0x000ee20000000800 */
[----:B------:R-:W-:Y:S01]  /*2880*/  VIADD R5, R3, 0x1 ;  /* 0x0000000103057836 */ /* 0x000fe20000000000 */
[----:B------:R-:W-:Y:S04]  /*2890*/  BAR.SYNC.DEFER_BLOCKING 0x0 ;  /* 0x0000000000007b1d */ /* 0x000fe80000010000 */
[----:B------:R-:W-:Y:S01]  /*28a0*/  @P0 IMAD.MOV R5, RZ, RZ, R3 ;  /* 0x000000ffff050224 */ /* 0x000fe200078e0203 */
[----:B----4-:R-:W-:-:S03]  /*28b0*/  ISETP.GE.AND P0, PT, R41, UR5, PT ;  /* 0x0000000529007c0c */ /* 0x010fc6000bf06270 */
[----:B------:R-:W-:Y:S02]  /*28c0*/  VIADD R7, R5, 0x1 ;  /* 0x0000000105077836 */ /* 0x000fe40000000000 */
[----:B------:R-:W-:Y:S01]  /*28d0*/  @P1 IMAD.MOV R7, RZ, RZ, R5 ;  /* 0x000000ffff071224 */ /* 0x000fe200078e0205 */
[----:B-----5:R-:W-:-:S03]  /*28e0*/  ISETP.GE.AND P1, PT, R40, UR5, PT ;  /* 0x0000000528007c0c */ /* 0x020fc6000bf26270 */
[----:B------:R-:W-:-:S04]  /*28f0*/  VIADD R9, R7, 0x1 ;  /* 0x0000000107097836 */ /* 0x000fc80000000000 */
[----:B------:R-:W-:Y:S01]  /*2900*/  @P0 IMAD.MOV R9, RZ, RZ, R7 ;  /* 0x000000ffff090224 */ /* 0x000fe200078e0207 */
[----:B------:R-:W-:-:S03]  /*2910*/  ISETP.GE.AND P0, PT, R37, UR5, PT ;  /* 0x0000000525007c0c */ /* 0x000fc6000bf06270 */
[----:B------:R-:W-:Y:S02]  /*2920*/  VIADD R11, R9, 0x1 ;  /* 0x00000001090b7836 */ /* 0x000fe40000000000 */
[----:B------:R-:W-:Y:S01]  /*2930*/  @P1 IMAD.MOV R11, RZ, RZ, R9 ;  /* 0x000000ffff0b1224 */ /* 0x000fe200078e0209 */
[----:B------:R-:W-:-:S03]  /*2940*/  ISETP.GE.AND P1, PT, R2, UR5, PT ;  /* 0x0000000502007c0c */ /* 0x000fc6000bf26270 */
        /* <DEDUP_REMOVED lines=8> */
[----:B0-----:R-:W-:-:S03]  /*29d0*/  ISETP.GE.AND P0, PT, R8, UR5, PT ;  /* 0x0000000508007c0c */ /* 0x001fc6000bf06270 */
[----:B------:R-:W-:Y:S02]  /*29e0*/  VIADD R32, R31, 0x1 ;  /* 0x000000011f207836 */ /* 0x000fe40000000000 */
[----:B------:R-:W-:Y:S01]  /*29f0*/  @P1 IMAD.MOV R32, RZ, RZ, R31 ;  /* 0x000000ffff201224 */ /* 0x000fe200078e021f */
[----:B-1----:R-:W-:-:S03]  /*2a00*/  ISETP.GE.AND P1, PT, R10, UR5, PT ;  /* 0x000000050a007c0c */ /* 0x002fc6000bf26270 */
[----:B------:R-:W-:-:S04]  /*2a10*/  VIADD R33, R32, 0x1 ;  /* 0x0000000120217836 */ /* 0x000fc80000000000 */
[----:B------:R-:W-:Y:S01]  /*2a20*/  @P0 IMAD.MOV R33, RZ, RZ, R32 ;  /* 0x000000ffff210224 */ /* 0x000fe200078e0220 */
[----:B------:R-:W-:-:S03]  /*2a30*/  ISETP.GE.AND P0, PT, R24, UR5, PT ;  /* 0x0000000518007c0c */ /* 0x000fc6000bf06270 */
[----:B------:R-:W-:Y:S02]  /*2a40*/  VIADD R34, R33, 0x1 ;  /* 0x0000000121227836 */ /* 0x000fe40000000000 */
[----:B------:R-:W-:Y:S01]  /*2a50*/  @P1 IMAD.MOV R34, RZ, RZ, R33 ;  /* 0x000000ffff221224 */ /* 0x000fe200078e0221 */
[----:B--2---:R-:W-:-:S03]  /*2a60*/  ISETP.GE.AND P1, PT, R26, UR5, PT ;  /* 0x000000051a007c0c */ /* 0x004fc6000bf26270 */
[----:B------:R-:W-:-:S04]  /*2a70*/  VIADD R35, R34, 0x1 ;  /* 0x0000000122237836 */ /* 0x000fc80000000000 */
[----:B------:R-:W-:Y:S01]  /*2a80*/  @P0 IMAD.MOV R35, RZ, RZ, R34 ;  /* 0x000000ffff230224 */ /* 0x000fe200078e0222 */
[----:B---3--:R-:W-:-:S03]  /*2a90*/  ISETP.GE.AND P0, PT, R30, UR5, PT ;  /* 0x000000051e007c0c */ /* 0x008fc6000bf06270 */
[----:B------:R-:W-:Y:S02]  /*2aa0*/  VIADD R36, R35, 0x1 ;  /* 0x0000000123247836 */ /* 0x000fe40000000000 */
[----:B------:R-:W-:Y:S01]  /*2ab0*/  @P1 IMAD.MOV R36, RZ, RZ, R35 ;  /* 0x000000ffff241224 */ /* 0x000fe200078e0223 */
[----:B------:R-:W-:-:S03]  /*2ac0*/  ISETP.NE.AND P1, PT, R47, 0x1f, PT ;  /* 0x0000001f2f00780c */ /* 0x000fc60003f25270 */
[----:B------:R-:W-:-:S04]  /*2ad0*/  VIADD R29, R36, 0x1 ;  /* 0x00000001241d7836 */ /* 0x000fc80000000000 */
[----:B------:R-:W-:-:S05]  /*2ae0*/  @P0 IMAD.MOV R29, RZ, RZ, R36 ;  /* 0x000000ffff1d0224 */ /* 0x000fca00078e0224 */
[----:B------:R-:W0:Y:S01]  /*2af0*/  SHFL.UP P0, R12, R29, 0x1, RZ ;  /* 0x042000001d0c7989 */ /* 0x000e2200000000ff */
        /* <DEDUP_REMOVED lines=10> */
[----:B------:R-:W-:-:S04]  /*2ba0*/  ISETP.NE.AND P0, PT, R28, 0x2, PT ;  /* 0x000000021c00780c */ /* 0x000fc80003f05270 */
[----:B------:R-:W-:Y:S01]  /*2bb0*/  @!P1 STS [R39], R48 ;  /* 0x0000003027009388 */ /* 0x000fe20000000800 */
[----:B------:R-:W-:Y:S01]  /*2bc0*/  BAR.SYNC.DEFER_BLOCKING 0x0 ;  /* 0x0000000000007b1d */ /* 0x000fe20000010000 */
[----:B------:R-:W-:-:S05]  /*2bd0*/  ISETP.NE.AND P1, PT, R28, 0x9, PT ;  /* 0x000000091c00780c */ /* 0x000fca0003f25270 */
[----:B------:R-:W0:Y:S04]  /*2be0*/  LDS.128 R12, [UR4] ;  /* 0x00000004ff0c7984 */ /* 0x000e280008000c00 */
[----:B------:R-:W1:Y:S04]  /*2bf0*/  LDS.128 R16, [UR4+0x10] ;  /* 0x00001004ff107984 */ /* 0x000e680008000c00 */
[----:B------:R-:W2:Y:S01]  /*2c00*/  LDS.128 R20, [UR4+0x20] ;  /* 0x00002004ff147984 */ /* 0x000ea20008000c00 */
[----:B0-----:R-:W-:-:S04]  /*2c10*/  IMAD.IADD R13, R12, 0x1, R13 ;  /* 0x000000010c0d7824 */ /* 0x001fc800078e020d */
[----:B------:R-:W-:Y:S01]  /*2c20*/  IMAD.IADD R14, R14, 0x1, R13 ;  /* 0x000000010e0e7824 */ /* 0x000fe200078e020d */
[----:B------:R-:W-:Y:S02]  /*2c30*/  SEL R12, R13, R12, !P0 ;  /* 0x0000000c0d0c7207 */ /* 0x000fe40004000000 */
[----:B------:R-:W-:Y:S01]  /*2c40*/  ISETP.NE.AND P0, PT, R28, 0x3, PT ;  /* 0x000000031c00780c */ /* 0x000fe20003f05270 */
[----:B------:R-:W-:-:S03]  /*2c50*/  IMAD.IADD R15, R15, 0x1, R14 ;  /* 0x000000010f0f7824 */ /* 0x000fc600078e020e */
[----:B------:R-:W-:Y:S01]  /*2c60*/  SEL R12, R14, R12, !P0 ;  /* 0x0000000c0e0c7207 */ /* 0x000fe20004000000 */
[----:B-1----:R-:W-:Y:S01]  /*2c70*/  IMAD.IADD R16, R15, 0x1, R16 ;  /* 0x000000010f107824 */ /* 0x002fe200078e0210 */
[----:B------:R-:W-:-:S03]  /*2c80*/  ISETP.NE.AND P0, PT, R28, 0x4, PT ;  /* 0x000000041c00780c */ /* 0x000fc60003f05270 */
[----:B------:R-:W-:Y:S01]  /*2c90*/  IMAD.IADD R17, R17, 0x1, R16 ;  /* 0x0000000111117824 */ /* 0x000fe200078e0210 */
[----:B------:R-:W-:Y:S02]  /*2ca0*/  SEL R12, R15, R12, !P0 ;  /* 0x0000000c0f0c7207 */ /* 0x000fe40004000000 */
[----:B------:R-:W-:Y:S01]  /*2cb0*/  ISETP.NE.AND P0, PT, R28, 0x5, PT ;  /* 0x000000051c00780c */ /* 0x000fe20003f05270 */
[----:B------:R-:W-:-:S03]  /*2cc0*/  IMAD.IADD R18, R18, 0x1, R17 ;  /* 0x0000000112127824 */ /* 0x000fc600078e0211 */
[----:B------:R-:W-:Y:S01]  /*2cd0*/  SEL R12, R16, R12, !P0 ;  /* 0x0000000c100c7207 */ /* 0x000fe20004000000 */
[----:B------:R-:W-:Y:S01]  /*2ce0*/  IMAD.IADD R19, R19, 0x1, R18 ;  /* 0x0000000113137824 */ /* 0x000fe200078e0212 */
[----:B------:R-:W-:-:S03]  /*2cf0*/  ISETP.NE.AND P0, PT, R28, 0x6, PT ;  /* 0x000000061c00780c */ /* 0x000fc60003f05270 */
[----:B--2---:R-:W-:Y:S01]  /*2d00*/  IMAD.IADD R20, R19, 0x1, R20 ;  /* 0x0000000113147824 */ /* 0x004fe200078e0214 */
[----:B------:R-:W-:Y:S02]  /*2d10*/  SEL R12, R17, R12, !P0 ;  /* 0x0000000c110c7207 */ /* 0x000fe40004000000 */
[----:B------:R-:W-:Y:S01]  /*2d20*/  ISETP.NE.AND P0, PT, R28, 0x7, PT ;  /* 0x000000071c00780c */ /* 0x000fe20003f05270 */
[----:B------:R-:W-:-:S03]  /*2d30*/  IMAD.IADD R21, R21, 0x1, R20 ;  /* 0x0000000115157824 */ /* 0x000fc600078e0214 */
[----:B------:R-:W-:Y:S01]  /*2d40*/  SEL R12, R18, R12, !P0 ;  /* 0x0000000c120c7207 */ /* 0x000fe20004000000 */
[----:B------:R-:W-:Y:S01]  /*2d50*/  IMAD.IADD R22, R22, 0x1, R21 ;  /* 0x0000000116167824 */ /* 0x000fe200078e0215 */
[----:B------:R-:W-:Y:S01]  /*2d60*/  ISETP.NE.AND P0, PT, R28, 0x8, PT ;  /* 0x000000081c00780c */ /* 0x000fe20003f05270 */
[----:B------:R-:W-:Y:S02]  /*2d70*/  IMAD.IADD R18, R48, 0x1, -R29 ;  /* 0x0000000130127824 */ /* 0x000fe400078e0a1d */
[----:B------:R-:W-:Y:S01]  /*2d80*/  IMAD.IADD R23, R23, 0x1, R22 ;  /* 0x0000000117177824 */ /* 0x000fe200078e0216 */
[----:B------:R-:W-:Y:S02]  /*2d90*/  SEL R12, R19, R12, !P0 ;  /* 0x0000000c130c7207 */ /* 0x000fe40004000000 */
[----:B------:R-:W-:Y:S02]  /*2da0*/  ISETP.NE.AND P0, PT, R28, 0xa, PT ;  /* 0x0000000a1c00780c */ /* 0x000fe40003f05270 */
[----:B------:R-:W-:-:S02]  /*2db0*/  SEL R12, R20, R12, !P1 ;  /* 0x0000000c140c7207 */ /* 0x000fc40004800000 */
[----:B------:R-:W-:Y:S02]  /*2dc0*/  ISETP.NE.AND P1, PT, R28, 0xb, PT ;  /* 0x0000000b1c00780c */ /* 0x000fe40003f25270 */
[----:B------:R-:W-:Y:S02]  /*2dd0*/  SEL R12, R21, R12, !P0 ;  /* 0x0000000c150c7207 */ /* 0x000fe40004000000 */
[----:B------:R-:W-:Y:S02]  /*2de0*/  SEL R13, R18, RZ, P2 ;  /* 0x000000ff120d7207 */ /* 0x000fe40001000000 */
[----:B------:R-:W-:Y:S02]  /*2df0*/  SEL R12, R22, R12, !P1 ;  /* 0x0000000c160c7207 */ /* 0x000fe40004800000 */
[C---:B------:R-:W-:Y:S02]  /*2e00*/  ISETP.GT.U32.AND P1, PT, R46.reuse, 0x1f, PT ;  /* 0x0000001f2e00780c */ /* 0x040fe40003f24070 */
[----:B------:R-:W-:Y:S01]  /*2e10*/  ISETP.GE.U32.AND P0, PT, R46, 0x20, PT ;  /* 0x000000202e00780c */ /* 0x000fe20003f06070 */
[----:B------:R-:W-:-:S05]  /*2e20*/  IMAD.IADD R17, R12, 0x1, R13 ;  /* 0x000000010c117824 */ /* 0x000fca00078e020d */
[----:B------:R-:W-:-:S05]  /*2e30*/  SEL R18, R18, R17, !P0 ;  /* 0x0000001112127207 */ /* 0x000fca0004000000 */
[----:B------:R-:W-:Y:S05]  /*2e40*/  @P1 BRA `(.L_x_51) ;  /* 0x0000000800c41947 */ /* 0x000fea0003800000 */
[----:B------:R-:W0:Y:S01]  /*2e50*/  LDC.64 R16, c[0x0][0x3a0] ;  /* 0x0000e800ff107b82 */ /* 0x000e220000000a00 */
[----:B------:R-:W-:Y:S02]  /*2e60*/  ISETP.NE.AND P0, PT, R46, RZ, PT ;  /* 0x000000ff2e00720c */ /* 0x000fe40003f05270 */
[----:B------:R-:W-:-:S05]  /*2e70*/  LOP3.LUT R19, RZ, R46, RZ, 0x33, !PT ;  /* 0x0000002eff137212 */ /* 0x000fca00078e33ff */
[----:B------:R-:W-:-:S06]  /*2e80*/  IMAD.IADD R19, R38, 0x1, R19 ;  /* 0x0000000126137824 */ /* 0x000fcc00078e0213 */
[----:B------:R-:W-:Y:S01]  /*2e90*/  @!P0 IMAD.MOV.U32 R22, RZ, RZ, 0x64 ;  /* 0x00000064ff168424 */ /* 0x000fe200078e00ff */
[----:B------:R1:W-:Y:S01]  /*2ea0*/  @!P0 STS [UR4+0x4c], R23 ;  /* 0x00004c17ff008988 */ /* 0x0003e20008000804 */
[----:B0-----:R-:W-:-:S04]  /*2eb0*/  IMAD.WIDE R50, R38, 0x8, R16 ;  /* 0x0000000826327825 */ /* 0x001fc800078e0210 */
[----:B------:R-:W-:Y:S01]  /*2ec0*/  IMAD.WIDE R16, R19, 0x8, R16 ;  /* 0x0000000813107825 */ /* 0x000fe200078e0210 */
[----:B------:R1:W-:Y:S01]  /*2ed0*/  @!P0 ST.E.64.STRONG.GPU desc[UR8][R50.64+0x100], R22 ;  /* 0x0001001632008985 */ /* 0x0003e2000c10fb08 */
[----:B------:R-:W-:Y:S05]  /*2ee0*/  NANOSLEEP 0x249 ;  /* 0x000002490000795d */ /* 0x000fea0003800000 */
[----:B------:R-:W2:Y:S01]  /*2ef0*/  LD.E.64.STRONG.GPU R12, desc[UR8][R16.64+0x100] ;  /* 0x00010008100c7980 */ /* 0x000ea2000c10fb00 */
[----:B------:R-:W-:Y:S01]  /*2f00*/  UMOV UR5, 0xffffffff ;  /* 0xffffffff00057882 */ /* 0x000fe20000000000 */
[----:B--2---:R-:W-:Y:S02]  /*2f10*/  ISETP.NE.AND P6, PT, R12, 0x63, PT ;  /* 0x000000630c00780c */ /* 0x004fe40003fc5270 */
[----:B-1----:R-:W-:Y:S11]  /*2f20*/  BRA.DIV UR5, `(.L_x_52) ;  /* 0x0000008205d47947 */ /* 0x002ff6000b800000 */
[----:B------:R-:W-:-:S13]  /*2f30*/  VOTE.ANY P6, !P6 ;  /* 0x0000000000ff7806 */ /* 0x000fda00070c0100 */
.L_x_231:
[----:B------:R-:W-:Y:S05]  /*2f40*/  @!P6 BRA `(.L_x_53) ;  /* 0x00000000007ce947 */ /* 0x000fea0003800000 */
[----:B------:R-:W-:-:S07]  /*2f50*/  IMAD.MOV.U32 R15, RZ, RZ, 0x2f2 ;  /* 0x000002f2ff0f7424 */ /* 0x000fce00078e00ff */
.L_x_55:
[----:B------:R-:W-:Y:S01]  /*2f60*/  SHF.R.U32.HI R14, RZ, 0x1, R15 ;  /* 0x00000001ff0e7819 */ /* 0x000fe2000001160f */
[----:B------:R-:W-:-:S03]  /*2f70*/  IMAD R38, R38, 0x41a7, RZ ;  /* 0x000041a726267824 */ /* 0x000fc600078e02ff */
[----:B------:R-:W-:Y:S02]  /*2f80*/  IADD3 R15, PT, PT, R15, 0x1, -R14 ;  /* 0x000000010f0f7810 */ /* 0x000fe40007ffe80e */
[----:B------:R-:W-:Y:S02]  /*2f90*/  LOP3.LUT R38, R38, 0x7fffffff, RZ, 0xc0, !PT ;  /* 0x7fffffff26267812 */ /* 0x000fe400078ec0ff */
[----:B------:R-:W0:Y:S01]  /*2fa0*/  I2F.U32.RP R20, R15 ;  /* 0x0000000f00147306 */ /* 0x000e220000209000 */
[----:B------:R-:W-:Y:S01]  /*2fb0*/  IMAD.MOV R21, RZ, RZ, -R15 ;  /* 0x000000ffff157224 */ /* 0x000fe200078e0a0f */
[----:B------:R-:W-:-:S06]  /*2fc0*/  ISETP.NE.U32.AND P1, PT, R15, RZ, PT ;  /* 0x000000ff0f00720c */ /* 0x000fcc0003f25070 */
[----:B0-----:R-:W0:Y:S02]  /*2fd0*/  MUFU.RCP R20, R20 ;  /* 0x0000001400147308 */ /* 0x001e240000001000 */
[----:B0-----:R-:W-:-:S06]  /*2fe0*/  VIADD R12, R20, 0xffffffe ;  /* 0x0ffffffe140c7836 */ /* 0x001fcc0000000000 */
[----:B------:R0:W1:Y:S02]  /*2ff0*/  F2I.FTZ.U32.TRUNC.NTZ R13, R12 ;  /* 0x0000000c000d7305 */ /* 0x000064000021f000 */
[----:B0-----:R-:W-:Y:S02]  /*3000*/  IMAD.MOV.U32 R12, RZ, RZ, RZ ;  /* 0x000000ffff0c7224 */ /* 0x001fe400078e00ff */
[----:B-1----:R-:W-:-:S04]  /*3010*/  IMAD R21, R21, R13, RZ ;  /* 0x0000000d15157224 */ /* 0x002fc800078e02ff */
[----:B------:R-:W-:-:S06]  /*3020*/  IMAD.HI.U32 R13, R13, R21, R12 ;  /* 0x000000150d0d7227 */ /* 0x000fcc00078e000c */
[----:B------:R-:W-:-:S04]  /*3030*/  IMAD.HI.U32 R13, R13, R38, RZ ;  /* 0x000000260d0d7227 */ /* 0x000fc800078e00ff */
[----:B------:R-:W-:-:S04]  /*3040*/  IMAD.MOV R13, RZ, RZ, -R13 ;  /* 0x000000ffff0d7224 */ /* 0x000fc800078e0a0d */
[----:B------:R-:W-:-:S05]  /*3050*/  IMAD R20, R15, R13, R38 ;  /* 0x0000000d0f147224 */ /* 0x000fca00078e0226 */
[----:B------:R-:W-:-:S13]  /*3060*/  ISETP.GE.U32.AND P0, PT, R20, R15, PT ;  /* 0x0000000f1400720c */ /* 0x000fda0003f06070 */
[----:B------:R-:W-:-:S05]  /*3070*/  @P0 IMAD.IADD R20, R20, 0x1, -R15 ;  /* 0x0000000114140824 */ /* 0x000fca00078e0a0f */
[----:B------:R-:W-:-:S13]  /*3080*/  ISETP.GE.U32.AND P0, PT, R20, R15, PT ;  /* 0x0000000f1400720c */ /* 0x000fda0003f06070 */
[----:B------:R-:W-:Y:S01]  /*3090*/  @P0 IMAD.IADD R20, R20, 0x1, -R15 ;  /* 0x0000000114140824 */ /* 0x000fe200078e0a0f */
[----:B------:R-:W-:-:S05]  /*30a0*/  @!P1 LOP3.LUT R20, RZ, R15, RZ, 0x33, !PT ;  /* 0x0000000fff149212 */ /* 0x000fca00078e33ff */
[----:B------:R-:W-:-:S04]  /*30b0*/  IMAD.IADD R20, R14, 0x1, R20 ;  /* 0x000000010e147824 */ /* 0x000fc800078e0214 */
[----:B------:R-:W-:Y:S05]  /*30c0*/  NANOSLEEP R20 ;  /* 0x000000140000735d */ /* 0x000fea0003800000 */
[----:B------:R-:W2:Y:S01]  /*30d0*/  LD.E.64.STRONG.GPU R12, desc[UR8][R16.64+0x100] ;  /* 0x00010008100c7980 */ /* 0x000ea2000c10fb00 */
[----:B------:R-:W-:Y:S01]  /*30e0*/  UMOV UR5, 0xffffffff ;  /* 0xffffffff00057882 */ /* 0x000fe20000000000 */
[----:B------:R-:W-:Y:S01]  /*30f0*/  IMAD.MOV.U32 R15, RZ, RZ, R14 ;  /* 0x000000ffff0f7224 */ /* 0x000fe200078e000e */
[----:B--2---:R-:W-:Y:S01]  /*3100*/  ISETP.NE.AND P6, PT, R12, 0x63, PT ;  /* 0x000000630c00780c */ /* 0x004fe20003fc5270 */
[----:B------:R-:W-:-:S12]  /*3110*/  BRA.DIV UR5, `(.L_x_54) ;  /* 0x0000008205787947 */ /* 0x000fd8000b800000 */
[----:B------:R-:W-:-:S13]  /*3120*/  VOTE.ANY P6, !P6 ;  /* 0x0000000000ff7806 */ /* 0x000fda00070c0100 */
.L_x_234:
[----:B------:R-:W-:Y:S05]  /*3130*/  @P6 BRA `(.L_x_55) ;  /* 0xfffffffc00886947 */ /* 0x000fea000383ffff */
.L_x_53:
[----:B------:R-:W-:Y:S01]  /*3140*/  UMOV UR5, 0xffffffff ;  /* 0xffffffff00057882 */ /* 0x000fe20000000000 */
[----:B------:R-:W-:Y:S02]  /*3150*/  ISETP.NE.AND P6, PT, R12, 0x65, PT ;  /* 0x000000650c00780c */ /* 0x000fe40003fc5270 */
[----:B------:R-:W-:Y:S11]  /*3160*/  BRA.DIV UR5, `(.L_x_56) ;  /* 0x0000008205847947 */ /* 0x000ff6000b800000 */
[----:B------:R-:W0:Y:S01]  /*3170*/  S2R R20, SR_GEMASK ;  /* 0x0000000000147919 */ /* 0x000e220000003c00 */
[----:B------:R-:W-:Y:S01]  /*3180*/  VOTE.ANY R14, PT, !P6 ;  /* 0x00000000000e7806 */ /* 0x000fe200070e0100 */
[C---:B------:R-:W-:Y:S01]  /*3190*/  VIADD R48, R47.reuse, 0x2 ;  /* 0x000000022f307836 */ /* 0x040fe20000000000 */
[----:B------:R-:W-:Y:S01]  /*31a0*/  ISETP.NE.AND P6, PT, R12, 0x65, PT ;  /* 0x000000650c00780c */ /* 0x000fe20003fc5270 */
[C---:B------:R-:W-:Y:S02]  /*31b0*/  VIADD R21, R47.reuse, 0x4 ;  /* 0x000000042f157836 */ /* 0x040fe40000000000 */
[C---:B------:R-:W-:Y:S02]  /*31c0*/  VIADD R22, R47.reuse, 0x8 ;  /* 0x000000082f167836 */ /* 0x040fe40000000000 */
[----:B------:R-:W-:-:S08]  /*31d0*/  VIADD R49, R47, 0x10 ;  /* 0x000000102f317836 */ /* 0x000fd00000000000 */
[----:B------:R-:W-:Y:S02]  /*31e0*/  VOTE.ALL P6, P6 ;  /* 0x0000000000ff7806 */ /* 0x000fe400030c0000 */
[----:B0-----:R-:W-:-:S05]  /*31f0*/  LOP3.LUT R14, R14, 0x80000000, R20, 0xec, !PT ;  /* 0x800000000e0e7812 */ /* 0x001fca00078eec14 */
[----:B------:R-:W-:-:S05]  /*3200*/  VIADD R15, R14, 0xffffffff ;  /* 0xffffffff0e0f7836 */ /* 0x000fca0000000000 */
[----:B------:R-:W-:-:S04]  /*3210*/  LOP3.LUT R15, R14, R15, RZ, 0xc, !PT ;  /* 0x0000000f0e0f7212 */ /* 0x000fc800078e0cff */
[----:B------:R-:W0:Y:S02]  /*3220*/  POPC R29, R15 ;  /* 0x0000000f001d7309 */ /* 0x000e240000000000 */
[----:B0-----:R-:W0:Y:S01]  /*3230*/  SHFL.DOWN PT, R39, R13, 0x1, R29 ;  /* 0x082000000d277989 */ /* 0x001e2200000e001d */
[----:B------:R-:W-:-:S04]  /*3240*/  ISETP.GE.AND P0, PT, R47, R29, PT ;  /* 0x0000001d2f00720c */ /* 0x000fc80003f06270 */
[----:B0-----:R-:W-:Y:S02]  /*3250*/  SEL R14, R39, RZ, !P0 ;  /* 0x000000ff270e7207 */ /* 0x001fe40004000000 */
[----:B------:R-:W-:-:S03]  /*3260*/  ISETP.GT.AND P0, PT, R48, R29, PT ;  /* 0x0000001d3000720c */ /* 0x000fc60003f04270 */
[----:B------:R-:W-:-:S05]  /*3270*/  IMAD.IADD R16, R14, 0x1, R13 ;  /* 0x000000010e107824 */ /* 0x000fca00078e020d */
[----:B------:R-:W0:Y:S02]  /*3280*/  SHFL.DOWN PT, R39, R16, 0x2, R29 ;  /* 0x0840000010277989 */ /* 0x000e2400000e001d */
        /* <DEDUP_REMOVED lines=10> */
[----:B------:R-:W-:Y:S02]  /*3330*/  IMAD.IADD R13, R17, 0x1, R14 ;  /* 0x00000001110d7824 */ /* 0x000fe400078e020e */
[----:B------:R-:W0:Y:S03]  /*3340*/  LDC.64 R14, c[0x0][0x3a0] ;  /* 0x0000e800ff0e7b82 */ /* 0x000e260000000a00 */
[----:B------:R-:W1:Y:S01]  /*3350*/  SHFL.DOWN PT, R39, R13, 0x10, R29 ;  /* 0x0a0000000d277989 */ /* 0x000e6200000e001d */
[----:B0-----:R-:W-:Y:S02]  /*3360*/  IADD3 R16, P1, PT, R14, 0x100, RZ ;  /* 0x000001000e107810 */ /* 0x001fe40007f3e0ff */
[----:B-1----:R-:W-:-:S03]  /*3370*/  SEL R12, R39, RZ, !P0 ;  /* 0x000000ff270c7207 */ /* 0x002fc60004000000 */
[----:B------:R-:W-:Y:S02]  /*3380*/  IMAD.X R17, RZ, RZ, R15, P1 ;  /* 0x000000ffff117224 */ /* 0x000fe400008e060f */
[----:B------:R-:W-:-:S07]  /*3390*/  IMAD.IADD R15, R13, 0x1, R12 ;  /* 0x000000010d0f7824 */ /* 0x000fce00078e020c */
.L_x_243:
[----:B------:R-:W-:Y:S05]  /*33a0*/  @!P6 BRA `(.L_x_57) ;  /* 0x00000004002ce947 */ /* 0x000fea0003800000 */
[----:B------:R-:W-:-:S07]  /*33b0*/  IMAD.MOV.U32 R52, RZ, RZ, 0x2f2 ;  /* 0x000002f2ff347424 */ /* 0x000fce00078e00ff */
.L_x_63:
[----:B------:R-:W-:Y:S02]  /*33c0*/  IMAD.MOV.U32 R12, RZ, RZ, R16 ;  /* 0x000000ffff0c7224 */ /* 0x000fe400078e0010 */
[----:B------:R-:W-:Y:S02]  /*33d0*/  IMAD.MOV.U32 R13, RZ, RZ, R17 ;  /* 0x000000ffff0d7224 */ /* 0x000fe400078e0011 */
[----:B------:R-:W-:-:S05]  /*33e0*/  IMAD.WIDE R28, R19, 0x8, R12 ;  /* 0x00000008131c7825 */ /* 0x000fca00078e020c */
[----:B------:R-:W2:Y:S01]  /*33f0*/  LD.E.64.STRONG.GPU R12, desc[UR8][R28.64+-0x100] ;  /* 0xffff00081c0c7980 */ /* 0x000ea2000c10fb00 */
[----:B------:R-:W-:Y:S05]  /*3400*/  YIELD ;  /* 0x0000000000007946 */ /* 0x000fea0003800000 */
[----:B------:R-:W-:Y:S01]  /*3410*/  UMOV UR5, 0xffffffff ;  /* 0xffffffff00057882 */ /* 0x000fe20000000000 */
[----:B------:R-:W-:Y:S02]  /*3420*/  SHF.R.U32.HI R52, RZ, 0x1, R52 ;  /* 0x00000001ff347819 */ /* 0x000fe40000011634 */
[----:B--2---:R-:W-:Y:S01]  /*3430*/  ISETP.NE.AND P6, PT, R12, 0x63, PT ;  /* 0x000000630c00780c */ /* 0x004fe20003fc5270 */
[----:B------:R-:W-:-:S12]  /*3440*/  BRA.DIV UR5, `(.L_x_58) ;  /* 0x0000008205c87947 */ /* 0x000fd8000b800000 */
[----:B------:R-:W-:-:S13]  /*3450*/  VOTE.ANY P6, !P6 ;  /* 0x0000000000ff7806 */ /* 0x000fda00070c0100 */
.L_x_246:
[----:B------:R-:W-:Y:S05]  /*3460*/  @!P6 BRA `(.L_x_59) ;  /* 0x00000000007ce947 */ /* 0x000fea0003800000 */
[----:B------:R-:W-:-:S07]  /*3470*/  IMAD.MOV.U32 R39, RZ, RZ, R52 ;  /* 0x000000ffff277224 */ /* 0x000fce00078e0034 */
.L_x_61:
        /* <DEDUP_REMOVED lines=9> */
[----:B------:R-:W0:Y:S02]  /*3510*/  F2I.FTZ.U32.TRUNC.NTZ R13, R13 ;  /* 0x0000000d000d7305 */ /* 0x000e24000021f000 */
[----:B0-----:R-:W-:Y:S02]  /*3520*/  IMAD R53, R12, R13, RZ ;  /* 0x0000000d0c357224 */ /* 0x001fe400078e02ff */
[----:B------:R-:W-:-:S04]  /*3530*/  IMAD.MOV.U32 R12, RZ, RZ, RZ ;  /* 0x000000ffff0c7224 */ /* 0x000fc800078e00ff */
        /* <DEDUP_REMOVED lines=17> */
.L_x_249:
[----:B------:R-:W-:Y:S05]  /*3650*/  @P6 BRA `(.L_x_61) ;  /* 0xfffffffc00886947 */ /* 0x000fea000383ffff */
.L_x_59:
[----:B------:R-:W-:Y:S01]  /*3660*/  UMOV UR5, 0xffffffff ;  /* 0xffffffff00057882 */ /* 0x000fe20000000000 */
[----:B------:R-:W-:Y:S02]  /*3670*/  ISETP.NE.AND P6, PT, R12, 0x65, PT ;  /* 0x000000650c00780c */ /* 0x000fe40003fc5270 */
[----:B------:R-:W-:Y:S11]  /*3680*/  BRA.DIV UR5, `(.L_x_62) ;  /* 0x0000008205787947 */ /* 0x000ff6000b800000 */
[----:B------:R-:W-:Y:S01]  /*3690*/  VOTE.ANY R14, PT, !P6 ;  /* 0x00000000000e7806 */ /* 0x000fe200070e0100 */
[----:B------:R-:W-:Y:S01]  /*36a0*/  VIADD R19, R19, 0xffffffe0 ;  /* 0xffffffe013137836 */ /* 0x000fe20000000000 */
[----:B------:R-:W-:Y:S02]  /*36b0*/  ISETP.NE.AND P6, PT, R12, 0x65, PT ;  /* 0x000000650c00780c */ /* 0x000fe40003fc5270 */
[----:B------:R-:W-:-:S05]  /*36c0*/  LOP3.LUT R14, R14, 0x80000000, R20, 0xec, !PT ;  /* 0x800000000e0e7812 */ /* 0x000fca00078eec14 */
[----:B------:R-:W-:-:S05]  /*36d0*/  VIADD R29, R14, 0xffffffff ;  /* 0xffffffff0e1d7836 */ /* 0x000fca0000000000 */
[----:B------:R-:W-:Y:S02]  /*36e0*/  LOP3.LUT R29, R14, R29, RZ, 0xc, !PT ;  /* 0x0000001d0e1d7212 */ /* 0x000fe400078e0cff */
[----:B------:R-:W-:-:S04]  /*36f0*/  VOTE.ALL P6, P6 ;  /* 0x0000000000ff7806 */ /* 0x000fc800030c0000 */
        /* <DEDUP_REMOVED lines=19> */
[----:B0-----:R-:W-:-:S04]  /*3830*/  SEL R12, R39, RZ, !P0 ;  /* 0x000000ff270c7207 */ /* 0x001fc80004000000 */
[----:B------:R-:W-:-:S07]  /*3840*/  IADD3 R15, PT, PT, R53, R12, R15 ;  /* 0x0000000c350f7210 */ /* 0x000fce0007ffe00f */
.L_x_258:
[----:B------:R-:W-:Y:S05]  /*3850*/  @P6 BRA `(.L_x_63) ;  /* 0xfffffff800d86947 */ /* 0x000fea000383ffff */
.L_x_57:
[----:B------:R-:W-:Y:S02]  /*3860*/  ISETP.NE.AND P1, PT, R46, RZ, PT ;  /* 0x000000ff2e00720c */ /* 0x000fe40003f25270 */
[----:B------:R-:W-:-:S11]  /*3870*/  ISETP.NE.AND P0, PT, R47, RZ, PT ;  /* 0x000000ff2f00720c */ /* 0x000fd60003f05270 */
[----:B------:R-:W0:Y:S01]  /*3880*/  @!P1 S2R R13, SR_CgaCtaId ;  /* 0x00000000000d9919 */ /* 0x000e220000008800 */
[----:B------:R-:W-:Y:S01]  /*3890*/  @!P1 MOV R12, 0x400 ;  /* 0x00000400000c9802 */ /* 0x000fe20000000f00 */
[----:B------:R-:W-:Y:S01]  /*38a0*/  @!P1 IMAD.IADD R23, R23, 0x1, R15 ;  /* 0x0000000117179824 */ /* 0x000fe200078e020f */
[----:B------:R-:W-:Y:S01]  /*38b0*/  @!P0 MOV R14, 0x400 ;  /* 0x00000400000e8802 */ /* 0x000fe20000000f00 */
[----:B------:R-:W1:Y:S01]  /*38c0*/  @!P0 S2R R17, SR_CgaCtaId ;  /* 0x0000000000118919 */ /* 0x000e620000008800 */
[----:B------:R-:W-:-:S05]  /*38d0*/  @!P1 IMAD.MOV.U32 R22, RZ, RZ, 0x65 ;  /* 0x00000065ff169424 */ /* 0x000fca00078e00ff */
[----:B------:R2:W-:Y:S01]  /*38e0*/  @!P1 ST.E.64.STRONG.GPU desc[UR8][R50.64+0x100], R22 ;  /* 0x0001001632009985 */ /* 0x0005e2000c10fb08 */
[----:B0-----:R-:W-:Y:S02]  /*38f0*/  @!P1 LEA R12, R13, R12, 0x18 ;  /* 0x0000000c0d0c9211 */ /* 0x001fe400078ec0ff */
[----:B-1----:R-:W-:-:S03]  /*3900*/  @!P0 LEA R14, R17, R14, 0x18 ;  /* 0x0000000e110e8211 */ /* 0x002fc600078ec0ff */
[----:B------:R2:W-:Y:S01]  /*3910*/  @!P1 STS [R12+0x48], R23 ;  /* 0x000048170c009388 */ /* 0x0005e20000000800 */
[----:B------:R-:W-:Y:S02]  /*3920*/  IMAD.MOV.U32 R17, RZ, RZ, R18 ;  /* 0x000000ffff117224 */ /* 0x000fe400078e0012 */
[----:B------:R-:W-:Y:S01]  /*3930*/  @!P0 IMAD.MOV.U32 R17, RZ, RZ, R15 ;  /* 0x000000ffff118224 */ /* 0x000fe200078e000f */
[----:B------:R2:W-:Y:S04]  /*3940*/  @!P1 STS [R12+0x44], R15 ;  /* 0x0000440f0c009388 */ /* 0x0005e80000000800 */
[----:B------:R2:W-:Y:S02]  /*3950*/  @!P0 STS [R14+0x3c], R15 ;  /* 0x00003c0f0e008388 */ /* 0x0005e40000000800 */
.L_x_51:
[----:B------:R-:W-:Y:S05]  /*3960*/  WARPSYNC.ALL ;  /* 0x0000000000007948 */ /* 0x000fea0003800000 */
[----:B------:R-:W0:Y:S08]  /*3970*/  S2UR UR5, SR_CgaCtaId ;  /* 0x00000000000579c3 */ /* 0x000e300000008800 */
[----:B------:R-:W-:Y:S01]  /*3980*/  BAR.SYNC.DEFER_BLOCKING 0x0 ;  /* 0x0000000000007b1d */ /* 0x000fe20000010000 */
[----:B------:R-:W-:-:S05]  /*3990*/  ISETP.NE.AND P0, PT, R46, RZ, PT ;  /* 0x000000ff2e00720c */ /* 0x000fca0003f05270 */
[----:B------:R-:W-:Y:S02]  /*39a0*/  UMOV UR4, 0x400 ;  /* 0x0000040000047882 */ /* 0x000fe40000000000 */
[----:B0-----:R-:W-:-:S09]  /*39b0*/  ULEA UR4, UR5, UR4, 0x18 ;  /* 0x0000000405047291 */ /* 0x001fd2000f8ec0ff */
[----:B--2---:R-:W0:Y:S04]  /*39c0*/  LDS R14, [UR4+0x3c] ;  /* 0x00003c04ff0e7984 */ /* 0x004e280008000800 */
[----:B------:R-:W1:Y:S04]  /*39d0*/  LDS R13, [UR4+0x4c] ;  /* 0x00004c04ff0d7984 */ /* 0x000e680008000800 */
[----:B------:R-:W2:Y:S01]  /*39e0*/  LDS R12, [UR4+0x44] ;  /* 0x00004404ff0c7984 */ /* 0x000ea20008000800 */
[----:B0-----:R-:W-:Y:S02]  /*39f0*/  SEL R14, R14, RZ, P0 ;  /* 0x000000ff0e0e7207 */ /* 0x001fe40000000000 */
[----:B-1----:R-:W-:-:S03]  /*3a00*/  ISETP.GT.AND P0, PT, R13, 0x180, PT ;  /* 0x000001800d00780c */ /* 0x002fc60003f04270 */
[----:B------:R-:W-:-:S04]  /*3a10*/  IMAD.IADD R14, R14, 0x1, R17 ;  /* 0x000000010e0e7824 */ /* 0x000fc800078e0211 */
[--C-:B------:R-:W-:Y:S02]  /*3a20*/  IMAD.IADD R15, R0, 0x1, R14.reuse ;  /* 0x00000001000f7824 */ /* 0x100fe400078e020e */
[--C-:B------:R-:W-:Y:S02]  /*3a30*/  IMAD.IADD R3, R3, 0x1, R14.reuse ;  /* 0x0000000103037824 */ /* 0x100fe400078e020e */
[--C-:B------:R-:W-:Y:S02]  /*3a40*/  IMAD.IADD R5, R5, 0x1, R14.reuse ;  /* 0x0000000105057824 */ /* 0x100fe400078e020e */
[--C-:B------:R-:W-:Y:S02]  /*3a50*/  IMAD.IADD R7, R7, 0x1, R14.reuse ;  /* 0x0000000107077824 */ /* 0x100fe400078e020e */
[--C-:B------:R-:W-:Y:S02]  /*3a60*/  IMAD.IADD R9, R9, 0x1, R14.reuse ;  /* 0x0000000109097824 */ /* 0x100fe400078e020e */
        /* <DEDUP_REMOVED lines=9> */
[----:B--2---:R-:W-:Y:S06]  /*3b00*/  @P0 BRA `(.L_x_64) ;  /* 0x0000000c00880947 */ /* 0x004fec0003800000 */
[----:B------:R-:W0:Y:S01]  /*3b10*/  LDCU UR4, c[0x0][0x3a8] ;  /* 0x00007500ff0477ac */ /* 0x000e220008000800 */
[----:B------:R-:W-:Y:S01]  /*3b20*/  BSSY.RECONVERGENT B0, `(.L_x_65) ;  /* 0x000000f000007945 */ /* 0x000fe20003800200 */
[----:B------:R-:W1:Y:S01]  /*3b30*/  LDCU.U8 UR5, c[0x0][0x3b8] ;  /* 0x00007700ff0577ac */ /* 0x000e620008000000 */
[----:B0-----:R-:W-:-:S13]  /*3b40*/  ISETP.GE.AND P0, PT, R45, UR4, PT ;  /* 0x000000042d007c0c */ /* 0x001fda000bf06270 */
[----:B-1----:R-:W-:Y:S05]  /*3b50*/  @P0 BRA `(.L_x_66) ;  /* 0x00000000002c0947 */ /* 0x002fea0003800000 */
[----:B------:R-:W-:Y:S01]  /*3b60*/  UISETP.NE.AND UP0, UPT, UR5, URZ, UPT ;  /* 0x000000ff0500728c */ /* 0x000fe2000bf05270 */
[----:B------:R-:W-:Y:S01]  /*3b70*/  CS2R R12, SRZ ;  /* 0x00000000000c7805 */ /* 0x000fe2000001ff00 */
[----:B------:R-:W0:Y:S07]  /*3b80*/  LDCU.64 UR6, c[0x0][0x390] ;  /* 0x00007200ff0677ac */ /* 0x000e2e0008000a00 */
[----:B------:R-:W-:Y:S05]  /*3b90*/  BRA.U UP0, `(.L_x_67) ;  /* 0x0000000100087547 */ /* 0x000fea000b800000 */
[----:B------:R-:W1:Y:S02]  /*3ba0*/  LDC.64 R12, c[0x0][0x3d0] ;  /* 0x0000f400ff0c7b82 */ /* 0x000e640000000a00 */
[----:B-1----:R-:W5:Y:S02]  /*3bb0*/  LDG.E.64 R12, desc[UR8][R12.64] ;  /* 0x000000080c0c7981 */ /* 0x002f64000c1e1b00 */
.L_x_67:
[----:B-----5:R-:W-:-:S04]  /*3bc0*/  IADD3 R0, P0, PT, R14, R12, RZ ;  /* 0x0000000c0e007210 */ /* 0x020fc80007f1e0ff */
[----:B------:R-:W-:Y:S02]  /*3bd0*/  LEA.HI.X.SX32 R13, R14, R13, 0x1, P0 ;  /* 0x0000000d0e0d7211 */ /* 0x000fe400000f0eff */
[----:B0-----:R-:W-:-:S04]  /*3be0*/  LEA R12, P0, R0, UR6, 0x2 ;  /* 0x00000006000c7c11 */ /* 0x001fc8000f8010ff */
[----:B------:R-:W-:-:S05]  /*3bf0*/  LEA.HI.X R13, R0, UR7, R13, 0x2, P0 ;  /* 0x00000007000d7c11 */ /* 0x000fca00080f140d */
[----:B------:R0:W-:Y:S04]  /*3c00*/  STG.E desc[UR8][R12.64], R45 ;  /* 0x0000002d0c007986 */ /* 0x0001e8000c101908 */
.L_x_66:
[----:B------:R-:W-:Y:S05]  /*3c10*/  BSYNC.RECONVERGENT B0 ;  /* 0x0000000000007941 */ /* 0x000fea0003800200 */
.L_x_65:
        /* <DEDUP_REMOVED lines=9> */
.L_x_70:
[----:B-----5:R-:W-:-:S04]  /*3cb0*/  IADD3 R0, P0, PT, R15, R12, RZ ;  /* 0x0000000c0f007210 */ /* 0x020fc80007f1e0ff */
[----:B------:R-:W-:Y:S02]  /*3cc0*/  LEA.HI.X.SX32 R13, R15, R13, 0x1, P0 ;  /* 0x0000000d0f0d7211 */ /* 0x000fe400000f0eff */
[----:B0-----:R-:W-:-:S04]  /*3cd0*/  LEA R12, P0, R0, UR6, 0x2 ;  /* 0x00000006000c7c11 */ /* 0x001fc8000f8010ff */
[----:B------:R-:W-:-:S05]  /*3ce0*/  LEA.HI.X R13, R0, UR7, R13, 0x2, P0 ;  /* 0x00000007000d7c11 */ /* 0x000fca00080f140d */
[----:B------:R1:W-:Y:S04]  /*3cf0*/  STG.E desc[UR8][R12.64], R44 ;  /* 0x0000002c0c007986 */ /* 0x0003e8000c101908 */
.L_x_69:
[----:B------:R-:W-:Y:S05]  /*3d00*/  BSYNC.RECONVERGENT B0 ;  /* 0x0000000000007941 */ /* 0x000fea0003800200 */
.L_x_68:
        /* <DEDUP_REMOVED lines=9> */
.L_x_73:
[----:B-----5:R-:W-:-:S04]  /*3da0*/  IADD3 R0, P0, PT, R3, R12, RZ ;  /* 0x0000000c03007210 */ /* 0x020fc80007f1e0ff */
[----:B------:R-:W-:Y:S02]  /*3db0*/  LEA.HI.X.SX32 R3, R3, R13, 0x1, P0 ;  /* 0x0000000d03037211 */ /* 0x000fe400000f0eff */
[----:B0-----:R-:W-:-:S04]  /*3dc0*/  LEA R12, P0, R0, UR6, 0x2 ;  /* 0x00000006000c7c11 */ /* 0x001fc8000f8010ff */
[----:B------:R-:W-:-:S05]  /*3dd0*/  LEA.HI.X R13, R0, UR7, R3, 0x2, P0 ;  /* 0x00000007000d7c11 */ /* 0x000fca00080f1403 */
[----:B------:R2:W-:Y:S04]  /*3de0*/  STG.E desc[UR8][R12.64], R43 ;  /* 0x0000002b0c007986 */ /* 0x0005e8000c101908 */
.L_x_72:
[----:B------:R-:W-:Y:S05]  /*3df0*/  BSYNC.RECONVERGENT B0 ;  /* 0x0000000000007941 */ /* 0x000fea0003800200 */
.L_x_71:
        /* <DEDUP_REMOVED lines=9> */
.L_x_76:
[----:B-----5:R-:W-:-:S04]  /*3e90*/  IADD3 R0, P0, PT, R5, R12, RZ ;  /* 0x0000000c05007210 */ /* 0x020fc80007f1e0ff */
[----:B------:R-:W-:Y:S02]  /*3ea0*/  LEA.HI.X.SX32 R5, R5, R13, 0x1, P0 ;  /* 0x0000000d05057211 */ /* 0x000fe400000f0eff */
[----:B0-----:R-:W-:-:S04]  /*3eb0*/  LEA R12, P0, R0, UR6, 0x2 ;  /* 0x00000006000c7c11 */ /* 0x001fc8000f8010ff */
[----:B------:R-:W-:-:S05]  /*3ec0*/  LEA.HI.X R13, R0, UR7, R5, 0x2, P0 ;  /* 0x00000007000d7c11 */ /* 0x000fca00080f1405 */
[----:B------:R3:W-:Y:S04]  /*3ed0*/  STG.E desc[UR8][R12.64], R42 ;  /* 0x0000002a0c007986 */ /* 0x0007e8000c101908 */
.L_x_75:
[----:B------:R-:W-:Y:S05]  /*3ee0*/  BSYNC.RECONVERGENT B0 ;  /* 0x0000000000007941 */ /* 0x000fea0003800200 */
.L_x_74:
        /* <DEDUP_REMOVED lines=9> */
.L_x_79:
[----:B-----5:R-:W-:-:S04]  /*3f80*/  IADD3 R0, P0, PT, R7, R12, RZ ;  /* 0x0000000c07007210 */ /* 0x020fc80007f1e0ff */
[----:B------:R-:W-:Y:S02]  /*3f90*/  LEA.HI.X.SX32 R7, R7, R13, 0x1, P0 ;  /* 0x0000000d07077211 */ /* 0x000fe400000f0eff */
[----:B0-----:R-:W-:-:S04]  /*3fa0*/  LEA R12, P0, R0, UR6, 0x2 ;  /* 0x00000006000c7c11 */ /* 0x001fc8000f8010ff */
[----:B------:R-:W-:-:S05]  /*3fb0*/  LEA.HI.X R13, R0, UR7, R7, 0x2, P0 ;  /* 0x00000007000d7c11 */ /* 0x000fca00080f1407 */
[----:B------:R4:W-:Y:S04]  /*3fc0*/  STG.E desc[UR8][R12.64], R41 ;  /* 0x000000290c007986 */ /* 0x0009e8000c101908 */
.L_x_78:
[----:B------:R-:W-:Y:S05]  /*3fd0*/  BSYNC.RECONVERGENT B0 ;  /* 0x0000000000007941 */ /* 0x000fea0003800200 */
.L_x_77:
        /* <DEDUP_REMOVED lines=9> */
.L_x_82:
[----:B-----5:R-:W-:-:S04]  /*4070*/  IADD3 R0, P0, PT, R9, R12, RZ ;  /* 0x0000000c09007210 */ /* 0x020fc80007f1e0ff */
[----:B------:R-:W-:Y:S02]  /*4080*/  LEA.HI.X.SX32 R9, R9, R13, 0x1, P0 ;  /* 0x0000000d09097211 */ /* 0x000fe400000f0eff */
[----:B0-----:R-:W-:-:S04]  /*4090*/  LEA R12, P0, R0, UR6, 0x2 ;  /* 0x00000006000c7c11 */ /* 0x001fc8000f8010ff */
[----:B------:R-:W-:-:S05]  /*40a0*/  LEA.HI.X R13, R0, UR7, R9, 0x2, P0 ;  /* 0x00000007000d7c11 */ /* 0x000fca00080f1409 */
[----:B------:R0:W-:Y:S04]  /*40b0*/  STG.E desc[UR8][R12.64], R40 ;  /* 0x000000280c007986 */ /* 0x0001e8000c101908 */
.L_x_81:
[----:B------:R-:W-:Y:S05]  /*40c0*/  BSYNC.RECONVERGENT B0 ;  /* 0x0000000000007941 */ /* 0x000fea0003800200 */
.L_x_80:
        /* <DEDUP_REMOVED lines=9> */
.L_x_85:
[----:B-----5:R-:W-:-:S04]  /*4160*/  IADD3 R0, P0, PT, R11, R12, RZ ;  /* 0x0000000c0b007210 */ /* 0x020fc80007f1e0ff */
[----:B------:R-:W-:Y:S02]  /*4170*/  LEA.HI.X.SX32 R11, R11, R13, 0x1, P0 ;  /* 0x0000000d0b0b7211 */ /* 0x000fe400000f0eff */
[----:B0-----:R-:W-:-:S04]  /*4180*/  LEA R12, P0, R0, UR6, 0x2 ;  /* 0x00000006000c7c11 */ /* 0x001fc8000f8010ff */
[----:B------:R-:W-:-:S05]  /*4190*/  LEA.HI.X R13, R0, UR7, R11, 0x2, P0 ;  /* 0x00000007000d7c11 */ /* 0x000fca00080f140b */
[----:B------:R0:W-:Y:S04]  /*41a0*/  STG.E desc[UR8][R12.64], R37 ;  /* 0x000000250c007986 */ /* 0x0001e8000c101908 */
.L_x_84:
[----:B------:R-:W-:Y:S05]  /*41b0*/  BSYNC.RECONVERGENT B0 ;  /* 0x0000000000007941 */ /* 0x000fea0003800200 */
.L_x_83:
        /* <DEDUP_REMOVED lines=9> */
.L_x_88:
[----:B-----5:R-:W-:-:S04]  /*4250*/  IADD3 R0, P0, PT, R25, R12, RZ ;  /* 0x0000000c19007210 */ /* 0x020fc80007f1e0ff */
[----:B------:R-:W-:Y:S02]  /*4260*/  LEA.HI.X.SX32 R13, R25, R13, 0x1, P0 ;  /* 0x0000000d190d7211 */ /* 0x000fe400000f0eff */
[----:B0-----:R-:W-:-:S04]  /*4270*/  LEA R12, P0, R0, UR6, 0x2 ;  /* 0x00000006000c7c11 */ /* 0x001fc8000f8010ff */
[----:B------:R-:W-:-:S05]  /*4280*/  LEA.HI.X R13, R0, UR7, R13, 0x2, P0 ;  /* 0x00000007000d7c11 */ /* 0x000fca00080f140d */
[----:B------:R0:W-:Y:S04]  /*4290*/  STG.E desc[UR8][R12.64], R2 ;  /* 0x000000020c007986 */ /* 0x0001e8000c101908 */
.L_x_87:
[----:B------:R-:W-:Y:S05]  /*42a0*/  BSYNC.RECONVERGENT B0 ;  /* 0x0000000000007941 */ /* 0x000fea0003800200 */
.L_x_86:
        /* <DEDUP_REMOVED lines=9> */
.L_x_91:
[----:B-----5:R-:W-:-:S04]  /*4340*/  IADD3 R0, P0, PT, R27, R2, RZ ;  /* 0x000000021b007210 */ /* 0x020fc80007f1e0ff */
[----:B------:R-:W-:Y:S02]  /*4350*/  LEA.HI.X.SX32 R3, R27, R3, 0x1, P0 ;  /* 0x000000031b037211 */ /* 0x000fe400000f0eff */
[----:B0-----:R-:W-:-:S04]  /*4360*/  LEA R2, P0, R0, UR6, 0x2 ;  /* 0x0000000600027c11 */ /* 0x001fc8000f8010ff */
[----:B------:R-:W-:-:S05]  /*4370*/  LEA.HI.X R3, R0, UR7, R3, 0x2, P0 ;  /* 0x0000000700037c11 */ /* 0x000fca00080f1403 */
[----:B------:R0:W-:Y:S04]  /*4380*/  STG.E desc[UR8][R2.64], R4 ;  /* 0x0000000402007986 */ /* 0x0001e8000c101908 */
.L_x_90:
[----:B------:R-:W-:Y:S05]  /*4390*/  BSYNC.RECONVERGENT B0 ;  /* 0x0000000000007941 */ /* 0x000fea0003800200 */
.L_x_89:
        /* <DEDUP_REMOVED lines=9> */
.L_x_94:
[----:B-----5:R-:W-:-:S04]  /*4430*/  IADD3 R0, P0, PT, R31, R2, RZ ;  /* 0x000000021f007210 */ /* 0x020fc80007f1e0ff */
[----:B------:R-:W-:Y:S02]  /*4440*/  LEA.HI.X.SX32 R3, R31, R3, 0x1, P0 ;  /* 0x000000031f037211 */ /* 0x000fe400000f0eff */
[----:B0-----:R-:W-:-:S04]  /*4450*/  LEA R2, P0, R0, UR6, 0x2 ;  /* 0x0000000600027c11 */ /* 0x001fc8000f8010ff */
[----:B------:R-:W-:-:S05]  /*4460*/  LEA.HI.X R3, R0, UR7, R3, 0x2, P0 ;  /* 0x0000000700037c11 */ /* 0x000fca00080f1403 */
[----:B------:R0:W-:Y:S04]  /*4470*/  STG.E desc[UR8][R2.64], R6 ;  /* 0x0000000602007986 */ /* 0x0001e8000c101908 */
.L_x_93:
[----:B------:R-:W-:Y:S05]  /*4480*/  BSYNC.RECONVERGENT B0 ;  /* 0x0000000000007941 */ /* 0x000fea0003800200 */
.L_x_92:
        /* <DEDUP_REMOVED lines=9> */
.L_x_97:
[----:B-----5:R-:W-:-:S04]  /*4520*/  IADD3 R0, P0, PT, R32, R2, RZ ;  /* 0x0000000220007210 */ /* 0x020fc80007f1e0ff */
[----:B------:R-:W-:Y:S02]  /*4530*/  LEA.HI.X.SX32 R3, R32, R3, 0x1, P0 ;  /* 0x0000000320037211 */ /* 0x000fe400000f0eff */
[----:B0-----:R-:W-:-:S04]  /*4540*/  LEA R2, P0, R0, UR6, 0x2 ;  /* 0x0000000600027c11 */ /* 0x001fc8000f8010ff */
[----:B------:R-:W-:-:S05]  /*4550*/  LEA.HI.X R3, R0, UR7, R3, 0x2, P0 ;  /* 0x0000000700037c11 */ /* 0x000fca00080f1403 */
[----:B------:R0:W-:Y:S04]  /*4560*/  STG.E desc[UR8][R2.64], R8 ;  /* 0x0000000802007986 */ /* 0x0001e8000c101908 */
.L_x_96:
[----:B------:R-:W-:Y:S05]  /*4570*/  BSYNC.RECONVERGENT B0 ;  /* 0x0000000000007941 */ /* 0x000fea0003800200 */
.L_x_95:
        /* <DEDUP_REMOVED lines=9> */
.L_x_100:
[----:B-----5:R-:W-:-:S04]  /*4610*/  IADD3 R0, P0, PT, R33, R2, RZ ;  /* 0x0000000221007210 */ /* 0x020fc80007f1e0ff */
[----:B------:R-:W-:Y:S02]  /*4620*/  LEA.HI.X.SX32 R3, R33, R3, 0x1, P0 ;  /* 0x0000000321037211 */ /* 0x000fe400000f0eff */
[----:B0-----:R-:W-:-:S04]  /*4630*/  LEA R2, P0, R0, UR6, 0x2 ;  /* 0x0000000600027c11 */ /* 0x001fc8000f8010ff */
[----:B------:R-:W-:-:S05]  /*4640*/  LEA.HI.X R3, R0, UR7, R3, 0x2, P0 ;  /* 0x0000000700037c11 */ /* 0x000fca00080f1403 */
[----:B------:R0:W-:Y:S04]  /*4650*/  STG.E desc[UR8][R2.64], R10 ;  /* 0x0000000a02007986 */ /* 0x0001e8000c101908 */
.L_x_99:
[----:B------:R-:W-:Y:S05]  /*4660*/  BSYNC.RECONVERGENT B0 ;  /* 0x0000000000007941 */ /* 0x000fea0003800200 */
.L_x_98:
        /* <DEDUP_REMOVED lines=9> */
.L_x_103:
[----:B-----5:R-:W-:-:S04]  /*4700*/  IADD3 R0, P0, PT, R34, R2, RZ ;  /* 0x0000000222007210 */ /* 0x020fc80007f1e0ff */
[----:B------:R-:W-:Y:S02]  /*4710*/  LEA.HI.X.SX32 R3, R34, R3, 0x1, P0 ;  /* 0x0000000322037211 */ /* 0x000fe400000f0eff */
[----:B0-----:R-:W-:-:S04]  /*4720*/  LEA R2, P0, R0, UR6, 0x2 ;  /* 0x0000000600027c11 */ /* 0x001fc8000f8010ff */
[----:B------:R-:W-:-:S05]  /*4730*/  LEA.HI.X R3, R0, UR7, R3, 0x2, P0 ;  /* 0x0000000700037c11 */ /* 0x000fca00080f1403 */
[----:B------:R0:W-:Y:S04]  /*4740*/  STG.E desc[UR8][R2.64], R24 ;  /* 0x0000001802007986 */ /* 0x0001e8000c101908 */
.L_x_102:
[----:B------:R-:W-:Y:S05]  /*4750*/  BSYNC.RECONVERGENT B0 ;  /* 0x0000000000007941 */ /* 0x000fea0003800200 */
.L_x_101:
        /* <DEDUP_REMOVED lines=9> */
.L_x_106:
[----:B-----5:R-:W-:-:S04]  /*47f0*/  IADD3 R0, P0, PT, R35, R2, RZ ;  /* 0x0000000223007210 */ /* 0x020fc80007f1e0ff */
[----:B------:R-:W-:Y:S02]  /*4800*/  LEA.HI.X.SX32 R3, R35, R3, 0x1, P0 ;  /* 0x0000000323037211 */ /* 0x000fe400000f0eff */
[----:B0-----:R-:W-:-:S04]  /*4810*/  LEA R2, P0, R0, UR6, 0x2 ;  /* 0x0000000600027c11 */ /* 0x001fc8000f8010ff */
[----:B------:R-:W-:-:S05]  /*4820*/  LEA.HI.X R3, R0, UR7, R3, 0x2, P0 ;  /* 0x0000000700037c11 */ /* 0x000fca00080f1403 */
[----:B------:R0:W-:Y:S04]  /*4830*/  STG.E desc[UR8][R2.64], R26 ;  /* 0x0000001a02007986 */ /* 0x0001e8000c101908 */
.L_x_105:
[----:B------:R-:W-:Y:S05]  /*4840*/  BSYNC.RECONVERGENT B0 ;  /* 0x0000000000007941 */ /* 0x000fea0003800200 */
.L_x_104:
[----:B------:R-:W-:-:S13]  /*4850*/  ISETP.GE.AND P0, PT, R30, UR4, PT ;  /* 0x000000041e007c0c */ /* 0x000fda000bf06270 */
[----:B------:R-:W-:Y:S05]  /*4860*/  @P0 EXIT ;  /* 0x000000000000094d */ /* 0x000fea0003800000 */
[----:B------:R-:W-:Y:S01]  /*4870*/  UISETP.NE.AND UP0, UPT, UR5, URZ, UPT ;  /* 0x000000ff0500728c */ /* 0x000fe2000bf05270 */
[----:B0-----:R-:W-:-:S08]  /*4880*/  CS2R R2, SRZ ;  /* 0x0000000000027805 */ /* 0x001fd0000001ff00 */
[----:B------:R-:W-:Y:S05]  /*4890*/  BRA.U UP0, `(.L_x_107) ;  /* 0x0000000100087547 */ /* 0x000fea000b800000 */
[----:B------:R-:W0:Y:S02]  /*48a0*/  LDC.64 R2, c[0x0][0x3d0] ;  /* 0x0000f400ff027b82 */ /* 0x000e240000000a00 */
[----:B0-----:R-:W5:Y:S02]  /*48b0*/  LDG.E.64 R2, desc[UR8][R2.64] ;  /* 0x0000000802027981 */ /* 0x001f64000c1e1b00 */
.L_x_107:
[----:B------:R-:W0:Y:S01]  /*48c0*/  LDCU.64 UR4, c[0x0][0x390] ;  /* 0x00007200ff0477ac */ /* 0x000e220008000a00 */
[----:B-----5:R-:W-:-:S04]  /*48d0*/  IADD3 R0, P0, PT, R36, R2, RZ ;  /* 0x0000000224007210 */ /* 0x020fc80007f1e0ff */
[----:B------:R-:W-:Y:S02]  /*48e0*/  LEA.HI.X.SX32 R3, R36, R3, 0x1, P0 ;  /* 0x0000000324037211 */ /* 0x000fe400000f0eff */
[----:B0-----:R-:W-:-:S04]  /*48f0*/  LEA R2, P0, R0, UR4, 0x2 ;  /* 0x0000000400027c11 */ /* 0x001fc8000f8010ff */
[----:B------:R-:W-:-:S05]  /*4900*/  LEA.HI.X R3, R0, UR5, R3, 0x2, P0 ;  /* 0x0000000500037c11 */ /* 0x000fca00080f1403 */
[----:B------:R-:W-:Y:S01]  /*4910*/  STG.E desc[UR8][R2.64], R30 ;  /* 0x0000001e02007986 */ /* 0x000fe2000c101908 */
[----:B------:R-:W-:Y:S05]  /*4920*/  EXIT ;  /* 0x000000000000794d */ /* 0x000fea0003800000 */
.L_x_64:
[----:B------:R-:W0:Y:S01]  /*4930*/  LDCU UR5, c[0x0][0x3a8] ;  /* 0x00007500ff0577ac */ /* 0x000e220008000800 */
[----:B------:R-:W-:Y:S01]  /*4940*/  BAR.SYNC.DEFER_BLOCKING 0x0 ;  /* 0x0000000000007b1d */ /* 0x000fe20000010000 */
[----:B0-----:R-:W-:Y:S02]  /*4950*/  ISETP.GE.AND P0, PT, R45, UR5, PT ;  /* 0x000000052d007c0c */ /* 0x001fe4000bf06270 */
[----:B------:R-:W-:Y:S02]  /*4960*/  ISETP.GE.AND P5, PT, R44, UR5, PT ;  /* 0x000000052c007c0c */ /* 0x000fe4000bfa6270 */
[----:B------:R-:W-:Y:S02]  /*4970*/  ISETP.GE.AND P6, PT, R43, UR5, PT ;  /* 0x000000052b007c0c */ /* 0x000fe4000bfc6270 */
[----:B------:R-:W-:Y:S02]  /*4980*/  ISETP.GE.AND P1, PT, R41, UR5, PT ;  /* 0x0000000529007c0c */ /* 0x000fe4000bf26270 */
[----:B------:R-:W-:-:S02]  /*4990*/  ISETP.GE.AND P2, PT, R40, UR5, PT ;  /* 0x0000000528007c0c */ /* 0x000fc4000bf46270 */
[----:B------:R-:W-:Y:S02]  /*49a0*/  ISETP.GE.AND P3, PT, R37, UR5, PT ;  /* 0x0000000525007c0c */ /* 0x000fe4000bf66270 */
[----:B------:R-:W-:Y:S01]  /*49b0*/  ISETP.GE.AND P4, PT, R2, UR5, PT ;  /* 0x0000000502007c0c */ /* 0x000fe2000bf86270 */
[--C-:B------:R-:W-:Y:S02]  /*49c0*/  @!P0 IMAD.IADD R0, R14, 0x1, -R12.reuse ;  /* 0x000000010e008824 */ /* 0x100fe400078e0a0c */
[--C-:B------:R-:W-:Y:S02]  /*49d0*/  @!P5 IMAD.IADD R15, R15, 0x1, -R12.reuse ;  /* 0x000000010f0fd824 */ /* 0x100fe400078e0a0c */
[--C-:B------:R-:W-:Y:S01]  /*49e0*/  @!P6 IMAD.IADD R3, R3, 0x1, -R12.reuse ;  /* 0x000000010303e824 */ /* 0x100fe200078e0a0c */
[----:B------:R-:W-:Y:S01]  /*49f0*/  @!P0 LEA R0, R0, UR4, 0x2 ;  /* 0x0000000400008c11 */ /* 0x000fe2000f8e10ff */
[--C-:B------:R-:W-:Y:S01]  /*4a00*/  @!P1 IMAD.IADD R7, R7, 0x1, -R12.reuse ;  /* 0x0000000107079824 */ /* 0x100fe200078e0a0c */
[----:B------:R-:W-:Y:S01]  /*4a10*/  @!P5 LEA R15, R15, UR4, 0x2 ;  /* 0x000000040f0fdc11 */ /* 0x000fe2000f8e10ff */
[--C-:B------:R-:W-:Y:S01]  /*4a20*/  @!P2 IMAD.IADD R9, R9, 0x1, -R12.reuse ;  /* 0x000000010909a824 */ /* 0x100fe200078e0a0c */
[----:B------:R-:W-:Y:S01]  /*4a30*/  @!P6 LEA R14, R3, UR4, 0x2 ;  /* 0x00000004030eec11 */ /* 0x000fe2000f8e10ff */
[----:B------:R0:W-:Y:S01]  /*4a40*/  @!P0 STS [R0], R45 ;  /* 0x0000002d00008388 */ /* 0x0001e20000000800 */
[----:B------:R-:W-:Y:S01]  /*4a50*/  ISETP.GE.AND P0, PT, R42, UR5, PT ;  /* 0x000000052a007c0c */ /* 0x000fe2000bf06270 */
[--C-:B------:R-:W-:Y:S01]  /*4a60*/  @!P3 IMAD.IADD R11, R11, 0x1, -R12.reuse ;  /* 0x000000010b0bb824 */ /* 0x100fe200078e0a0c */
[----:B------:R-:W-:Y:S01]  /*4a70*/  @!P2 LEA R9, R9, UR4, 0x2 ;  /* 0x000000040909ac11 */ /* 0x000fe2000f8e10ff */
[----:B------:R-:W-:Y:S01]  /*4a80*/  @!P4 IMAD.IADD R25, R25, 0x1, -R12 ;  /* 0x000000011919c824 */ /* 0x000fe200078e0a0c */
[----:B------:R-:W-:Y:S01]  /*4a90*/  @!P5 STS [R15], R44 ;  /* 0x0000002c0f00d388 */ /* 0x000fe20000000800 */
[----:B------:R-:W-:-:S03]  /*4aa0*/  ISETP.GE.AND P5, PT, R6, UR5, PT ;  /* 0x0000000506007c0c */ /* 0x000fc6000bfa6270 */
[----:B------:R1:W-:Y:S01]  /*4ab0*/  @!P6 STS [R14], R43 ;  /* 0x0000002b0e00e388 */ /* 0x0003e20000000800 */
[----:B0-----:R-:W-:Y:S02]  /*4ac0*/  @!P1 LEA R0, R7, UR4, 0x2 ;  /* 0x0000000407009c11 */ /* 0x001fe4000f8e10ff */
[----:B------:R-:W-:Y:S02]  /*4ad0*/  @!P4 LEA R25, R25, UR4, 0x2 ;  /* 0x000000041919cc11 */ /* 0x000fe4000f8e10ff */
[----:B------:R-:W-:Y:S01]  /*4ae0*/  @!P0 IMAD.IADD R5, R5, 0x1, -R12 ;  /* 0x0000000105058824 */ /* 0x000fe200078e0a0c */
[----:B------:R-:W-:-:S04]  /*4af0*/  ISETP.GE.AND P6, PT, R4, UR5, PT ;  /* 0x0000000504007c0c */ /* 0x000fc8000bfc6270 */
[----:B------:R-:W-:Y:S01]  /*4b00*/  @!P0 LEA R5, R5, UR4, 0x2 ;  /* 0x0000000405058c11 */ /* 0x000fe2000f8e10ff */
[----:B------:R-:W-:Y:S01]  /*4b10*/  @!P5 IMAD.IADD R31, R31, 0x1, -R12 ;  /* 0x000000011f1fd824 */ /* 0x000fe200078e0a0c */
[----:B-1----:R-:W-:-:S03]  /*4b20*/  @!P3 LEA R14, R11, UR4, 0x2 ;  /* 0x000000040b0ebc11 */ /* 0x002fc6000f8e10ff */
[----:B------:R0:W-:Y:S01]  /*4b30*/  @!P0 STS [R5], R42 ;  /* 0x0000002a05008388 */ /* 0x0001e20000000800 */
[----:B------:R-:W-:Y:S02]  /*4b40*/  ISETP.GE.AND P0, PT, R30, UR5, PT ;  /* 0x000000051e007c0c */ /* 0x000fe4000bf06270 */
[----:B------:R-:W-:Y:S01]  /*4b50*/  @!P5 LEA R31, R31, UR4, 0x2 ;  /* 0x000000041f1fdc11 */ /* 0x000fe2000f8e10ff */
[----:B------:R1:W-:Y:S01]  /*4b60*/  @!P1 STS [R0], R41 ;  /* 0x0000002900009388 */ /* 0x0003e20000000800 */
[----:B------:R-:W-:Y:S01]  /*4b70*/  ISETP.GE.AND P1, PT, R26, UR5, PT ;  /* 0x000000051a007c0c */ /* 0x000fe2000bf26270 */
[--C-:B------:R-:W-:Y:S02]  /*4b80*/  @!P6 IMAD.IADD R27, R27, 0x1, -R12.reuse ;  /* 0x000000011b1be824 */ /* 0x100fe400078e0a0c */
[----:B------:R1:W-:Y:S01]  /*4b90*/  @!P2 STS [R9], R40 ;  /* 0x000000280900a388 */ /* 0x0003e20000000800 */
[----:B------:R-:W-:Y:S02]  /*4ba0*/  ISETP.GE.AND P2, PT, R24, UR5, PT ;  /* 0x0000000518007c0c */ /* 0x000fe4000bf46270 */
[----:B------:R-:W-:Y:S01]  /*4bb0*/  @!P6 LEA R27, R27, UR4, 0x2 ;  /* 0x000000041b1bec11 */ /* 0x000fe2000f8e10ff */
[----:B------:R1:W-:Y:S01]  /*4bc0*/  @!P3 STS [R14], R37 ;  /* 0x000000250e00b388 */ /* 0x0003e20000000800 */
[----:B------:R-:W-:Y:S01]  /*4bd0*/  ISETP.GE.AND P3, PT, R10, UR5, PT ;  /* 0x000000050a007c0c */ /* 0x000fe2000bf66270 */
[----:B------:R-:W-:-:S02]  /*4be0*/  @!P0 IMAD.IADD R36, R36, 0x1, -R12 ;  /* 0x0000000124248824 */ /* 0x000fc400078e0a0c */
[----:B------:R1:W-:Y:S01]  /*4bf0*/  @!P4 STS [R25], R2 ;  /* 0x000000021900c388 */ /* 0x0003e20000000800 */
[----:B------:R-:W-:Y:S01]  /*4c00*/  ISETP.GE.AND P4, PT, R8, UR5, PT ;  /* 0x0000000508007c0c */ /* 0x000fe2000bf86270 */
[--C-:B------:R-:W-:Y:S01]  /*4c10*/  @!P1 IMAD.IADD R35, R35, 0x1, -R12.reuse ;  /* 0x0000000123239824 */ /* 0x100fe200078e0a0c */
[----:B------:R-:W-:Y:S01]  /*4c20*/  @!P0 LEA R7, R36, UR4, 0x2 ;  /* 0x0000000424078c11 */ /* 0x000fe2000f8e10ff */
[----:B------:R1:W-:Y:S02]  /*4c30*/  @!P6 STS [R27], R4 ;  /* 0x000000041b00e388 */ /* 0x0003e40000000800 */
[--C-:B------:R-:W-:Y:S01]  /*4c40*/  @!P2 IMAD.IADD R34, R34, 0x1, -R12.reuse ;  /* 0x000000012222a824 */ /* 0x100fe200078e0a0c */
[----:B------:R-:W-:Y:S01]  /*4c50*/  @!P1 LEA R35, R35, UR4, 0x2 ;  /* 0x0000000423239c11 */ /* 0x000fe2000f8e10ff */
[----:B------:R1:W-:Y:S01]  /*4c60*/  @!P5 STS [R31], R6 ;  /* 0x000000061f00d388 */ /* 0x0003e20000000800 */
[----:B------:R-:W-:Y:S01]  /*4c70*/  ISETP.GE.AND P5, PT, R46, R13, PT ;  /* 0x0000000d2e00720c */ /* 0x000fe20003fa6270 */
[----:B------:R-:W-:Y:S01]  /*4c80*/  @!P3 IMAD.IADD R33, R33, 0x1, -R12 ;  /* 0x000000012121b824 */ /* 0x000fe200078e0a0c */
[----:B0-----:R-:W-:-:S03]  /*4c90*/  @!P2 LEA R5, R34, UR4, 0x2 ;  /* 0x000000042205ac11 */ /* 0x001fc6000f8e10ff */
[----:B------:R-:W-:Y:S01]  /*4ca0*/  @!P4 IMAD.IADD R32, R32, 0x1, -R12 ;  /* 0x000000012020c824 */ /* 0x000fe200078e0a0c */
[----:B------:R-:W-:-:S04]  /*4cb0*/  @!P3 LEA R33, R33, UR4, 0x2 ;  /* 0x000000042121bc11 */ /* 0x000fc8000f8e10ff */
[----:B------:R-:W-:-:S05]  /*4cc0*/  @!P4 LEA R3, R32, UR4, 0x2 ;  /* 0x000000042003cc11 */ /* 0x000fca000f8e10ff */
[----:B------:R1:W-:Y:S04]  /*4cd0*/  @!P4 STS [R3], R8 ;  /* 0x000000080300c388 */ /* 0x0003e80000000800 */
[----:B------:R1:W-:Y:S04]  /*4ce0*/  @!P3 STS [R33], R10 ;  /* 0x0000000a2100b388 */ /* 0x0003e80000000800 */
[----:B------:R1:W-:Y:S04]  /*4cf0*/  @!P2 STS [R5], R24 ;  /* 0x000000180500a388 */ /* 0x0003e80000000800 */
[----:B------:R1:W-:Y:S04]  /*4d00*/  @!P1 STS [R35], R26 ;  /* 0x0000001a23009388 */ /* 0x0003e80000000800 */
[----:B------:R1:W-:Y:S01]  /*4d10*/  @!P0 STS [R7], R30 ;  /* 0x0000001e07008388 */ /* 0x0003e20000000800 */
[----:B------:R-:W-:Y:S06]  /*4d20*/  BAR.SYNC.DEFER_BLOCKING 0x0 ;  /* 0x0000000000007b1d */ /* 0x000fec0000010000 */
[----:B------:R-:W-:Y:S05]  /*4d30*/  @P5 EXIT ;  /* 0x000000000000594d */ /* 0x000fea0003800000 */
[----:B-1----:R-:W-:Y:S01]  /*4d40*/  LOP3.LUT R2, RZ, R46, RZ, 0x33, !PT ;  /* 0x0000002eff027212 */ /* 0x002fe200078e33ff */
[----:B------:R-:W0:Y:S01]  /*4d50*/  LDCU.U8 UR6, c[0x0][0x3b8] ;  /* 0x00007700ff0677ac */ /* 0x000e220008000000 */
[----:B------:R-:W-:Y:S03]  /*4d60*/  BSSY.RECONVERGENT B0, `(.L_x_108) ;  /* 0x000001e000007945 */ /* 0x000fe60003800200 */
[----:B------:R-:W-:Y:S01]  /*4d70*/  IMAD.IADD R2, R2, 0x1, R13 ;  /* 0x0000000102027824 */ /* 0x000fe200078e020d */
[----:B------:R-:W1:Y:S03]  /*4d80*/  LDCU.64 UR10, c[0x0][0x390] ;  /* 0x00007200ff0a77ac */ /* 0x000e660008000a00 */
[C---:B------:R-:W-:Y:S01]  /*4d90*/  IMAD.HI.U32 R0, R2.reuse, -0x55555555, RZ ;  /* 0xaaaaaaab02007827 */ /* 0x040fe200078e00ff */
[----:B------:R-:W-:-:S04]  /*4da0*/  ISETP.GE.U32.AND P1, PT, R2, 0x480, PT ;  /* 0x000004800200780c */ /* 0x000fc80003f26070 */
[----:B------:R-:W-:-:S04]  /*4db0*/  SHF.R.U32.HI R0, RZ, 0x8, R0 ;  /* 0x00000008ff007819 */ /* 0x000fc80000011600 */
[----:B------:R-:W-:-:S04]  /*4dc0*/  LOP3.LUT R3, R0, 0x3, RZ, 0xc0, !PT ;  /* 0x0000000300037812 */ /* 0x000fc800078ec0ff */
[----:B------:R-:W-:-:S13]  /*4dd0*/  ISETP.NE.AND P0, PT, R3, 0x3, PT ;  /* 0x000000030300780c */ /* 0x000fda0003f05270 */
[----:B01----:R-:W-:Y:S05]  /*4de0*/  @!P0 BRA `(.L_x_109) ;  /* 0x0000000000548947 */ /* 0x003fea0003800000 */
[----:B------:R-:W-:Y:S01]  /*4df0*/  VIADD R3, R0, 0x1 ;  /* 0x0000000100037836 */ /* 0x000fe20000000000 */
[C---:B------:R-:W-:Y:S01]  /*4e00*/  LEA R0, R46.reuse, UR4, 0x2 ;  /* 0x000000042e007c11 */ /* 0x040fe2000f8e10ff */
[----:B------:R-:W-:Y:S01]  /*4e10*/  IMAD.IADD R7, R46, 0x1, R12 ;  /* 0x000000012e077824 */ /* 0x000fe200078e020c */
[----:B------:R-:W-:Y:S02]  /*4e20*/  ISETP.NE.AND P2, PT, RZ, UR6, PT ;  /* 0x00000006ff007c0c */ /* 0x000fe4000bf45270 */
[----:B------:R-:W-:-:S05]  /*4e30*/  LOP3.LUT R3, R3, 0x3, RZ, 0xc0, !PT ;  /* 0x0000000303037812 */ /* 0x000fca00078ec0ff */
[----:B------:R-:W-:Y:S02]  /*4e40*/  IMAD R46, R3, 0x180, R46 ;  /* 0x00000180032e7824 */ /* 0x000fe400078e022e */
[----:B------:R-:W-:-:S07]  /*4e50*/  IMAD.MOV R6, RZ, RZ, -R3 ;  /* 0x000000ffff067224 */ /* 0x000fce00078e0a03 */
.L_x_110:
[----:B0-----:R-:W0:Y:S01]  /*4e60*/  @!P2 LDC.64 R4, c[0x0][0x3d0] ;  /* 0x0000f400ff04ab82 */ /* 0x001e220000000a00 */
[----:B------:R-:W-:Y:S01]  /*4e70*/  CS2R R2, SRZ ;  /* 0x0000000000027805 */ /* 0x000fe2000001ff00 */
[----:B------:R1:W2:Y:S05]  /*4e80*/  LDS R9, [R0] ;  /* 0x0000000000097984 */ /* 0x0002aa0000000800 */
[----:B0-----:R-:W3:Y:S01]  /*4e90*/  @!P2 LDG.E.64 R2, desc[UR8][R4.64] ;  /* 0x000000080402a981 */ /* 0x001ee2000c1e1b00 */
[----:B------:R-:W-:Y:S02]  /*4ea0*/  VIADD R6, R6, 0x1 ;  /* 0x0000000106067836 */ /* 0x000fe40000000000 */
[----:B-1----:R-:W-:Y:S01]  /*4eb0*/  VIADD R0, R0, 0x600 ;  /* 0x0000060000007836 */ /* 0x002fe20000000000 */
[----:B---3--:R-:W-:-:S04]  /*4ec0*/  IADD3 R8, P0, PT, R7, R2, RZ ;  /* 0x0000000207087210 */ /* 0x008fc80007f1e0ff */
[C---:B------:R-:W-:Y:S01]  /*4ed0*/  LEA.HI.X.SX32 R3, R7.reuse, R3, 0x1, P0 ;  /* 0x0000000307037211 */ /* 0x040fe200000f0eff */
[----:B------:R-:W-:Y:S01]  /*4ee0*/  VIADD R7, R7, 0x180 ;  /* 0x0000018007077836 */ /* 0x000fe20000000000 */
[----:B------:R-:W-:-:S04]  /*4ef0*/  LEA R2, P0, R8, UR10, 0x2 ;  /* 0x0000000a08027c11 */ /* 0x000fc8000f8010ff */
[----:B------:R-:W-:Y:S02]  /*4f00*/  LEA.HI.X R3, R8, UR11, R3, 0x2, P0 ;  /* 0x0000000b08037c11 */ /* 0x000fe400080f1403 */
[----:B------:R-:W-:-:S03]  /*4f10*/  ISETP.NE.AND P0, PT, R6, RZ, PT ;  /* 0x000000ff0600720c */ /* 0x000fc60003f05270 */
[----:B--2---:R0:W-:Y:S10]  /*4f20*/  STG.E desc[UR8][R2.64], R9 ;  /* 0x0000000902007986 */ /* 0x0041f4000c101908 */
[----:B------:R-:W-:Y:S05]  /*4f30*/  @P0 BRA `(.L_x_110) ;  /* 0xfffffffc00c80947 */ /* 0x000fea000383ffff */
.L_x_109:
[----:B------:R-:W-:Y:S05]  /*4f40*/  BSYNC.RECONVERGENT B0 ;  /* 0x0000000000007941 */ /* 0x000fea0003800200 */
.L_x_108:
[----:B------:R-:W-:Y:S05]  /*4f50*/  @!P1 EXIT ;  /* 0x000000000000994d */ /* 0x000fea0003800000 */
[----:B------:R-:W1:Y:S01]  /*4f60*/  S2UR UR5, SR_CgaCtaId ;  /* 0x00000000000579c3 */ /* 0x000e620000008800 */
[----:B------:R-:W-:Y:S01]  /*4f70*/  UMOV UR4, 0x400 ;  /* 0x0000040000047882 */ /* 0x000fe20000000000 */
[----:B------:R-:W-:Y:S01]  /*4f80*/  UISETP.NE.AND UP0, UPT, UR6, URZ, UPT ;  /* 0x000000ff0600728c */ /* 0x000fe2000bf05270 */
[----:B------:R-:W-:Y:S01]  /*4f90*/  IMAD.IADD R15, R46, 0x1, R12 ;  /* 0x000000012e0f7824 */ /* 0x000fe200078e020c */
[----:B------:R-:W2:Y:S04]  /*4fa0*/  LDCU.64 UR10, c[0x0][0x390] ;  /* 0x00007200ff0a77ac */ /* 0x000ea80008000a00 */
[----:B------:R-:W-:Y:S01]  /*4fb0*/  PLOP3.LUT P0, PT, PT, PT, UP0, 0x80, 0x8 ;  /* 0x000000000008781c */ /* 0x000fe20003f0f008 */
[----:B-1----:R-:W-:-:S06]  /*4fc0*/  ULEA UR4, UR5, UR4, 0x18 ;  /* 0x0000000405047291 */ /* 0x002fcc000f8ec0ff */
[----:B------:R-:W-:-:S05]  /*4fd0*/  LEA R0, R46, UR4, 0x2 ;  /* 0x000000042e007c11 */ /* 0x000fca000f8e10ff */
[----:B--2---:R-:W-:-:S07]  /*4fe0*/  VIADD R0, R0, 0xc00 ;  /* 0x00000c0000007836 */ /* 0x004fce0000000000 */
.L_x_111:
[----:B--2---:R-:W1:Y:S01]  /*4ff0*/  @!P0 LDC.64 R6, c[0x0][0x3d0] ;  /* 0x0000f400ff068b82 */ /* 0x004e620000000a00 */
[----:B0-----:R-:W-:Y:S01]  /*5000*/  CS2R R2, SRZ ;  /* 0x0000000000027805 */ /* 0x001fe2000001ff00 */
[----:B------:R-:W-:Y:S01]  /*5010*/  UISETP.NE.AND UP0, UPT, UR6, URZ, UPT ;  /* 0x000000ff0600728c */ /* 0x000fe2000bf05270 */
[----:B------:R-:W0:Y:S01]  /*5020*/  LDS R19, [R0+-0xc00] ;  /* 0xfff4000000137984 */ /* 0x000e220000000800 */
[----:B------:R-:W-:-:S03]  /*5030*/  SHF.R.S32.HI R17, RZ, 0x1f, R15 ;  /* 0x0000001fff117819 */ /* 0x000fc6000001140f */
[----:B------:R-:W2:Y:S04]  /*5040*/  LDS R21, [R0+-0x600] ;  /* 0xfffa000000157984 */ /* 0x000ea80000000800 */
[----:B-1----:R-:W3:Y:S01]  /*5050*/  @!P0 LDG.E.64 R2, desc[UR8][R6.64] ;  /* 0x0000000806028981 */ /* 0x002ee2000c1e1b00 */
[----:B------:R-:W-:-:S13]  /*5060*/  PLOP3.LUT P0, PT, PT, PT, UP0, 0x80, 0x8 ;  /* 0x000000000008781c */ /* 0x000fda0003f0f008 */
[----:B------:R-:W1:Y:S01]  /*5070*/  @!P0 LDC.64 R8, c[0x0][0x3d0] ;  /* 0x0000f400ff088b82 */ /* 0x000e620000000a00 */
[----:B---3--:R-:W-:-:S05]  /*5080*/  IADD3 R2, P1, PT, R15, R2, RZ ;  /* 0x000000020f027210 */ /* 0x008fca0007f3e0ff */
[----:B------:R-:W-:Y:S01]  /*5090*/  IMAD.X R3, R17, 0x1, R3, P1 ;  /* 0x0000000111037824 */ /* 0x000fe200008e0603 */
[----:B------:R-:W-:-:S04]  /*50a0*/  LEA R4, P1, R2, UR10, 0x2 ;  /* 0x0000000a02047c11 */ /* 0x000fc8000f8210ff */
[----:B------:R-:W-:Y:S02]  /*50b0*/  LEA.HI.X R5, R2, UR11, R3, 0x2, P1 ;  /* 0x0000000b02057c11 */ /* 0x000fe400088f1403 */
[----:B------:R-:W-:-:S03]  /*50c0*/  CS2R R2, SRZ ;  /* 0x0000000000027805 */ /* 0x000fc6000001ff00 */
[----:B0-----:R0:W-:Y:S04]  /*50d0*/  STG.E desc[UR8][R4.64], R19 ;  /* 0x0000001304007986 */ /* 0x0011e8000c101908 */
[----:B-1----:R-:W3:Y:S01]  /*50e0*/  @!P0 LDG.E.64 R2, desc[UR8][R8.64] ;  /* 0x0000000808028981 */ /* 0x002ee2000c1e1b00 */
[----:B------:R-:W1:Y:S03]  /*50f0*/  @!P0 LDC.64 R10, c[0x0][0x3d0] ;  /* 0x0000f400ff0a8b82 */ /* 0x000e660000000a00 */
[----:B------:R-:W4:Y:S01]  /*5100*/  LDS R19, [R0] ;  /* 0x0000000000137984 */ /* 0x000f220000000800 */
[----:B---3--:R-:W-:-:S05]  /*5110*/  IADD3 R2, P1, PT, R15, R2, RZ ;  /* 0x000000020f027210 */ /* 0x008fca0007f3e0ff */
[----:B------:R-:W-:Y:S01]  /*5120*/  IMAD.X R3, R17, 0x1, R3, P1 ;  /* 0x0000000111037824 */ /* 0x000fe200008e0603 */
[----:B------:R-:W-:-:S04]  /*5130*/  LEA R6, P1, R2, UR10, 0x2 ;  /* 0x0000000a02067c11 */ /* 0x000fc8000f8210ff */
[----:B------:R-:W-:Y:S02]  /*5140*/  LEA.HI.X R7, R2, UR11, R3, 0x2, P1 ;  /* 0x0000000b02077c11 */ /* 0x000fe400088f1403 */
[----:B------:R-:W-:-:S03]  /*5150*/  CS2R R2, SRZ ;  /* 0x0000000000027805 */ /* 0x000fc6000001ff00 */
[----:B--2---:R-:W-:Y:S04]  /*5160*/  STG.E desc[UR8][R6.64+0x600], R21 ;  /* 0x0006001506007986 */ /* 0x004fe8000c101908 */
[----:B-1----:R-:W2:Y:S01]  /*5170*/  @!P0 LDG.E.64 R2, desc[UR8][R10.64] ;  /* 0x000000080a028981 */ /* 0x002ea2000c1e1b00 */
[----:B------:R-:W1:Y:S03]  /*5180*/  @!P0 LDC.64 R8, c[0x0][0x3d0] ;  /* 0x0000f400ff088b82 */ /* 0x000e660000000a00 */
[----:B------:R3:W5:Y:S01]  /*5190*/  LDS R7, [R0+0x600] ;  /* 0x0006000000077984 */ /* 0x0007620000000800 */
[----:B--2---:R-:W-:-:S05]  /*51a0*/  IADD3 R2, P1, PT, R15, R2, RZ ;  /* 0x000000020f027210 */ /* 0x004fca0007f3e0ff */
[----:B------:R-:W-:Y:S01]  /*51b0*/  IMAD.X R3, R17, 0x1, R3, P1 ;  /* 0x0000000111037824 */ /* 0x000fe200008e0603 */
[----:B0-----:R-:W-:-:S04]  /*51c0*/  LEA R4, P1, R2, UR10, 0x2 ;  /* 0x0000000a02047c11 */ /* 0x001fc8000f8210ff */
[----:B------:R-:W-:Y:S02]  /*51d0*/  LEA.HI.X R5, R2, UR11, R3, 0x2, P1 ;  /* 0x0000000b02057c11 */ /* 0x000fe400088f1403 */
[----:B------:R-:W-:-:S03]  /*51e0*/  CS2R R2, SRZ ;  /* 0x0000000000027805 */ /* 0x000fc6000001ff00 */
[----:B----4-:R2:W-:Y:S04]  /*51f0*/  STG.E desc[UR8][R4.64+0xc00], R19 ;  /* 0x000c001304007986 */ /* 0x0105e8000c101908 */
[----:B-1----:R-:W4:Y:S01]  /*5200*/  @!P0 LDG.E.64 R2, desc[UR8][R8.64] ;  /* 0x0000000808028981 */ /* 0x002f22000c1e1b00 */
[----:B------:R-:W-:Y:S02]  /*5210*/  VIADD R46, R46, 0x600 ;  /* 0x000006002e2e7836 */ /* 0x000fe40000000000 */
[----:B---3--:R-:W-:Y:S01]  /*5220*/  VIADD R0, R0, 0x1800 ;  /* 0x0000180000007836 */ /* 0x008fe20000000000 */
[C---:B----4-:R-:W-:Y:S01]  /*5230*/  IADD3 R6, P1, PT, R15.reuse, R2, RZ ;  /* 0x000000020f067210 */ /* 0x050fe20007f3e0ff */
[----:B------:R-:W-:-:S04]  /*5240*/  VIADD R15, R15, 0x600 ;  /* 0x000006000f0f7836 */ /* 0x000fc80000000000 */
[----:B------:R-:W-:Y:S01]  /*5250*/  IMAD.X R3, R17, 0x1, R3, P1 ;  /* 0x0000000111037824 */ /* 0x000fe200008e0603 */
[----:B------:R-:W-:-:S04]  /*5260*/  LEA R2, P1, R6, UR10, 0x2 ;  /* 0x0000000a06027c11 */ /* 0x000fc8000f8210ff */
[----:B------:R-:W-:Y:S02]  /*5270*/  LEA.HI.X R3, R6, UR11, R3, 0x2, P1 ;  /* 0x0000000b06037c11 */ /* 0x000fe400088f1403 */
[----:B------:R-:W-:-:S03]  /*5280*/  ISETP.GE.AND P1, PT, R46, R13, PT ;  /* 0x0000000d2e00720c */ /* 0x000fc60003f26270 */
[----:B-----5:R2:W-:Y:S10]  /*5290*/  STG.E desc[UR8][R2.64+0x1200], R7 ;  /* 0x0012000702007986 */ /* 0x0205f4000c101908 */
[----:B------:R-:W-:Y:S05]  /*52a0*/  @!P1 BRA `(.L_x_111) ;  /* 0xfffffffc00509947 */ /* 0x000fea000383ffff */
[----:B------:R-:W-:Y:S05]  /*52b0*/  EXIT ;  /* 0x000000000000794d */ /* 0x000fea0003800000 */
.L_x_1:
[----:B------:R-:W0:Y:S01]  /*52c0*/  LDCU UR10, c[0x0][0x3b0] ;  /* 0x00007600ff0a77ac */ /* 0x000e220008000800 */
[----:B------:R-:W-:Y:S01]  /*52d0*/  ISETP.NE.AND P0, PT, R38, RZ, PT ;  /* 0x000000ff2600720c */ /* 0x000fe20003f05270 */
[----:B------:R-:W-:Y:S01]  /*52e0*/  BSSY.RECONVERGENT B1, `(.L_x_112) ;  /* 0x00005de000017945 */ /* 0x000fe20003800200 */
[----:B0-----:R-:W-:-:S11]  /*52f0*/  UIADD3 UR4, UPT, UPT, -UR7, UR10, URZ ;  /* 0x0000000a07047290 */ /* 0x001fd6000fffe1ff */
[----:B------:R-:W-:Y:S05]  /*5300*/  @P0 BRA `(.L_x_113) ;  /* 0x0000002800280947 */ /* 0x000fea0003800000 */
[----:B------:R-:W0:Y:S01]  /*5310*/  S2R R49, SR_TID.X ;  /* 0x0000000000317919 */ /* 0x000e220000002100 */
[----:B------:R-:W1:Y:S01]  /*5320*/  LDC.64 R4, c[0x0][0x3c8] ;  /* 0x0000f200ff047b82 */ /* 0x000e620000000a00 */
[----:B------:R-:W2:Y:S01]  /*5330*/  LDCU.U8 UR11, c[0x0][0x3b8] ;  /* 0x00007700ff0b77ac */ /* 0x000ea20008000000 */
[----:B------:R-:W3:Y:S01]  /*5340*/  LDCU.64 UR12, c[0x0][0x380] ;  /* 0x00007000ff0c77ac */ /* 0x000ee20008000a00 */
[----:B--2---:R-:W-:-:S04]  /*5350*/  ISETP.NE.AND P0, PT, RZ, UR11, PT ;  /* 0x0000000bff007c0c */ /* 0x004fc8000bf05270 */
[----:B-1----:R-:W-:Y:S02]  /*5360*/  SEL R4, R4, RZ, !P0 ;  /* 0x000000ff04047207 */ /* 0x002fe40004000000 */
[----:B------:R-:W-:Y:S02]  /*5370*/  SEL R5, R5, RZ, !P0 ;  /* 0x000000ff05057207 */ /* 0x000fe40004000000 */
[C---:B0-----:R-:W-:Y:S02]  /*5380*/  LOP3.LUT R3, R49.reuse, 0x1f, RZ, 0xc0, !PT ;  /* 0x0000001f31037812 */ /* 0x041fe400078ec0ff */
[----:B------:R-:W-:-:S05]  /*5390*/  LOP3.LUT R8, R49, 0x3e0, RZ, 0xc0, !PT ;  /* 0x000003e031087812 */ /* 0x000fca00078ec0ff */
[----:B------:R-:W-:-:S04]  /*53a0*/  IMAD R21, R8, 0xf, R3 ;  /* 0x0000000f08157824 */ /* 0x000fc800078e0203 */
[C---:B------:R-:W-:Y:S01]  /*53b0*/  VIADD R3, R21.reuse, 0x20 ;  /* 0x0000002015037836 */ /* 0x040fe20000000000 */
[C---:B------:R-:W-:Y:S01]  /*53c0*/  ISETP.GE.AND P3, PT, R21.reuse, UR4, PT ;  /* 0x0000000415007c0c */ /* 0x040fe2000bf66270 */
[C---:B------:R-:W-:Y:S02]  /*53d0*/  VIADD R8, R21.reuse, 0x40 ;  /* 0x0000004015087836 */ /* 0x040fe40000000000 */
[----:B------:R-:W-:Y:S01]  /*53e0*/  VIADD R20, R21, 0x60 ;  /* 0x0000006015147836 */ /* 0x000fe20000000000 */
[----:B------:R-:W-:Y:S01]  /*53f0*/  ISETP.GE.AND P4, PT, R3, UR4, PT ;  /* 0x0000000403007c0c */ /* 0x000fe2000bf86270 */
[C---:B------:R-:W-:Y:S01]  /*5400*/  VIADD R22, R21.reuse, 0xa0 ;  /* 0x000000a015167836 */ /* 0x040fe20000000000 */
[C---:B------:R-:W-:Y:S01]  /*5410*/  IADD3 R3, P0, P1, R21.reuse, UR7, R4 ;  /* 0x0000000715037c10 */ /* 0x040fe2000f91e004 */
[----:B------:R-:W-:Y:S01]  /*5420*/  VIADD R23, R21, 0xc0 ;  /* 0x000000c015177836 */ /* 0x000fe20000000000 */
[----:B------:R-:W-:Y:S02]  /*5430*/  ISETP.GE.AND P5, PT, R8, UR4, PT ;  /* 0x0000000408007c0c */ /* 0x000fe4000bfa6270 */
[----:B------:R-:W-:-:S02]  /*5440*/  IADD3.X R8, PT, PT, RZ, R5, RZ, P0, P1 ;  /* 0x00000005ff087210 */ /* 0x000fc400007e24ff */
[----:B---3--:R-:W-:Y:S02]  /*5450*/  LEA R4, P1, R3, UR12, 0x2 ;  /* 0x0000000c03047c11 */ /* 0x008fe4000f8210ff */
[----:B------:R-:W-:Y:S01]  /*5460*/  ISETP.GE.AND P6, PT, R20, UR4, PT ;  /* 0x0000000414007c0c */ /* 0x000fe2000bfc6270 */
[----:B------:R-:W-:Y:S01]  /*5470*/  VIADD R20, R21, 0x80 ;  /* 0x0000008015147836 */ /* 0x000fe20000000000 */
[----:B------:R-:W-:Y:S01]  /*5480*/  LEA.HI.X R5, R3, UR13, R8, 0x2, P1 ;  /* 0x0000000d03057c11 */ /* 0x000fe200088f1408 */
[C---:B------:R-:W-:Y:S01]  /*5490*/  VIADD R3, R21.reuse, 0xe0 ;  /* 0x000000e015037836 */ /* 0x040fe20000000000 */
[----:B------:R-:W-:Y:S01]  /*54a0*/  ISETP.GE.AND P1, PT, R22, UR4, PT ;  /* 0x0000000416007c0c */ /* 0x000fe2000bf26270 */
[----:B------:R-:W-:Y:S01]  /*54b0*/  VIADD R8, R21, 0x100 ;  /* 0x0000010015087836 */ /* 0x000fe20000000000 */
[----:B------:R-:W-:Y:S01]  /*54c0*/  ISETP.GE.AND P0, PT, R20, UR4, PT ;  /* 0x0000000414007c0c */ /* 0x000fe2000bf06270 */
[----:B------:R-:W2:Y:S01]  /*54d0*/  @!P3 LDG.E R0, desc[UR8][R4.64] ;  /* 0x000000080400b981 */ /* 0x000ea2000c1e1900 */
[----:B------:R-:W-:Y:S01]  /*54e0*/  ISETP.GE.AND P3, PT, R3, UR4, PT ;  /* 0x0000000403007c0c */ /* 0x000fe2000bf66270 */
[----:B------:R-:W-:Y:S01]  /*54f0*/  VIADD R3, R21, 0x120 ;  /* 0x0000012015037836 */ /* 0x000fe20000000000 */
[----:B------:R-:W-:Y:S01]  /*5500*/  ISETP.GE.AND P2, PT, R23, UR4, PT ;  /* 0x0000000417007c0c */ /* 0x000fe2000bf46270 */
[----:B------:R-:W3:Y:S01]  /*5510*/  @!P4 LDG.E R2, desc[UR8][R4.64+0x80] ;  /* 0x000080080402c981 */ /* 0x000ee2000c1e1900 */
[----:B------:R-:W-:Y:S01]  /*5520*/  ISETP.GE.AND P4, PT, R8, UR4, PT ;  /* 0x0000000408007c0c */ /* 0x000fe2000bf86270 */
[----:B------:R-:W-:-:S02]  /*5530*/  VIADD R8, R21, 0x140 ;  /* 0x0000014015087836 */ /* 0x000fc40000000000 */
[----:B------:R-:W4:Y:S01]  /*5540*/  @!P5 LDG.E R6, desc[UR8][R4.64+0x100] ;  /* 0x000100080406d981 */ /* 0x000f22000c1e1900 */
[----:B------:R-:W-:Y:S01]  /*5550*/  ISETP.GE.AND P5, PT, R3, UR4, PT ;  /* 0x0000000403007c0c */ /* 0x000fe2000bfa6270 */
[C---:B------:R-:W-:Y:S02]  /*5560*/  VIADD R3, R21.reuse, 0x160 ;  /* 0x0000016015037836 */ /* 0x040fe40000000000 */
[----:B------:R-:W5:Y:S01]  /*5570*/  @!P6 LDG.E R7, desc[UR8][R4.64+0x180] ;  /* 0x000180080407e981 */ /* 0x000f62000c1e1900 */
[----:B------:R-:W-:Y:S01]  /*5580*/  ISETP.GE.AND P6, PT, R8, UR4, PT ;  /* 0x0000000408007c0c */ /* 0x000fe2000bfc6270 */
[----:B------:R-:W-:Y:S02]  /*5590*/  VIADD R8, R21, 0x180 ;  /* 0x0000018015087836 */ /* 0x000fe40000000000 */
[----:B------:R-:W5:Y:S01]  /*55a0*/  @!P0 LDG.E R9, desc[UR8][R4.64+0x200] ;  /* 0x0002000804098981 */ /* 0x000f62000c1e1900 */
[----:B------:R-:W-:Y:S01]  /*55b0*/  ISETP.GE.AND P0, PT, R3, UR4, PT ;  /* 0x0000000403007c0c */ /* 0x000fe2000bf06270 */
[----:B------:R-:W-:-:S02]  /*55c0*/  VIADD R3, R21, 0x1a0 ;  /* 0x000001a015037836 */ /* 0x000fc40000000000 */
[----:B------:R-:W5:Y:S01]  /*55d0*/  @!P1 LDG.E R10, desc[UR8][R4.64+0x280] ;  /* 0x00028008040a9981 */ /* 0x000f62000c1e1900 */
[----:B------:R-:W-:Y:S01]  /*55e0*/  ISETP.GE.AND P1, PT, R8, UR4, PT ;  /* 0x0000000408007c0c */ /* 0x000fe2000bf26270 */
[----:B------:R-:W-:Y:S02]  /*55f0*/  VIADD R8, R21, 0x1c0 ;  /* 0x000001c015087836 */ /* 0x000fe40000000000 */
[----:B------:R-:W5:Y:S01]  /*5600*/  @!P2 LDG.E R11, desc[UR8][R4.64+0x300] ;  /* 0x00030008040ba981 */ /* 0x000f62000c1e1900 */
[----:B------:R-:W-:-:S03]  /*5610*/  ISETP.GE.AND P2, PT, R3, UR4, PT ;  /* 0x0000000403007c0c */ /* 0x000fc6000bf46270 */
[----:B------:R-:W5:Y:S01]  /*5620*/  @!P3 LDG.E R12, desc[UR8][R4.64+0x380] ;  /* 0x00038008040cb981 */ /* 0x000f62000c1e1900 */
[----:B------:R-:W-:-:S03]  /*5630*/  ISETP.GE.AND P3, PT, R8, UR4, PT ;  /* 0x0000000408007c0c */ /* 0x000fc6000bf66270 */
[----:B------:R-:W5:Y:S04]  /*5640*/  @!P4 LDG.E R13, desc[UR8][R4.64+0x400] ;  /* 0x00040008040dc981 */ /* 0x000f68000c1e1900 */
[----:B------:R-:W5:Y:S04]  /*5650*/  @!P5 LDG.E R14, desc[UR8][R4.64+0x480] ;  /* 0x00048008040ed981 */ /* 0x000f68000c1e1900 */
[----:B------:R-:W5:Y:S04]  /*5660*/  @!P6 LDG.E R15, desc[UR8][R4.64+0x500] ;  /* 0x00050008040fe981 */ /* 0x000f68000c1e1900 */
[----:B------:R-:W5:Y:S04]  /*5670*/  @!P0 LDG.E R16, desc[UR8][R4.64+0x580] ;  /* 0x0005800804108981 */ /* 0x000f68000c1e1900 */
[----:B------:R-:W5:Y:S04]  /*5680*/  @!P1 LDG.E R17, desc[UR8][R4.64+0x600] ;  /* 0x0006000804119981 */ /* 0x000f68000c1e1900 */
[----:B------:R-:W5:Y:S04]  /*5690*/  @!P2 LDG.E R18, desc[UR8][R4.64+0x680] ;  /* 0x000680080412a981 */ /* 0x000f68000c1e1900 */
[----:B------:R0:W5:Y:S01]  /*56a0*/  @!P3 LDG.E R19, desc[UR8][R4.64+0x700] ;  /* 0x000700080413b981 */ /* 0x000162000c1e1900 */
[----:B------:R-:W1:Y:S01]  /*56b0*/  S2R R8, SR_LANEID ;  /* 0x0000000000087919 */ /* 0x000e620000000000 */
[----:B------:R-:W0:Y:S01]  /*56c0*/  S2UR UR6, SR_CgaCtaId ;  /* 0x00000000000679c3 */ /* 0x000e220000008800 */
[----:B------:R-:W-:Y:S01]  /*56d0*/  SHF.R.U32.HI R3, RZ, 0x5, R49 ;  /* 0x00000005ff037819 */ /* 0x000fe20000011631 */
[----:B------:R-:W-:-:S02]  /*56e0*/  UMOV UR5, 0x400 ;  /* 0x0000040000057882 */ /* 0x000fc40000000000 */
[----:B0-----:R-:W-:Y:S01]  /*56f0*/  ULEA UR5, UR6, UR5, 0x18 ;  /* 0x0000000506057291 */ /* 0x001fe2000f8ec0ff */
[----:B------:R-:W0:Y:S01]  /*5700*/  LDCU UR6, c[0x0][0x3a8] ;  /* 0x00007500ff0677ac */ /* 0x000e220008000800 */
[----:B-1----:R-:W-:-:S05]  /*5710*/  IMAD R20, R3, 0x1e0, R8 ;  /* 0x000001e003147824 */ /* 0x002fca00078e0208 */
[----:B------:R-:W-:Y:S01]  /*5720*/  LEA R21, R20, UR5, 0x2 ;  /* 0x0000000514157c11 */ /* 0x000fe2000f8e10ff */
[----:B------:R-:W-:Y:S01]  /*5730*/  IMAD R5, R49, 0xf, RZ ;  /* 0x0000000f31057824 */ /* 0x000fe200078e02ff */
[----:B------:R-:W-:-:S03]  /*5740*/  LOP3.LUT R36, R36, 0xfffffffd, RZ, 0xc0, !PT ;  /* 0xfffffffd24247812 */ /* 0x000fc600078ec0ff */
[----:B--2---:R1:W-:Y:S04]  /*5750*/  STS [R21], R0 ;  /* 0x0000000015007388 */ /* 0x0043e80000000800 */
[----:B---3--:R2:W-:Y:S01]  /*5760*/  STS [R21+0x80], R2 ;  /* 0x0000800215007388 */ /* 0x0085e20000000800 */
[----:B-1----:R-:W-:-:S03]  /*5770*/  IMAD R0, R8, 0x38, R21 ;  /* 0x0000003808007824 */ /* 0x002fc600078e0215 */
        /* <DEDUP_REMOVED lines=15> */
[----:B------:R-:W1:Y:S04]  /*5870*/  LDS R40, [R0+0x8] ;  /* 0x0000080000287984 */ /* 0x000e680000000800 */
[----:B------:R-:W3:Y:S04]  /*5880*/  LDS R45, [R0] ;  /* 0x00000000002d7984 */ /* 0x000ee80000000800 */
[----:B------:R-:W4:Y:S04]  /*5890*/  LDS R39, [R0+0xc] ;  /* 0x00000c0000277984 */ /* 0x000f280000000800 */
[----:B------:R-:W5:Y:S04]  /*58a0*/  LDS R38, [R0+0x10] ;  /* 0x0000100000267984 */ /* 0x000f680000000800 */
[----:B------:R-:W5:Y:S01]  /*58b0*/  LDS R37, [R0+0x14] ;  /* 0x0000140000257984 */ /* 0x000f620000000800 */
[----:B--2---:R-:W-:-:S03]  /*58c0*/  VIADD R2, R5, 0x1 ;  /* 0x0000000105027836 */ /* 0x004fc60000000000 */
[----:B------:R-:W2:Y:S04]  /*58d0*/  LDS R35, [R0+0x18] ;  /* 0x0000180000237984 */ /* 0x000ea80000000800 */
[----:B------:R-:W2:Y:S04]  /*58e0*/  LDS R34, [R0+0x1c] ;  /* 0x00001c0000227984 */ /* 0x000ea80000000800 */
[----:B------:R-:W2:Y:S04]  /*58f0*/  LDS R33, [R0+0x20] ;  /* 0x0000200000217984 */ /* 0x000ea80000000800 */
[----:B------:R-:W2:Y:S01]  /*5900*/  LDS R32, [R0+0x24] ;  /* 0x0000240000207984 */ /* 0x000ea20000000800 */
[----:B0-----:R-:W-:-:S03]  /*5910*/  ISETP.GE.AND P1, PT, R41, UR6, PT ;  /* 0x0000000629007c0c */ /* 0x001fc6000bf26270 */
[----:B------:R-:W0:Y:S01]  /*5920*/  LDS R31, [R0+0x28] ;  /* 0x00002800001f7984 */ /* 0x000e220000000800 */
[----:B------:R-:W-:Y:S01]  /*5930*/  ISETP.GE.OR P5, PT, R2, UR4, !P1 ;  /* 0x0000000402007c0c */ /* 0x000fe2000cfa6670 */
[----:B------:R-:W-:Y:S01]  /*5940*/  VIADD R2, R5, 0x2 ;  /* 0x0000000205027836 */ /* 0x000fe20000000000 */
[----:B-1----:R-:W-:Y:S01]  /*5950*/  ISETP.GE.AND P1, PT, R40, UR6, PT ;  /* 0x0000000628007c0c */ /* 0x002fe2000bf26270 */
[----:B------:R-:W1:Y:S01]  /*5960*/  LDS R30, [R0+0x2c] ;  /* 0x00002c00001e7984 */ /* 0x000e620000000800 */
[----:B---3--:R-:W-:Y:S02]  /*5970*/  ISETP.GE.AND P0, PT, R45, UR6, PT ;  /* 0x000000062d007c0c */ /* 0x008fe4000bf06270 */
[----:B------:R-:W-:Y:S01]  /*5980*/  ISETP.GE.OR P4, PT, R2, UR4, !P1 ;  /* 0x0000000402007c0c */ /* 0x000fe2000cf86670 */
[C---:B------:R-:W-:Y:S01]  /*5990*/  VIADD R2, R5.reuse, 0x3 ;  /* 0x0000000305027836 */ /* 0x040fe20000000000 */
[----:B------:R-:W-:Y:S01]  /*59a0*/  ISETP.GE.OR P0, PT, R5, UR4, !P0 ;  /* 0x0000000405007c0c */ /* 0x000fe2000c706670 */
[----:B------:R-:W3:Y:S01]  /*59b0*/  LDS R29, [R0+0x30] ;  /* 0x00003000001d7984 */ /* 0x000ee20000000800 */
[----:B----4-:R-:W-:-:S03]  /*59c0*/  ISETP.GE.AND P1, PT, R39, UR6, PT ;  /* 0x0000000627007c0c */ /* 0x010fc6000bf26270 */
[----:B------:R-:W-:Y:S01]  /*59d0*/  @P5 LOP3.LUT R36, R36, 0x2, RZ, 0xfc, !PT ;  /* 0x0000000224245812 */ /* 0x000fe200078efcff */
[----:B------:R-:W4:Y:S01]  /*59e0*/  LDS R28, [R0+0x34] ;  /* 0x00003400001c7984 */ /* 0x000f220000000800 */
[----:B------:R-:W-:Y:S02]  /*59f0*/  SEL R26, RZ, 0x1, !P0 ;  /* 0x00000001ff1a7807 */ /* 0x000fe40004000000 */
[----:B------:R-:W-:Y:S01]  /*5a00*/  ISETP.GE.OR P2, PT, R2, UR4, !P1 ;  /* 0x0000000402007c0c */ /* 0x000fe2000cf46670 */
[----:B------:R4:W4:Y:S01]  /*5a10*/  LDS R27, [R0+0x38] ;  /* 0x00003800001b7984 */ /* 0x0009220000000800 */
[----:B------:R-:W-:Y:S01]  /*5a20*/  LOP3.LUT R36, R36, 0xfffffffb, RZ, 0xc0, !PT ;  /* 0xfffffffb24247812 */ /* 0x000fe200078ec0ff */
[----:B------:R-:W-:Y:S01]  /*5a30*/  VIADD R2, R5, 0x4 ;  /* 0x0000000405027836 */ /* 0x000fe20000000000 */
[----:B------:R-:W-:Y:S01]  /*5a40*/  BAR.SYNC.DEFER_BLOCKING 0x0 ;  /* 0x0000000000007b1d */ /* 0x000fe20000010000 */
[----:B------:R-:W-:Y:S01]  /*5a50*/  VIADD R52, R26, 0x1 ;  /* 0x000000011a347836 */ /* 0x000fe20000000000 */
[----:B-----5:R-:W-:Y:S01]  /*5a60*/  ISETP.GE.AND P1, PT, R38, UR6, PT ;  /* 0x0000000626007c0c */ /* 0x020fe2000bf26270 */
[----:B------:R-:W-:Y:S01]  /*5a70*/  @!P5 IMAD.MOV R52, RZ, RZ, R26 ;  /* 0x000000ffff34d224 */ /* 0x000fe200078e021a */
[----:B------:R-:W-:-:S02]  /*5a80*/  @P4 LOP3.LUT R36, R36, 0x4, RZ, 0xfc, !PT ;  /* 0x0000000424244812 */ /* 0x000fc400078efcff */
[----:B------:R-:W-:Y:S01]  /*5a90*/  ISETP.GE.OR P3, PT, R2, UR4, !P1 ;  /* 0x0000000402007c0c */ /* 0x000fe2000cf66670 */
[----:B------:R-:W-:Y:S01]  /*5aa0*/  VIADD R25, R52, 0x1 ;  /* 0x0000000134197836 */ /* 0x000fe20000000000 */
[----:B------:R-:W-:Y:S01]  /*5ab0*/  LOP3.LUT R36, R36, 0xfffffff7, RZ, 0xc0, !PT ;  /* 0xfffffff724247812 */ /* 0x000fe200078ec0ff */
[----:B------:R-:W-:Y:S01]  /*5ac0*/  @!P4 IMAD.MOV R25, RZ, RZ, R52 ;  /* 0x000000ffff19c224 */ /* 0x000fe200078e0234 */
[----:B------:R-:W-:Y:S01]  /*5ad0*/  ISETP.GE.AND P1, PT, R37, UR6, PT ;  /* 0x0000000625007c0c */ /* 0x000fe2000bf26270 */
[----:B------:R-:W-:Y:S01]  /*5ae0*/  VIADD R2, R5, 0x5 ;  /* 0x0000000505027836 */ /* 0x000fe20000000000 */
[----:B------:R-:W-:Y:S01]  /*5af0*/  @P2 LOP3.LUT R36, R36, 0x8, RZ, 0xfc, !PT ;  /* 0x0000000824242812 */ /* 0x000fe200078efcff */
[----:B------:R-:W-:Y:S02]  /*5b00*/  VIADD R24, R25, 0x1 ;  /* 0x0000000119187836 */ /* 0x000fe40000000000 */
[----:B------:R-:W-:Y:S01]  /*5b10*/  @!P2 IMAD.MOV R24, RZ, RZ, R25 ;  /* 0x000000ffff18a224 */ /* 0x000fe200078e0219 */
[----:B------:R-:W-:-:S02]  /*5b20*/  ISETP.GE.OR P2, PT, R2, UR4, !P1 ;  /* 0x0000000402007c0c */ /* 0x000fc4000cf46670 */
[----:B------:R-:W-:Y:S01]  /*5b30*/  LOP3.LUT R36, R36, 0xffffffef, RZ, 0xc0, !PT ;  /* 0xffffffef24247812 */ /* 0x000fe200078ec0ff */
[----:B------:R-:W-:Y:S01]  /*5b40*/  VIADD R2, R5, 0x6 ;  /* 0x0000000605027836 */ /* 0x000fe20000000000 */
[----:B--2---:R-:W-:Y:S01]  /*5b50*/  ISETP.GE.AND P1, PT, R35, UR6, PT ;  /* 0x0000000623007c0c */ /* 0x004fe2000bf26270 */
[----:B------:R-:W-:Y:S01]  /*5b60*/  VIADD R50, R24, 0x1 ;  /* 0x0000000118327836 */ /* 0x000fe20000000000 */
[----:B------:R-:W-:Y:S01]  /*5b70*/  @P3 LOP3.LUT R36, R36, 0x10, RZ, 0xfc, !PT ;  /* 0x0000001024243812 */ /* 0x000fe200078efcff */
[----:B------:R-:W-:Y:S01]  /*5b80*/  @!P3 IMAD.MOV R50, RZ, RZ, R24 ;  /* 0x000000ffff32b224 */ /* 0x000fe200078e0218 */
[----:B------:R-:W-:Y:S02]  /*5b90*/  ISETP.GE.OR P3, PT, R2, UR4, !P1 ;  /* 0x0000000402007c0c */ /* 0x000fe4000cf66670 */
[----:B------:R-:W-:Y:S01]  /*5ba0*/  LOP3.LUT R36, R36, 0xffffffdf, RZ, 0xc0, !PT ;  /* 0xffffffdf24247812 */ /* 0x000fe200078ec0ff */
[----:B------:R-:W-:Y:S01]  /*5bb0*/  VIADD R2, R5, 0x7 ;  /* 0x0000000705027836 */ /* 0x000fe20000000000 */
[----:B------:R-:W-:Y:S01]  /*5bc0*/  ISETP.GE.AND P1, PT, R34, UR6, PT ;  /* 0x0000000622007c0c */ /* 0x000fe2000bf26270 */
[----:B------:R-:W-:Y:S01]  /*5bd0*/  VIADD R48, R50, 0x1 ;  /* 0x0000000132307836 */ /* 0x000fe20000000000 */
[----:B------:R-:W-:Y:S01]  /*5be0*/  @P2 LOP3.LUT R36, R36, 0x20, RZ, 0xfc, !PT ;  /* 0x0000002024242812 */ /* 0x000fe200078efcff */
[----:B------:R-:W-:Y:S01]  /*5bf0*/  @!P2 IMAD.MOV R48, RZ, RZ, R50 ;  /* 0x000000ffff30a224 */ /* 0x000fe200078e0232 */
[----:B------:R-:W-:-:S02]  /*5c00*/  ISETP.GE.OR P2, PT, R2, UR4, !P1 ;  /* 0x0000000402007c0c */ /* 0x000fc4000cf46670 */
[----:B------:R-:W-:Y:S01]  /*5c10*/  LOP3.LUT R36, R36, 0xffffffbf, RZ, 0xc0, !PT ;  /* 0xffffffbf24247812 */ /* 0x000fe200078ec0ff */
[----:B------:R-:W-:Y:S01]  /*5c20*/  VIADD R2, R5, 0x8 ;  /* 0x0000000805027836 */ /* 0x000fe20000000000 */
[----:B------:R-:W-:Y:S01]  /*5c30*/  ISETP.GE.AND P1, PT, R33, UR6, PT ;  /* 0x0000000621007c0c */ /* 0x000fe2000bf26270 */
        /* <DEDUP_REMOVED lines=12> */
[----:B------:R-:W-:-:S03]  /*5d00*/  VIADD R6, R46, 0x1 ;  /* 0x000000012e067836 */ /* 0x000fc60000000000 */
[----:B------:R-:W-:Y:S01]  /*5d10*/  @P3 LOP3.LUT R36, R36, 0x100, RZ, 0xfc, !PT ;  /* 0x0000010024243812 */ /* 0x000fe200078efcff */
[----:B------:R-:W-:Y:S01]  /*5d20*/  VIADD R2, R5, 0xa ;  /* 0x0000000a05027836 */ /* 0x000fe20000000000 */
[----:B0-----:R-:W-:Y:S01]  /*5d30*/  ISETP.GE.AND P1, PT, R31, UR6, PT ;  /* 0x000000061f007c0c */ /* 0x001fe2000bf26270 */
[----:B------:R-:W-:Y:S01]  /*5d40*/  @!P3 IMAD.MOV R6, RZ, RZ, R46 ;  /* 0x000000ffff06b224 */ /* 0x000fe200078e022e */
[----:B------:R-:W-:Y:S02]  /*5d50*/  LOP3.LUT R36, R36, 0xfffffffe, RZ, 0xc0, !PT ;  /* 0xfffffffe24247812 */ /* 0x000fe400078ec0ff */
[----:B------:R-:W-:Y:S01]  /*5d60*/  ISETP.GE.OR P1, PT, R2, UR4, !P1 ;  /* 0x0000000402007c0c */ /* 0x000fe2000cf26670 */
[----:B------:R-:W-:Y:S01]  /*5d70*/  VIADD R44, R6, 0x1 ;  /* 0x00000001062c7836 */ /* 0x000fe20000000000 */
[----:B------:R-:W-:Y:S01]  /*5d80*/  @P2 LOP3.LUT R36, R36, 0x1, RZ, 0xfc, !PT ;  /* 0x0000000124242812 */ /* 0x000fe200078efcff */
[----:B------:R-:W-:Y:S01]  /*5d90*/  @!P2 IMAD.MOV R44, RZ, RZ, R6 ;  /* 0x000000ffff2ca224 */ /* 0x000fe200078e0206 */
[----:B-1----:R-:W-:Y:S01]  /*5da0*/  ISETP.GE.AND P2, PT, R30, UR6, PT ;  /* 0x000000061e007c0c */ /* 0x002fe2000bf46270 */
[----:B------:R-:W-:Y:S01]  /*5db0*/  VIADD R2, R5, 0xb ;  /* 0x0000000b05027836 */ /* 0x000fe20000000000 */
[----:B---3--:R-:W-:-:S04]  /*5dc0*/  ISETP.GE.AND P3, PT, R29, UR6, PT ;  /* 0x000000061d007c0c */ /* 0x008fc8000bf66270 */
[----:B------:R-:W-:Y:S01]  /*5dd0*/  ISETP.GE.OR P2, PT, R2, UR4, !P2 ;  /* 0x0000000402007c0c */ /* 0x000fe2000d746670 */
[C---:B------:R-:W-:Y:S01]  /*5de0*/  VIADD R2, R5.reuse, 0xc ;  /* 0x0000000c05027836 */ /* 0x040fe20000000000 */
[----:B----4-:R-:W-:Y:S01]  /*5df0*/  ISETP.GE.AND P4, PT, R28, UR6, PT ;  /* 0x000000061c007c0c */ /* 0x010fe2000bf86270 */
[----:B------:R-:W-:-:S03]  /*5e00*/  VIADD R0, R5, 0xd ;  /* 0x0000000d05007836 */ /* 0x000fc60000000000 */
[----:B------:R-:W-:Y:S01]  /*5e10*/  ISETP.GE.OR P3, PT, R2, UR4, !P3 ;  /* 0x0000000402007c0c */ /* 0x000fe2000df66670 */
[----:B------:R-:W-:Y:S02]  /*5e20*/  VIADD R4, R44, 0x1 ;  /* 0x000000012c047836 */ /* 0x000fe40000000000 */
[----:B------:R-:W-:Y:S01]  /*5e30*/  @!P1 IMAD.MOV R4, RZ, RZ, R44 ;  /* 0x000000ffff049224 */ /* 0x000fe200078e022c */
[----:B------:R-:W-:Y:S01]  /*5e40*/  ISETP.GE.OR P4, PT, R0, UR4, !P4 ;  /* 0x0000000400007c0c */ /* 0x000fe2000e786670 */
[----:B------:R-:W-:Y:S01]  /*5e50*/  VIADD R5, R5, 0xe ;  /* 0x0000000e05057836 */ /* 0x000fe20000000000 */
[----:B------:R-:W-:Y:S01]  /*5e60*/  ISETP.GE.AND P5, PT, R27, UR6, PT ;  /* 0x000000061b007c0c */ /* 0x000fe2000bfa6270 */
[----:B------:R-:W-:Y:S02]  /*5e70*/  VIADD R42, R4, 0x1 ;  /* 0x00000001042a7836 */ /* 0x000fe40000000000 */
[----:B------:R-:W-:Y:S01]  /*5e80*/  @!P2 IMAD.MOV R42, RZ, RZ, R4 ;  /* 0x000000ffff2aa224 */ /* 0x000fe200078e0204 */
[----:B------:R-:W-:-:S03]  /*5e90*/  ISETP.GE.OR P5, PT, R5, UR4, !P5 ;  /* 0x0000000405007c0c */ /* 0x000fc6000efa6670 */
[----:B------:R-:W-:Y:S02]  /*5ea0*/  VIADD R2, R42, 0x1 ;  /* 0x000000012a027836 */ /* 0x000fe40000000000 */
[----:B------:R-:W-:-:S04]  /*5eb0*/  @!P3 IMAD.MOV R2, RZ, RZ, R42 ;  /* 0x000000ffff02b224 */ /* 0x000fc800078e022a */
[----:B------:R-:W-:Y:S02]  /*5ec0*/  VIADD R0, R2, 0x1 ;  /* 0x0000000102007836 */ /* 0x000fe40000000000 */
[----:B------:R-:W-:-:S04]  /*5ed0*/  @!P4 IMAD.MOV R0, RZ, RZ, R2 ;  /* 0x000000ffff00c224 */ /* 0x000fc800078e0202 */
[----:B------:R-:W-:Y:S02]  /*5ee0*/  VIADD R5, R0, 0x1 ;  /* 0x0000000100057836 */ /* 0x000fe40000000000 */
[----:B------:R-:W-:-:S05]  /*5ef0*/  @!P5 IMAD.MOV R5, RZ, RZ, R0 ;  /* 0x000000ffff05d224 */ /* 0x000fca00078e0200 */
[----:B------:R-:W0:Y:S02]  /*5f00*/  SHFL.UP P6, R10, R5, 0x1, RZ ;  /* 0x04200000050a7989 */ /* 0x000e2400000c00ff */
        /* <DEDUP_REMOVED lines=9> */
[----:B------:R-:W-:-:S13]  /*5fa0*/  ISETP.NE.AND P6, PT, R8, 0x1f, PT ;  /* 0x0000001f0800780c */ /* 0x000fda0003fc5270 */
[----:B------:R-:W-:-:S05]  /*5fb0*/  @!P6 LEA R11, R3, UR5, 0x2 ;  /* 0x00000005030bec11 */ /* 0x000fca000f8e10ff */
[----:B------:R-:W-:Y:S01]  /*5fc0*/  @!P6 STS [R11], R16 ;  /* 0x000000100b00e388 */ /* 0x000fe20000000800 */
[----:B------:R-:W-:Y:S01]  /*5fd0*/  BAR.SYNC.DEFER_BLOCKING 0x0 ;  /* 0x0000000000007b1d */ /* 0x000fe20000010000 */
[----:B------:R-:W-:-:S05]  /*5fe0*/  IMAD.IADD R47, R16, 0x1, -R5 ;  /* 0x00000001102f7824 */ /* 0x000fca00078e0a05 */
[----:B------:R-:W0:Y:S04]  /*5ff0*/  LDS.128 R20, [UR5] ;  /* 0x00000005ff147984 */ /* 0x000e280008000c00 */
[----:B------:R-:W1:Y:S01]  /*6000*/  LDS.128 R16, [UR5+0x10] ;  /* 0x00001005ff107984 */ /* 0x000e620008000c00 */
[----:B------:R-:W-:-:S04]  /*6010*/  ISETP.NE.AND P6, PT, R8, RZ, PT ;  /* 0x000000ff0800720c */ /* 0x000fc80003fc5270 */
[----:B------:R-:W-:Y:S02]  /*6020*/  SEL R47, R47, RZ, P6 ;  /* 0x000000ff2f2f7207 */ /* 0x000fe40003000000 */
[----:B------:R-:W-:Y:S01]  /*6030*/  ISETP.NE.AND P6, PT, R3, 0x2, PT ;  /* 0x000000020300780c */ /* 0x000fe20003fc5270 */
[----:B0-----:R-:W-:-:S04]  /*6040*/  IMAD.IADD R5, R20, 0x1, R21 ;  /* 0x0000000114057824 */ /* 0x001fc800078e0215 */
[----:B------:R-:W-:Y:S01]  /*6050*/  IMAD.IADD R8, R22, 0x1, R5 ;  /* 0x0000000116087824 */ /* 0x000fe200078e0205 */
[----:B------:R-:W-:Y:S02]  /*6060*/  SEL R7, R5, R20, !P6 ;  /* 0x0000001405077207 */ /* 0x000fe40007000000 */
[----:B------:R-:W-:-:S04]  /*6070*/  ISETP.NE.AND P6, PT, R3, 0x3, PT ;  /* 0x000000030300780c */ /* 0x000fc80003fc5270 */
[----:B------:R-:W-:Y:S01]  /*6080*/  SEL R7, R8, R7, !P6 ;  /* 0x0000000708077207 */ /* 0x000fe20007000000 */
[----:B------:R-:W-:Y:S01]  /*6090*/  IMAD.IADD R8, R23, 0x1, R8 ;  /* 0x0000000117087824 */ /* 0x000fe200078e0208 */
[----:B------:R-:W-:-:S04]  /*60a0*/  ISETP.NE.AND P6, PT, R3, 0x4, PT ;  /* 0x000000040300780c */ /* 0x000fc80003fc5270 */
[C---:B------:R-:W-:Y:S01]  /*60b0*/  SEL R7, R8.reuse, R7, !P6 ;  /* 0x0000000708077207 */ /* 0x040fe20007000000 */
[----:B-1----:R-:W-:Y:S01]  /*60c0*/  IMAD.IADD R8, R8, 0x1, R16 ;  /* 0x0000000108087824 */ /* 0x002fe200078e0210 */
[----:B------:R-:W-:-:S04]  /*60d0*/  ISETP.NE.AND P6, PT, R3, 0x5, PT ;  /* 0x000000050300780c */ /* 0x000fc80003fc5270 */
        /* <DEDUP_REMOVED lines=8> */
[----:B------:R-:W0:Y:S01]  /*6160*/  LDS.128 R8, [UR5+0x20] ;  /* 0x00002005ff087984 */ /* 0x000e220008000c00 */
[----:B------:R-:W-:-:S04]  /*6170*/  ISETP.NE.AND P6, PT, R3, 0x8, PT ;  /* 0x000000080300780c */ /* 0x000fc80003fc5270 */
[----:B------:R-:W-:Y:S02]  /*6180*/  SEL R7, R5, R7, !P6 ;  /* 0x0000000705077207 */ /* 0x000fe40007000000 */
[----:B------:R-:W-:Y:S01]  /*6190*/  ISETP.NE.AND P6, PT, R3, 0x9, PT ;  /* 0x000000090300780c */ /* 0x000fe20003fc5270 */
[----:B0-----:R-:W-:-:S05]  /*61a0*/  IMAD.IADD R14, R5, 0x1, R8 ;  /* 0x00000001050e7824 */ /* 0x001fca00078e0208 */
[----:B------:R-:W-:Y:S01]  /*61b0*/  SEL R7, R14, R7, !P6 ;  /* 0x000000070e077207 */ /* 0x000fe20007000000 */
[----:B------:R-:W-:Y:S01]  /*61c0*/  IMAD.IADD R14, R9, 0x1, R14 ;  /* 0x00000001090e7824 */ /* 0x000fe200078e020e */
[----:B------:R-:W-:-:S04]  /*61d0*/  ISETP.NE.AND P6, PT, R3, 0xa, PT ;  /* 0x0000000a0300780c */ /* 0x000fc80003fc5270 */
[----:B------:R-:W-:Y:S01]  /*61e0*/  SEL R7, R14, R7, !P6 ;  /* 0x000000070e077207 */ /* 0x000fe20007000000 */
[----:B------:R-:W-:Y:S01]  /*61f0*/  IMAD.IADD R14, R10, 0x1, R14 ;  /* 0x000000010a0e7824 */ /* 0x000fe200078e020e */
[----:B------:R-:W-:-:S04]  /*6200*/  ISETP.NE.AND P6, PT, R3, 0xb, PT ;  /* 0x0000000b0300780c */ /* 0x000fc80003fc5270 */
[C---:B------:R-:W-:Y:S02]  /*6210*/  SEL R7, R14.reuse, R7, !P6 ;  /* 0x000000070e077207 */ /* 0x040fe40007000000 */
[----:B------:R-:W-:Y:S02]  /*6220*/  IADD3 R14, PT, PT, R14, UR4, R11 ;  /* 0x000000040e0e7c10 */ /* 0x000fe4000fffe00b */
[----:B------:R-:W-:-:S03]  /*6230*/  ISETP.GE.U32.AND P6, PT, R49, 0x20, PT ;  /* 0x000000203100780c */ /* 0x000fc60003fc6070 */
[----:B------:R-:W-:Y:S01]  /*6240*/  VIADD R14, R14, 0xffffe980 ;  /* 0xffffe9800e0e7836 */ /* 0x000fe20000000000 */
[----:B------:R-:W-:-:S04]  /*6250*/  SEL R7, R7, RZ, P6 ;  /* 0x000000ff07077207 */ /* 0x000fc80003000000 */
[----:B------:R-:W-:Y:S01]  /*6260*/  ISETP.GT.AND P6, PT, R14, 0x180, PT ;  /* 0x000001800e00780c */ /* 0x000fe20003fc4270 */
[----:B------:R-:W-:Y:S01]  /*6270*/  IMAD.IADD R47, R7, 0x1, R47 ;  /* 0x00000001072f7824 */ /* 0x000fe200078e022f */
[----:B------:R-:W-:Y:S03]  /*6280*/  BSSY.RECONVERGENT B0, `(.L_x_114) ;  /* 0x0000191000007945 */ /* 0x000fe60003800200 */
        /* <DEDUP_REMOVED lines=13> */
[----:B------:R-:W-:Y:S01]  /*6360*/  IMAD.IADD R0, R0, 0x1, R47 ;  /* 0x0000000100007824 */ /* 0x000fe200078e022f */
[----:B------:R-:W-:Y:S06]  /*6370*/  @P6 BRA `(.L_x_115) ;  /* 0x0000000c00a46947 */ /* 0x000fec0003800000 */
[----:B------:R-:W-:Y:S01]  /*6380*/  ISETP.LT.AND P0, PT, R47, R14, P0 ;  /* 0x0000000e2f00720c */ /* 0x000fe20000701270 */
[----:B------:R-:W-:-:S12]  /*6390*/  BSSY.RECONVERGENT B2, `(.L_x_116) ;  /* 0x000000d000027945 */ /* 0x000fd80003800200 */
[----:B------:R-:W-:Y:S05]  /*63a0*/  @!P0 BRA `(.L_x_117) ;  /* 0x00000000002c8947 */ /* 0x000fea0003800000 */
[----:B------:R-:W-:Y:S01]  /*63b0*/  UISETP.NE.AND UP0, UPT, UR11, URZ, UPT ;  /* 0x000000ff0b00728c */ /* 0x000fe2000bf05270 */
[----:B------:R-:W-:-:S08]  /*63c0*/  CS2R R8, SRZ ;  /* 0x0000000000087805 */ /* 0x000fd0000001ff00 */
[----:B------:R-:W-:Y:S05]  /*63d0*/  BRA.U UP0, `(.L_x_118) ;  /* 0x0000000100087547 */ /* 0x000fea000b800000 */
[----:B------:R-:W0:Y:S02]  /*63e0*/  LDC.64 R8, c[0x0][0x3d0] ;  /* 0x0000f400ff087b82 */ /* 0x000e240000000a00 */
[----:B0-----:R-:W5:Y:S02]  /*63f0*/  LDG.E.64 R8, desc[UR8][R8.64] ;  /* 0x0000000808087981 */ /* 0x001f64000c1e1b00 */
.L_x_118:
[----:B------:R-:W0:Y:S01]  /*6400*/  LDCU.64 UR12, c[0x0][0x390] ;  /* 0x00007200ff0c77ac */ /* 0x000e220008000a00 */
[----:B-----5:R-:W-:-:S04]  /*6410*/  IADD3 R10, P0, PT, R47, R8, RZ ;  /* 0x000000082f0a7210 */ /* 0x020fc80007f1e0ff */
[----:B------:R-:W-:Y:S02]  /*6420*/  LEA.HI.X.SX32 R9, R47, R9, 0x1, P0 ;  /* 0x000000092f097211 */ /* 0x000fe400000f0eff */
[----:B0-----:R-:W-:-:S04]  /*6430*/  LEA R8, P0, R10, UR12, 0x2 ;  /* 0x0000000c0a087c11 */ /* 0x001fc8000f8010ff */
[----:B------:R-:W-:-:S05]  /*6440*/  LEA.HI.X R9, R10, UR13, R9, 0x2, P0 ;  /* 0x0000000d0a097c11 */ /* 0x000fca00080f1409 */
[----:B------:R0:W-:Y:S04]  /*6450*/  STG.E desc[UR8][R8.64], R45 ;  /* 0x0000002d08007986 */ /* 0x0001e8000c101908 */
.L_x_117:
[----:B------:R-:W-:Y:S05]  /*6460*/  BSYNC.RECONVERGENT B2 ;  /* 0x0000000000027941 */ /* 0x000fea0003800200 */
.L_x_116:
[----:B------:R-:W-:Y:S01]  /*6470*/  LOP3.LUT P0, RZ, R36, 0x2, RZ, 0xc0, !PT ;  /* 0x0000000224ff7812 */ /* 0x000fe2000780c0ff */
[----:B------:R-:W-:Y:S03]  /*6480*/  BSSY.RECONVERGENT B2, `(.L_x_119) ;  /* 0x000000e000027945 */ /* 0x000fe60003800200 */
[----:B------:R-:W-:-:S13]  /*6490*/  ISETP.GE.OR P0, PT, R43, R14, !P0 ;  /* 0x0000000e2b00720c */ /* 0x000fda0004706670 */
[----:B------:R-:W-:Y:S05]  /*64a0*/  @P0 BRA `(.L_x_120) ;  /* 0x00000000002c0947 */ /* 0x000fea0003800000 */
[----:B------:R-:W-:Y:S01]  /*64b0*/  UISETP.NE.AND UP0, UPT, UR11, URZ, UPT ;  /* 0x000000ff0b00728c */ /* 0x000fe2000bf05270 */
[----:B0-----:R-:W-:-:S08]  /*64c0*/  CS2R R8, SRZ ;  /* 0x0000000000087805 */ /* 0x001fd0000001ff00 */
[----:B------:R-:W-:Y:S05]  /*64d0*/  BRA.U UP0, `(.L_x_121) ;  /* 0x0000000100087547 */ /* 0x000fea000b800000 */
[----:B------:R-:W0:Y:S02]  /*64e0*/  LDC.64 R8, c[0x0][0x3d0] ;  /* 0x0000f400ff087b82 */ /* 0x000e240000000a00 */
[----:B0-----:R-:W5:Y:S02]  /*64f0*/  LDG.E.64 R8, desc[UR8][R8.64] ;  /* 0x0000000808087981 */ /* 0x001f64000c1e1b00 */
.L_x_121:
[----:B------:R-:W0:Y:S01]  /*6500*/  LDCU.64 UR12, c[0x0][0x390] ;  /* 0x00007200ff0c77ac */ /* 0x000e220008000a00 */
[----:B-----5:R-:W-:-:S04]  /*6510*/  IADD3 R10, P0, PT, R43, R8, RZ ;  /* 0x000000082b0a7210 */ /* 0x020fc80007f1e0ff */
[----:B------:R-:W-:Y:S02]  /*6520*/  LEA.HI.X.SX32 R9, R43, R9, 0x1, P0 ;  /* 0x000000092b097211 */ /* 0x000fe400000f0eff */
[----:B0-----:R-:W-:-:S04]  /*6530*/  LEA R8, P0, R10, UR12, 0x2 ;  /* 0x0000000c0a087c11 */ /* 0x001fc8000f8010ff */
[----:B------:R-:W-:-:S05]  /*6540*/  LEA.HI.X R9, R10, UR13, R9, 0x2, P0 ;  /* 0x0000000d0a097c11 */ /* 0x000fca00080f1409 */
[----:B------:R1:W-:Y:S04]  /*6550*/  STG.E desc[UR8][R8.64], R41 ;  /* 0x0000002908007986 */ /* 0x0003e8000c101908 */
.L_x_120:
[----:B------:R-:W-:Y:S05]  /*6560*/  BSYNC.RECONVERGENT B2 ;  /* 0x0000000000027941 */ /* 0x000fea0003800200 */
.L_x_119:
[----:B------:R-:W-:Y:S01]  /*6570*/  LOP3.LUT P0, RZ, R36, 0x4, RZ, 0xc0, !PT ;  /* 0x0000000424ff7812 */ /* 0x000fe2000780c0ff */
[----:B------:R-:W-:Y:S03]  /*6580*/  BSSY.RECONVERGENT B2, `(.L_x_122) ;  /* 0x000000e000027945 */ /* 0x000fe60003800200 */
[----:B------:R-:W-:-:S13]  /*6590*/  ISETP.GE.OR P0, PT, R26, R14, !P0 ;  /* 0x0000000e1a00720c */ /* 0x000fda0004706670 */
[----:B------:R-:W-:Y:S05]  /*65a0*/  @P0 BRA `(.L_x_123) ;  /* 0x00000000002c0947 */ /* 0x000fea0003800000 */
[----:B------:R-:W-:Y:S01]  /*65b0*/  UISETP.NE.AND UP0, UPT, UR11, URZ, UPT ;  /* 0x000000ff0b00728c */ /* 0x000fe2000bf05270 */
[----:B01----:R-:W-:-:S08]  /*65c0*/  CS2R R8, SRZ ;  /* 0x0000000000087805 */ /* 0x003fd0000001ff00 */
[----:B------:R-:W-:Y:S05]  /*65d0*/  BRA.U UP0, `(.L_x_124) ;  /* 0x0000000100087547 */ /* 0x000fea000b800000 */
[----:B------:R-:W0:Y:S02]  /*65e0*/  LDC.64 R8, c[0x0][0x3d0] ;  /* 0x0000f400ff087b82 */ /* 0x000e240000000a00 */
[----:B0-----:R-:W5:Y:S02]  /*65f0*/  LDG.E.64 R8, desc[UR8][R8.64] ;  /* 0x0000000808087981 */ /* 0x001f64000c1e1b00 */
.L_x_124:
[----:B------:R-:W0:Y:S01]  /*6600*/  LDCU.64 UR12, c[0x0][0x390] ;  /* 0x00007200ff0c77ac */ /* 0x000e220008000a00 */
[----:B-----5:R-:W-:-:S04]  /*6610*/  IADD3 R10, P0, PT, R26, R8, RZ ;  /* 0x000000081a0a7210 */ /* 0x020fc80007f1e0ff */
[----:B------:R-:W-:Y:S02]  /*6620*/  LEA.HI.X.SX32 R9, R26, R9, 0x1, P0 ;  /* 0x000000091a097211 */ /* 0x000fe400000f0eff */
[----:B0-----:R-:W-:-:S04]  /*6630*/  LEA R8, P0, R10, UR12, 0x2 ;  /* 0x0000000c0a087c11 */ /* 0x001fc8000f8010ff */
[----:B------:R-:W-:-:S05]  /*6640*/  LEA.HI.X R9, R10, UR13, R9, 0x2, P0 ;  /* 0x0000000d0a097c11 */ /* 0x000fca00080f1409 */
[----:B------:R2:W-:Y:S04]  /*6650*/  STG.E desc[UR8][R8.64], R40 ;  /* 0x0000002808007986 */ /* 0x0005e8000c101908 */
.L_x_123:
[----:B------:R-:W-:Y:S05]  /*6660*/  BSYNC.RECONVERGENT B2 ;  /* 0x0000000000027941 */ /* 0x000fea0003800200 */
.L_x_122:
[----:B------:R-:W-:Y:S01]  /*6670*/  LOP3.LUT P0, RZ, R36, 0x8, RZ, 0xc0, !PT ;  /* 0x0000000824ff7812 */ /* 0x000fe2000780c0ff */
[----:B------:R-:W-:Y:S03]  /*6680*/  BSSY.RECONVERGENT B2, `(.L_x_125) ;  /* 0x000000e000027945 */ /* 0x000fe60003800200 */
[----:B------:R-:W-:-:S13]  /*6690*/  ISETP.GE.OR P0, PT, R25, R14, !P0 ;  /* 0x0000000e1900720c */ /* 0x000fda0004706670 */
[----:B------:R-:W-:Y:S05]  /*66a0*/  @P0 BRA `(.L_x_126) ;  /* 0x00000000002c0947 */ /* 0x000fea0003800000 */
[----:B------:R-:W-:Y:S01]  /*66b0*/  UISETP.NE.AND UP0, UPT, UR11, URZ, UPT ;  /* 0x000000ff0b00728c */ /* 0x000fe2000bf05270 */
[----:B012---:R-:W-:-:S08]  /*66c0*/  CS2R R8, SRZ ;  /* 0x0000000000087805 */ /* 0x007fd0000001ff00 */
[----:B------:R-:W-:Y:S05]  /*66d0*/  BRA.U UP0, `(.L_x_127) ;  /* 0x0000000100087547 */ /* 0x000fea000b800000 */
[----:B------:R-:W0:Y:S02]  /*66e0*/  LDC.64 R8, c[0x0][0x3d0] ;  /* 0x0000f400ff087b82 */ /* 0x000e240000000a00 */
[----:B0-----:R-:W5:Y:S02]  /*66f0*/  LDG.E.64 R8, desc[UR8][R8.64] ;  /* 0x0000000808087981 */ /* 0x001f64000c1e1b00 */
.L_x_127:
[----:B------:R-:W0:Y:S01]  /*6700*/  LDCU.64 UR12, c[0x0][0x390] ;  /* 0x00007200ff0c77ac */ /* 0x000e220008000a00 */
[----:B-----5:R-:W-:-:S04]  /*6710*/  IADD3 R10, P0, PT, R25, R8, RZ ;  /* 0x00000008190a7210 */ /* 0x020fc80007f1e0ff */
[----:B------:R-:W-:Y:S02]  /*6720*/  LEA.HI.X.SX32 R9, R25, R9, 0x1, P0 ;  /* 0x0000000919097211 */ /* 0x000fe400000f0eff */
[----:B0-----:R-:W-:-:S04]  /*6730*/  LEA R8, P0, R10, UR12, 0x2 ;  /* 0x0000000c0a087c11 */ /* 0x001fc8000f8010ff */
[----:B------:R-:W-:-:S05]  /*6740*/  LEA.HI.X R9, R10, UR13, R9, 0x2, P0 ;  /* 0x0000000d0a097c11 */ /* 0x000fca00080f1409 */
[----:B------:R3:W-:Y:S04]  /*6750*/  STG.E desc[UR8][R8.64], R39 ;  /* 0x0000002708007986 */ /* 0x0007e8000c101908 */
.L_x_126:
[----:B------:R-:W-:Y:S05]  /*6760*/  BSYNC.RECONVERGENT B2 ;  /* 0x0000000000027941 */ /* 0x000fea0003800200 */
.L_x_125:
[----:B------:R-:W-:Y:S01]  /*6770*/  LOP3.LUT P0, RZ, R36, 0x10, RZ, 0xc0, !PT ;  /* 0x0000001024ff7812 */ /* 0x000fe2000780c0ff */
[----:B------:R-:W-:Y:S03]  /*6780*/  BSSY.RECONVERGENT B2, `(.L_x_128) ;  /* 0x000000e000027945 */ /* 0x000fe60003800200 */
[----:B------:R-:W-:-:S13]  /*6790*/  ISETP.GE.OR P0, PT, R24, R14, !P0 ;  /* 0x0000000e1800720c */ /* 0x000fda0004706670 */
[----:B------:R-:W-:Y:S05]  /*67a0*/  @P0 BRA `(.L_x_129) ;  /* 0x00000000002c0947 */ /* 0x000fea0003800000 */
[----:B------:R-:W-:Y:S01]  /*67b0*/  UISETP.NE.AND UP0, UPT, UR11, URZ, UPT ;  /* 0x000000ff0b00728c */ /* 0x000fe2000bf05270 */
[----:B0123--:R-:W-:-:S08]  /*67c0*/  CS2R R8, SRZ ;  /* 0x0000000000087805 */ /* 0x00ffd0000001ff00 */
[----:B------:R-:W-:Y:S05]  /*67d0*/  BRA.U UP0, `(.L_x_130) ;  /* 0x0000000100087547 */ /* 0x000fea000b800000 */
[----:B------:R-:W0:Y:S02]  /*67e0*/  LDC.64 R8, c[0x0][0x3d0] ;  /* 0x0000f400ff087b82 */ /* 0x000e240000000a00 */
[----:B0-----:R-:W5:Y:S02]  /*67f0*/  LDG.E.64 R8, desc[UR8][R8.64] ;  /* 0x0000000808087981 */ /* 0x001f64000c1e1b00 */
.L_x_130:
[----:B------:R-:W0:Y:S01]  /*6800*/  LDCU.64 UR12, c[0x0][0x390] ;  /* 0x00007200ff0c77ac */ /* 0x000e220008000a00 */
[----:B-----5:R-:W-:-:S04]  /*6810*/  IADD3 R10, P0, PT, R24, R8, RZ ;  /* 0x00000008180a7210 */ /* 0x020fc80007f1e0ff */
[----:B------:R-:W-:Y:S02]  /*6820*/  LEA.HI.X.SX32 R9, R24, R9, 0x1, P0 ;  /* 0x0000000918097211 */ /* 0x000fe400000f0eff */
[----:B0-----:R-:W-:-:S04]  /*6830*/  LEA R8, P0, R10, UR12, 0x2 ;  /* 0x0000000c0a087c11 */ /* 0x001fc8000f8010ff */
[----:B------:R-:W-:-:S05]  /*6840*/  LEA.HI.X R9, R10, UR13, R9, 0x2, P0 ;  /* 0x0000000d0a097c11 */ /* 0x000fca00080f1409 */
[----:B------:R4:W-:Y:S04]  /*6850*/  STG.E desc[UR8][R8.64], R38 ;  /* 0x0000002608007986 */ /* 0x0009e8000c101908 */
.L_x_129:
[----:B------:R-:W-:Y:S05]  /*6860*/  BSYNC.RECONVERGENT B2 ;  /* 0x0000000000027941 */ /* 0x000fea0003800200 */
.L_x_128:
[----:B------:R-:W-:Y:S01]  /*6870*/  LOP3.LUT P0, RZ, R36, 0x20, RZ, 0xc0, !PT ;  /* 0x0000002024ff7812 */ /* 0x000fe2000780c0ff */
[----:B------:R-:W-:Y:S03]  /*6880*/  BSSY.RECONVERGENT B2, `(.L_x_131) ;  /* 0x000000e000027945 */ /* 0x000fe60003800200 */
[----:B------:R-:W-:-:S13]  /*6890*/  ISETP.GE.OR P0, PT, R15, R14, !P0 ;  /* 0x0000000e0f00720c */ /* 0x000fda0004706670 */
[----:B------:R-:W-:Y:S05]  /*68a0*/  @P0 BRA `(.L_x_132) ;  /* 0x00000000002c0947 */ /* 0x000fea0003800000 */
[----:B------:R-:W-:Y:S01]  /*68b0*/  UISETP.NE.AND UP0, UPT, UR11, URZ, UPT ;  /* 0x000000ff0b00728c */ /* 0x000fe2000bf05270 */
[----:B01234-:R-:W-:-:S08]  /*68c0*/  CS2R R8, SRZ ;  /* 0x0000000000087805 */ /* 0x01ffd0000001ff00 */
[----:B------:R-:W-:Y:S05]  /*68d0*/  BRA.U UP0, `(.L_x_133) ;  /* 0x0000000100087547 */ /* 0x000fea000b800000 */
[----:B------:R-:W0:Y:S02]  /*68e0*/  LDC.64 R8, c[0x0][0x3d0] ;  /* 0x0000f400ff087b82 */ /* 0x000e240000000a00 */
[----:B0-----:R-:W5:Y:S02]  /*68f0*/  LDG.E.64 R8, desc[UR8][R8.64] ;  /* 0x0000000808087981 */ /* 0x001f64000c1e1b00 */
.L_x_133:
[----:B------:R-:W0:Y:S01]  /*6900*/  LDCU.64 UR12, c[0x0][0x390] ;  /* 0x00007200ff0c77ac */ /* 0x000e220008000a00 */
[----:B-----5:R-:W-:-:S04]  /*6910*/  IADD3 R10, P0, PT, R15, R8, RZ ;  /* 0x000000080f0a7210 */ /* 0x020fc80007f1e0ff */
[----:B------:R-:W-:Y:S02]  /*6920*/  LEA.HI.X.SX32 R9, R15, R9, 0x1, P0 ;  /* 0x000000090f097211 */ /* 0x000fe400000f0eff */
[----:B0-----:R-:W-:-:S04]  /*6930*/  LEA R8, P0, R10, UR12, 0x2 ;  /* 0x0000000c0a087c11 */ /* 0x001fc8000f8010ff */
[----:B------:R-:W-:-:S05]  /*6940*/  LEA.HI.X R9, R10, UR13, R9, 0x2, P0 ;  /* 0x0000000d0a097c11 */ /* 0x000fca00080f1409 */
[----:B------:R0:W-:Y:S04]  /*6950*/  STG.E desc[UR8][R8.64], R37 ;  /* 0x0000002508007986 */ /* 0x0001e8000c101908 */
.L_x_132:
[----:B------:R-:W-:Y:S05]  /*6960*/  BSYNC.RECONVERGENT B2 ;  /* 0x0000000000027941 */ /* 0x000fea0003800200 */
.L_x_131:
        /* <DEDUP_REMOVED lines=9> */
.L_x_136:
[----:B------:R-:W0:Y:S01]  /*6a00*/  LDCU.64 UR12, c[0x0][0x390] ;  /* 0x00007200ff0c77ac */ /* 0x000e220008000a00 */
[----:B-----5:R-:W-:-:S04]  /*6a10*/  IADD3 R10, P0, PT, R13, R8, RZ ;  /* 0x000000080d0a7210 */ /* 0x020fc80007f1e0ff */
[----:B------:R-:W-:Y:S02]  /*6a20*/  LEA.HI.X.SX32 R9, R13, R9, 0x1, P0 ;  /* 0x000000090d097211 */ /* 0x000fe400000f0eff */
[----:B0-----:R-:W-:-:S04]  /*6a30*/  LEA R8, P0, R10, UR12, 0x2 ;  /* 0x0000000c0a087c11 */ /* 0x001fc8000f8010ff */
[----:B------:R-:W-:-:S05]  /*6a40*/  LEA.HI.X R9, R10, UR13, R9, 0x2, P0 ;  /* 0x0000000d0a097c11 */ /* 0x000fca00080f1409 */
[----:B------:R0:W-:Y:S04]  /*6a50*/  STG.E desc[UR8][R8.64], R35 ;  /* 0x0000002308007986 */ /* 0x0001e8000c101908 */
.L_x_135:
[----:B------:R-:W-:Y:S05]  /*6a60*/  BSYNC.RECONVERGENT B2 ;  /* 0x0000000000027941 */ /* 0x000fea0003800200 */
.L_x_134:
        /* <DEDUP_REMOVED lines=9> */
.L_x_139:
[----:B------:R-:W0:Y:S01]  /*6b00*/  LDCU.64 UR12, c[0x0][0x390] ;  /* 0x00007200ff0c77ac */ /* 0x000e220008000a00 */
[----:B-----5:R-:W-:-:S04]  /*6b10*/  IADD3 R10, P0, PT, R12, R8, RZ ;  /* 0x000000080c0a7210 */ /* 0x020fc80007f1e0ff */
[----:B------:R-:W-:Y:S02]  /*6b20*/  LEA.HI.X.SX32 R9, R12, R9, 0x1, P0 ;  /* 0x000000090c097211 */ /* 0x000fe400000f0eff */
[----:B0-----:R-:W-:-:S04]  /*6b30*/  LEA R8, P0, R10, UR12, 0x2 ;  /* 0x0000000c0a087c11 */ /* 0x001fc8000f8010ff */
[----:B------:R-:W-:-:S05]  /*6b40*/  LEA.HI.X R9, R10, UR13, R9, 0x2, P0 ;  /* 0x0000000d0a097c11 */ /* 0x000fca00080f1409 */
[----:B------:R0:W-:Y:S04]  /*6b50*/  STG.E desc[UR8][R8.64], R34 ;  /* 0x0000002208007986 */ /* 0x0001e8000c101908 */
.L_x_138:
[----:B------:R-:W-:Y:S05]  /*6b60*/  BSYNC.RECONVERGENT B2 ;  /* 0x0000000000027941 */ /* 0x000fea0003800200 */
.L_x_137:
[----:B------:R-:W-:Y:S01]  /*6b70*/  LOP3.LUT P0, RZ, R36, 0x100, RZ, 0xc0, !PT ;  /* 0x0000010024ff7812 */ /* 0x000fe2000780c0ff */
[----:B------:R-:W-:Y:S03]  /*6b80*/  BSSY.RECONVERGENT B2, `(.L_x_140) ;  /* 0x000000e000027945 */ /* 0x000fe60003800200 */
[----:B------:R-:W-:-:S13]  /*6b90*/  ISETP.GE.OR P0, PT, R7, R14, !P0 ;  /* 0x0000000e0700720c */ /* 0x000fda0004706670 */
[----:B------:R-:W-:Y:S05]  /*6ba0*/  @P0 BRA `(.L_x_141) ;  /* 0x00000000002c0947 */ /* 0x000fea0003800000 */
[----:B------:R-:W-:Y:S01]  /*6bb0*/  UISETP.NE.AND UP0, UPT, UR11, URZ, UPT ;  /* 0x000000ff0b00728c */ /* 0x000fe2000bf05270 */
[----:B01234-:R-:W-:Y:S01]  /*6bc0*/  CS2R R8, SRZ ;  /* 0x0000000000087805 */ /* 0x01ffe2000001ff00 */
[----:B------:R-:W0:Y:S07]  /*6bd0*/  LDCU.64 UR12, c[0x0][0x390] ;  /* 0x00007200ff0c77ac */ /* 0x000e2e0008000a00 */
[----:B------:R-:W-:Y:S05]  /*6be0*/  BRA.U UP0, `(.L_x_142) ;  /* 0x0000000100087547 */ /* 0x000fea000b800000 */
[----:B------:R-:W1:Y:S02]  /*6bf0*/  LDC.64 R8, c[0x0][0x3d0] ;  /* 0x0000f400ff087b82 */ /* 0x000e640000000a00 */
[----:B-1----:R-:W5:Y:S02]  /*6c00*/  LDG.E.64 R8, desc[UR8][R8.64] ;  /* 0x0000000808087981 */ /* 0x002f64000c1e1b00 */
.L_x_142:
[----:B-----5:R-:W-:-:S04]  /*6c10*/  IADD3 R10, P0, PT, R7, R8, RZ ;  /* 0x00000008070a7210 */ /* 0x020fc80007f1e0ff */
[----:B------:R-:W-:Y:S02]  /*6c20*/  LEA.HI.X.SX32 R7, R7, R9, 0x1, P0 ;  /* 0x0000000907077211 */ /* 0x000fe400000f0eff */
[----:B0-----:R-:W-:-:S04]  /*6c30*/  LEA R8, P0, R10, UR12, 0x2 ;  /* 0x0000000c0a087c11 */ /* 0x001fc8000f8010ff */
[----:B------:R-:W-:-:S05]  /*6c40*/  LEA.HI.X R9, R10, UR13, R7, 0x2, P0 ;  /* 0x0000000d0a097c11 */ /* 0x000fca00080f1407 */
[----:B------:R0:W-:Y:S04]  /*6c50*/  STG.E desc[UR8][R8.64], R33 ;  /* 0x0000002108007986 */ /* 0x0001e8000c101908 */
.L_x_141:
[----:B------:R-:W-:Y:S05]  /*6c60*/  BSYNC.RECONVERGENT B2 ;  /* 0x0000000000027941 */ /* 0x000fea0003800200 */
.L_x_140:
        /* <DEDUP_REMOVED lines=10> */
.L_x_145:
[----:B-----5:R-:W-:-:S04]  /*6d10*/  IADD3 R7, P0, PT, R6, R8, RZ ;  /* 0x0000000806077210 */ /* 0x020fc80007f1e0ff */
[----:B------:R-:W-:Y:S02]  /*6d20*/  LEA.HI.X.SX32 R8, R6, R9, 0x1, P0 ;  /* 0x0000000906087211 */ /* 0x000fe400000f0eff */
[----:B0-----:R-:W-:-:S04]  /*6d30*/  LEA R6, P0, R7, UR12, 0x2 ;  /* 0x0000000c07067c11 */ /* 0x001fc8000f8010ff */
[----:B------:R-:W-:-:S05]  /*6d40*/  LEA.HI.X R7, R7, UR13, R8, 0x2, P0 ;  /* 0x0000000d07077c11 */ /* 0x000fca00080f1408 */
[----:B------:R0:W-:Y:S04]  /*6d50*/  STG.E desc[UR8][R6.64], R32 ;  /* 0x0000002006007986 */ /* 0x0001e8000c101908 */
.L_x_144:
[----:B------:R-:W-:Y:S05]  /*6d60*/  BSYNC.RECONVERGENT B2 ;  /* 0x0000000000027941 */ /* 0x000fea0003800200 */
.L_x_143:
[----:B------:R-:W-:Y:S01]  /*6d70*/  ISETP.GE.OR P1, PT, R5, R14, !P1 ;  /* 0x0000000e0500720c */ /* 0x000fe20004f26670 */
        /* <DEDUP_REMOVED lines=8> */
.L_x_148:
[----:B-12345:R-:W-:-:S04]  /*6e00*/  IADD3 R8, P0, PT, R5, R6, RZ ;  /* 0x0000000605087210 */ /* 0x03efc80007f1e0ff */
[----:B------:R-:W-:Y:S02]  /*6e10*/  LEA.HI.X.SX32 R5, R5, R7, 0x1, P0 ;  /* 0x0000000705057211 */ /* 0x000fe400000f0eff */
[----:B0-----:R-:W-:-:S04]  /*6e20*/  LEA R6, P0, R8, UR12, 0x2 ;  /* 0x0000000c08067c11 */ /* 0x001fc8000f8010ff */
[----:B------:R-:W-:-:S05]  /*6e30*/  LEA.HI.X R7, R8, UR13, R5, 0x2, P0 ;  /* 0x0000000d08077c11 */ /* 0x000fca00080f1405 */
[----:B------:R0:W-:Y:S04]  /*6e40*/  STG.E desc[UR8][R6.64], R31 ;  /* 0x0000001f06007986 */ /* 0x0001e8000c101908 */
.L_x_147:
[----:B------:R-:W-:Y:S05]  /*6e50*/  BSYNC.RECONVERGENT B2 ;  /* 0x0000000000027941 */ /* 0x000fea0003800200 */
.L_x_146:
        /* <DEDUP_REMOVED lines=9> */
.L_x_151:
[----:B-----5:R-:W-:-:S04]  /*6ef0*/  IADD3 R5, P0, PT, R4, R6, RZ ;  /* 0x0000000604057210 */ /* 0x020fc80007f1e0ff */
[----:B------:R-:W-:Y:S02]  /*6f00*/  LEA.HI.X.SX32 R6, R4, R7, 0x1, P0 ;  /* 0x0000000704067211 */ /* 0x000fe400000f0eff */
[----:B0-----:R-:W-:-:S04]  /*6f10*/  LEA R4, P0, R5, UR12, 0x2 ;  /* 0x0000000c05047c11 */ /* 0x001fc8000f8010ff */
[----:B------:R-:W-:-:S05]  /*6f20*/  LEA.HI.X R5, R5, UR13, R6, 0x2, P0 ;  /* 0x0000000d05057c11 */ /* 0x000fca00080f1406 */
[----:B------:R0:W-:Y:S04]  /*6f30*/  STG.E desc[UR8][R4.64], R30 ;  /* 0x0000001e04007986 */ /* 0x0001e8000c101908 */
.L_x_150:
[----:B------:R-:W-:Y:S05]  /*6f40*/  BSYNC.RECONVERGENT B2 ;  /* 0x0000000000027941 */ /* 0x000fea0003800200 */
.L_x_149:
        /* <DEDUP_REMOVED lines=9> */
.L_x_154:
[----:B-----5:R-:W-:-:S04]  /*6fe0*/  IADD3 R6, P0, PT, R3, R4, RZ ;  /* 0x0000000403067210 */ /* 0x020fc80007f1e0ff */
[----:B------:R-:W-:Y:S02]  /*6ff0*/  LEA.HI.X.SX32 R3, R3, R5, 0x1, P0 ;  /* 0x0000000503037211 */ /* 0x000fe400000f0eff */
[----:B0-----:R-:W-:-:S04]  /*7000*/  LEA R4, P0, R6, UR12, 0x2 ;  /* 0x0000000c06047c11 */ /* 0x001fc8000f8010ff */
[----:B------:R-:W-:-:S05]  /*7010*/  LEA.HI.X R5, R6, UR13, R3, 0x2, P0 ;  /* 0x0000000d06057c11 */ /* 0x000fca00080f1403 */
[----:B------:R0:W-:Y:S04]  /*7020*/  STG.E desc[UR8][R4.64], R29 ;  /* 0x0000001d04007986 */ /* 0x0001e8000c101908 */
.L_x_153:
[----:B------:R-:W-:Y:S05]  /*7030*/  BSYNC.RECONVERGENT B2 ;  /* 0x0000000000027941 */ /* 0x000fea0003800200 */
.L_x_152:
        /* <DEDUP_REMOVED lines=9> */
.L_x_157:
[----:B-----5:R-:W-:-:S04]  /*70d0*/  IADD3 R3, P0, PT, R2, R4, RZ ;  /* 0x0000000402037210 */ /* 0x020fc80007f1e0ff */
[----:B------:R-:W-:Y:S02]  /*70e0*/  LEA.HI.X.SX32 R4, R2, R5, 0x1, P0 ;  /* 0x0000000502047211 */ /* 0x000fe400000f0eff */
[----:B0-----:R-:W-:-:S04]  /*70f0*/  LEA R2, P0, R3, UR12, 0x2 ;  /* 0x0000000c03027c11 */ /* 0x001fc8000f8010ff */
[----:B------:R-:W-:-:S05]  /*7100*/  LEA.HI.X R3, R3, UR13, R4, 0x2, P0 ;  /* 0x0000000d03037c11 */ /* 0x000fca00080f1404 */
[----:B------:R0:W-:Y:S04]  /*7110*/  STG.E desc[UR8][R2.64], R28 ;  /* 0x0000001c02007986 */ /* 0x0001e8000c101908 */
.L_x_156:
[----:B------:R-:W-:Y:S05]  /*7120*/  BSYNC.RECONVERGENT B2 ;  /* 0x0000000000027941 */ /* 0x000fea0003800200 */
.L_x_155:
[----:B------:R-:W-:-:S13]  /*7130*/  ISETP.GE.OR P5, PT, R0, R14, !P5 ;  /* 0x0000000e0000720c */ /* 0x000fda0006fa6670 */
[----:B------:R-:W-:Y:S05]  /*7140*/  @P5 BRA `(.L_x_158) ;  /* 0x0000000800905947 */ /* 0x000fea0003800000 */
[----:B------:R-:W-:Y:S01]  /*7150*/  UISETP.NE.AND UP0, UPT, UR11, URZ, UPT ;  /* 0x000000ff0b00728c */ /* 0x000fe2000bf05270 */
[----:B0-----:R-:W-:Y:S01]  /*7160*/  CS2R R2, SRZ ;  /* 0x0000000000027805 */ /* 0x001fe2000001ff00 */
[----:B------:R-:W0:Y:S07]  /*7170*/  LDCU.64 UR12, c[0x0][0x390] ;  /* 0x00007200ff0c77ac */ /* 0x000e2e0008000a00 */
[----:B------:R-:W-:Y:S05]  /*7180*/  BRA.U UP0, `(.L_x_159) ;  /* 0x0000000100087547 */ /* 0x000fea000b800000 */
[----:B------:R-:W1:Y:S02]  /*7190*/  LDC.64 R2, c[0x0][0x3d0] ;  /* 0x0000f400ff027b82 */ /* 0x000e640000000a00 */
[----:B-1----:R-:W5:Y:S02]  /*71a0*/  LDG.E.64 R2, desc[UR8][R2.64] ;  /* 0x0000000802027981 */ /* 0x002f64000c1e1b00 */
.L_x_159:
[----:B-----5:R-:W-:-:S04]  /*71b0*/  IADD3 R4, P0, PT, R0, R2, RZ ;  /* 0x0000000200047210 */ /* 0x020fc80007f1e0ff */
[----:B------:R-:W-:Y:S02]  /*71c0*/  LEA.HI.X.SX32 R3, R0, R3, 0x1, P0 ;  /* 0x0000000300037211 */ /* 0x000fe400000f0eff */
[----:B0-----:R-:W-:-:S04]  /*71d0*/  LEA R2, P0, R4, UR12, 0x2 ;  /* 0x0000000c04027c11 */ /* 0x001fc8000f8010ff */
[----:B------:R-:W-:-:S05]  /*71e0*/  LEA.HI.X R3, R4, UR13, R3, 0x2, P0 ;  /* 0x0000000d04037c11 */ /* 0x000fca00080f1403 */
[----:B------:R0:W-:Y:S01]  /*71f0*/  STG.E desc[UR8][R2.64], R27 ;  /* 0x0000001b02007986 */ /* 0x0001e2000c101908 */
[----:B------:R-:W-:Y:S05]  /*7200*/  BRA `(.L_x_158) ;  /* 0x0000000800607947 */ /* 0x000fea0003800000 */
.L_x_115:
[----:B------:R-:W-:Y:S01]  /*7210*/  BAR.SYNC.DEFER_BLOCKING 0x0 ;  /* 0x0000000000007b1d */ /* 0x000fe20000010000 */
[----:B------:R-:W-:Y:S02]  /*7220*/  P2R R51, PR, RZ, 0x2 ;  /* 0x00000002ff337803 */ /* 0x000fe40000000000 */
[C---:B------:R-:W-:Y:S02]  /*7230*/  LOP3.LUT P1, RZ, R36.reuse, 0x8, RZ, 0xc0, !PT ;  /* 0x0000000824ff7812 */ /* 0x040fe4000782c0ff */
[----:B------:R-:W-:Y:S01]  /*7240*/  @P0 LEA R42, R47, UR5, 0x2 ;  /* 0x000000052f2a0c11 */ /* 0x000fe2000f8e10ff */
[----:B------:R-:W0:Y:S01]  /*7250*/  LDCU.64 UR12, c[0x0][0x390] ;  /* 0x00007200ff0c77ac */ /* 0x000e220008000a00 */
[----:B------:R-:W-:Y:S02]  /*7260*/  P2R R52, PR, RZ, 0x2 ;  /* 0x00000002ff347803 */ /* 0x000fe40000000000 */
[----:B------:R-:W-:Y:S02]  /*7270*/  LOP3.LUT P1, RZ, R36, 0x4, RZ, 0xc0, !PT ;  /* 0x0000000424ff7812 */ /* 0x000fe4000782c0ff */
[----:B------:R-:W-:-:S02]  /*7280*/  P2R R50, PR, RZ, 0x4 ;  /* 0x00000004ff327803 */ /* 0x000fc40000000000 */
[----:B------:R-:W-:Y:S02]  /*7290*/  P2R R53, PR, RZ, 0x2 ;  /* 0x00000002ff357803 */ /* 0x000fe40000000000 */
[C---:B------:R-:W-:Y:S02]  /*72a0*/  LOP3.LUT P1, RZ, R36.reuse, 0x2, RZ, 0xc0, !PT ;  /* 0x0000000224ff7812 */ /* 0x040fe4000782c0ff */
[----:B------:R-:W-:Y:S02]  /*72b0*/  P2R R48, PR, RZ, 0x8 ;  /* 0x00000008ff307803 */ /* 0x000fe40000000000 */
[----:B------:R-:W-:Y:S02]  /*72c0*/  P2R R46, PR, RZ, 0x10 ;  /* 0x00000010ff2e7803 */ /* 0x000fe40000000000 */
[----:B------:R-:W-:Y:S02]  /*72d0*/  P2R R44, PR, RZ, 0x20 ;  /* 0x00000020ff2c7803 */ /* 0x000fe40000000000 */
[C---:B------:R-:W-:Y:S01]  /*72e0*/  LOP3.LUT P2, RZ, R36.reuse, 0x10, RZ, 0xc0, !PT ;  /* 0x0000001024ff7812 */ /* 0x040fe2000784c0ff */
[----:B------:R1:W-:Y:S01]  /*72f0*/  @P0 STS [R42], R45 ;  /* 0x0000002d2a000388 */ /* 0x0003e20000000800 */
[----:B------:R-:W-:-:S02]  /*7300*/  LOP3.LUT P3, RZ, R36, 0x20, RZ, 0xc0, !PT ;  /* 0x0000002024ff7812 */ /* 0x000fc4000786c0ff */
[C---:B------:R-:W-:Y:S02]  /*7310*/  LOP3.LUT P4, RZ, R36.reuse, 0x40, RZ, 0xc0, !PT ;  /* 0x0000004024ff7812 */ /* 0x040fe4000788c0ff */
[C---:B------:R-:W-:Y:S02]  /*7320*/  LOP3.LUT P5, RZ, R36.reuse, 0x80, RZ, 0xc0, !PT ;  /* 0x0000008024ff7812 */ /* 0x040fe400078ac0ff */
[C---:B------:R-:W-:Y:S02]  /*7330*/  LOP3.LUT P6, RZ, R36.reuse, 0x1, RZ, 0xc0, !PT ;  /* 0x0000000124ff7812 */ /* 0x040fe400078cc0ff */
[----:B------:R-:W-:Y:S02]  /*7340*/  LOP3.LUT P0, RZ, R36, 0x100, RZ, 0xc0, !PT ;  /* 0x0000010024ff7812 */ /* 0x000fe4000780c0ff */
[----:B------:R-:W-:-:S05]  /*7350*/  @P1 LEA R36, R43, UR5, 0x2 ;  /* 0x000000052b241c11 */ /* 0x000fca000f8e10ff */
[----:B------:R2:W-:Y:S01]  /*7360*/  @P1 STS [R36], R41 ;  /* 0x0000002924001388 */ /* 0x0005e20000000800 */
[----:B------:R-:W-:Y:S02]  /*7370*/  ISETP.NE.AND P1, PT, R53, RZ, PT ;  /* 0x000000ff3500720c */ /* 0x000fe40003f25270 */
[----:B-1----:R-:W-:Y:S02]  /*7380*/  @P4 LEA R42, R13, UR5, 0x2 ;  /* 0x000000050d2a4c11 */ /* 0x002fe4000f8e10ff */
[----:B------:R-:W-:Y:S02]  /*7390*/  @P5 LEA R13, R12, UR5, 0x2 ;  /* 0x000000050c0d5c11 */ /* 0x000fe4000f8e10ff */
[----:B------:R-:W-:Y:S02]  /*73a0*/  @P0 LEA R12, R7, UR5, 0x2 ;  /* 0x00000005070c0c11 */ /* 0x000fe4000f8e10ff */
[----:B------:R-:W-:-:S05]  /*73b0*/  @P6 LEA R7, R6, UR5, 0x2 ;  /* 0x0000000506076c11 */ /* 0x000fca000f8e10ff */
[----:B------:R-:W-:-:S05]  /*73c0*/  @P1 LEA R43, R26, UR5, 0x2 ;  /* 0x000000051a2b1c11 */ /* 0x000fca000f8e10ff */
[----:B------:R2:W-:Y:S01]  /*73d0*/  @P1 STS [R43], R40 ;  /* 0x000000282b001388 */ /* 0x0005e20000000800 */
[----:B------:R-:W-:-:S13]  /*73e0*/  ISETP.NE.AND P1, PT, R52, RZ, PT ;  /* 0x000000ff3400720c */ /* 0x000fda0003f25270 */
[----:B------:R-:W-:Y:S02]  /*73f0*/  @P1 LEA R26, R25, UR5, 0x2 ;  /* 0x00000005191a1c11 */ /* 0x000fe4000f8e10ff */
[----:B------:R-:W-:Y:S02]  /*7400*/  @P2 LEA R25, R24, UR5, 0x2 ;  /* 0x0000000518192c11 */ /* 0x000fe4000f8e10ff */
[----:B------:R-:W-:Y:S01]  /*7410*/  @P3 LEA R24, R15, UR5, 0x2 ;  /* 0x000000050f183c11 */ /* 0x000fe2000f8e10ff */
[----:B------:R2:W-:Y:S01]  /*7420*/  @P1 STS [R26], R39 ;  /* 0x000000271a001388 */ /* 0x0005e20000000800 */
[----:B------:R-:W-:-:S03]  /*7430*/  ISETP.NE.AND P1, PT, R51, RZ, PT ;  /* 0x000000ff3300720c */ /* 0x000fc60003f25270 */
[----:B------:R2:W-:Y:S01]  /*7440*/  @P2 STS [R25], R38 ;  /* 0x0000002619002388 */ /* 0x0005e20000000800 */
[----:B------:R-:W-:-:S03]  /*7450*/  ISETP.NE.AND P2, PT, R50, RZ, PT ;  /* 0x000000ff3200720c */ /* 0x000fc60003f45270 */
[----:B------:R2:W-:Y:S01]  /*7460*/  @P3 STS [R24], R37 ;  /* 0x0000002518003388 */ /* 0x0005e20000000800 */
[----:B------:R-:W-:-:S03]  /*7470*/  ISETP.NE.AND P3, PT, R48, RZ, PT ;  /* 0x000000ff3000720c */ /* 0x000fc60003f65270 */
[----:B------:R2:W-:Y:S01]  /*7480*/  @P4 STS [R42], R35 ;  /* 0x000000232a004388 */ /* 0x0005e20000000800 */
[----:B------:R-:W-:Y:S02]  /*7490*/  ISETP.NE.AND P4, PT, R46, RZ, PT ;  /* 0x000000ff2e00720c */ /* 0x000fe40003f85270 */
[----:B------:R-:W-:Y:S01]  /*74a0*/  @P1 LEA R6, R5, UR5, 0x2 ;  /* 0x0000000505061c11 */ /* 0x000fe2000f8e10ff */
[----:B------:R2:W-:Y:S01]  /*74b0*/  @P5 STS [R13], R34 ;  /* 0x000000220d005388 */ /* 0x0005e20000000800 */
[----:B------:R-:W-:Y:S02]  /*74c0*/  ISETP.NE.AND P5, PT, R44, RZ, PT ;  /* 0x000000ff2c00720c */ /* 0x000fe40003fa5270 */
[----:B------:R-:W-:Y:S01]  /*74d0*/  @P2 LEA R5, R4, UR5, 0x2 ;  /* 0x0000000504052c11 */ /* 0x000fe2000f8e10ff */
[----:B------:R2:W-:Y:S01]  /*74e0*/  @P0 STS [R12], R33 ;  /* 0x000000210c000388 */ /* 0x0005e20000000800 */
[----:B------:R-:W-:Y:S02]  /*74f0*/  ISETP.GE.U32.AND P0, PT, R49, R14, PT ;  /* 0x0000000e3100720c */ /* 0x000fe40003f06070 */
[----:B------:R-:W-:Y:S01]  /*7500*/  @P3 LEA R4, R3, UR5, 0x2 ;  /* 0x0000000503043c11 */ /* 0x000fe2000f8e10ff */
[----:B------:R2:W-:Y:S02]  /*7510*/  @P6 STS [R7], R32 ;  /* 0x0000002007006388 */ /* 0x0005e40000000800 */
[----:B------:R-:W-:-:S02]  /*7520*/  @P4 LEA R3, R2, UR5, 0x2 ;  /* 0x0000000502034c11 */ /* 0x000fc4000f8e10ff */
[----:B------:R2:W-:Y:S02]  /*7530*/  @P1 STS [R6], R31 ;  /* 0x0000001f06001388 */ /* 0x0005e40000000800 */
[----:B------:R-:W-:Y:S02]  /*7540*/  @P5 LEA R0, R0, UR5, 0x2 ;  /* 0x0000000500005c11 */ /* 0x000fe4000f8e10ff */
[----:B------:R2:W-:Y:S04]  /*7550*/  @P2 STS [R5], R30 ;  /* 0x0000001e05002388 */ /* 0x0005e80000000800 */
[----:B------:R2:W-:Y:S04]  /*7560*/  @P3 STS [R4], R29 ;  /* 0x0000001d04003388 */ /* 0x0005e80000000800 */
[----:B------:R2:W-:Y:S04]  /*7570*/  @P4 STS [R3], R28 ;  /* 0x0000001c03004388 */ /* 0x0005e80000000800 */
[----:B------:R2:W-:Y:S01]  /*7580*/  @P5 STS [R0], R27 ;  /* 0x0000001b00005388 */ /* 0x0005e20000000800 */
[----:B------:R-:W-:Y:S06]  /*7590*/  BAR.SYNC.DEFER_BLOCKING 0x0 ;  /* 0x0000000000007b1d */ /* 0x000fec0000010000 */
[----:B0-----:R-:W-:Y:S05]  /*75a0*/  @P0 BRA `(.L_x_158) ;  /* 0x0000000400780947 */ /* 0x001fea0003800000 */
[----:B------:R-:W-:Y:S01]  /*75b0*/  IADD3 R21, PT, PT, R23, R21, R22 ;  /* 0x0000001517157210 */ /* 0x000fe20007ffe016 */
[----:B------:R-:W-:Y:S03]  /*75c0*/  BSSY.RECONVERGENT B2, `(.L_x_160) ;  /* 0x0000023000027945 */ /* 0x000fe60003800200 */
[----:B------:R-:W-:-:S04]  /*75d0*/  IADD3 R21, PT, PT, R17, R21, R16 ;  /* 0x0000001511157210 */ /* 0x000fc80007ffe010 */
[----:B------:R-:W-:-:S04]  /*75e0*/  IADD3 R21, PT, PT, R19, R21, R18 ;  /* 0x0000001513157210 */ /* 0x000fc80007ffe012 */
[----:B------:R-:W-:-:S04]  /*75f0*/  IADD3 R21, PT, PT, R9, R21, R8 ;  /* 0x0000001509157210 */ /* 0x000fc80007ffe008 */
[----:B------:R-:W-:-:S04]  /*7600*/  IADD3 R21, PT, PT, R11, R21, R10 ;  /* 0x000000150b157210 */ /* 0x000fc80007ffe00a */
[----:B------:R-:W-:-:S04]  /*7610*/  IADD3 R20, PT, PT, R21, UR10, R20 ;  /* 0x0000000a15147c10 */ /* 0x000fc8000fffe014 */
[----:B------:R-:W-:-:S05]  /*7620*/  IADD3 R20, PT, PT, R20, -0x1681, -R49 ;  /* 0xffffe97f14147810 */ /* 0x000fca0007ffe831 */
[----:B--2---:R-:W-:-:S05]  /*7630*/  IMAD.HI.U32 R0, R20, -0x55555555, RZ ;  /* 0xaaaaaaab14007827 */ /* 0x004fca00078e00ff */
[----:B------:R-:W-:-:S04]  /*7640*/  SHF.R.U32.HI R0, RZ, 0x8, R0 ;  /* 0x00000008ff007819 */ /* 0x000fc80000011600 */
[----:B------:R-:W-:-:S04]  /*7650*/  LOP3.LUT R2, R0, 0x3, RZ, 0xc0, !PT ;  /* 0x0000000300027812 */ /* 0x000fc800078ec0ff */
[----:B------:R-:W-:-:S13]  /*7660*/  ISETP.NE.AND P0, PT, R2, 0x3, PT ;  /* 0x000000030200780c */ /* 0x000fda0003f05270 */
[----:B------:R-:W-:Y:S05]  /*7670*/  @!P0 BRA `(.L_x_161) ;  /* 0x00000000005c8947 */ /* 0x000fea0003800000 */
[----:B------:R-:W-:Y:S01]  /*7680*/  VIADD R0, R0, 0x1 ;  /* 0x0000000100007836 */ /* 0x000fe20000000000 */
[----:B------:R-:W-:Y:S01]  /*7690*/  BSSY.RECONVERGENT B3, `(.L_x_161) ;  /* 0x0000015000037945 */ /* 0x000fe20003800200 */
[----:B------:R-:W-:Y:S01]  /*76a0*/  LEA R6, R49, UR5, 0x2 ;  /* 0x0000000531067c11 */ /* 0x000fe2000f8e10ff */
[----:B------:R-:W-:Y:S02]  /*76b0*/  IMAD.MOV.U32 R9, RZ, RZ, RZ ;  /* 0x000000ffff097224 */ /* 0x000fe400078e00ff */
[----:B------:R-:W-:-:S05]  /*76c0*/  LOP3.LUT R0, R0, 0x3, RZ, 0xc0, !PT ;  /* 0x0000000300007812 */ /* 0x000fca00078ec0ff */
[----:B------:R-:W-:-:S07]  /*76d0*/  IMAD.MOV R0, RZ, RZ, -R0 ;  /* 0x000000ffff007224 */ /* 0x000fce00078e0a00 */
.L_x_162:
        /* <DEDUP_REMOVED lines=17> */
.L_x_161:
[----:B------:R-:W-:Y:S05]  /*77f0*/  BSYNC.RECONVERGENT B2 ;  /* 0x0000000000027941 */ /* 0x000fea0003800200 */
.L_x_160:
[----:B------:R-:W-:-:S13]  /*7800*/  ISETP.GE.U32.AND P0, PT, R20, 0x480, PT ;  /* 0x000004801400780c */ /* 0x000fda0003f06070 */
[----:B------:R-:W-:Y:S05]  /*7810*/  @!P0 BRA `(.L_x_158) ;  /* 0x0000000000dc8947 */ /* 0x000fea0003800000 */
[----:B------:R-:W1:Y:S01]  /*7820*/  S2UR UR6, SR_CgaCtaId ;  /* 0x00000000000679c3 */ /* 0x000e620000008800 */
[----:B------:R-:W-:Y:S01]  /*7830*/  UMOV UR4, 0x400 ;  /* 0x0000040000047882 */ /* 0x000fe20000000000 */
[----:B------:R-:W-:Y:S02]  /*7840*/  UISETP.NE.AND UP0, UPT, UR11, URZ, UPT ;  /* 0x000000ff0b00728c */ /* 0x000fe4000bf05270 */
[----:B------:R-:W-:Y:S01]  /*7850*/  ISETP.NE.AND P0, PT, RZ, UR11, PT ;  /* 0x0000000bff007c0c */ /* 0x000fe2000bf05270 */
[----:B------:R-:W-:Y:S02]  /*7860*/  IMAD.MOV.U32 R15, RZ, RZ, RZ ;  /* 0x000000ffff0f7224 */ /* 0x000fe400078e00ff */
[----:B------:R-:W-:Y:S01]  /*7870*/  IMAD.MOV.U32 R17, RZ, RZ, RZ ;  /* 0x000000ffff117224 */ /* 0x000fe200078e00ff */
[----:B0-----:R-:W0:Y:S01]  /*7880*/  LDC.64 R2, c[0x0][0x390] ;  /* 0x0000e400ff027b82 */ /* 0x001e220000000a00 */
[----:B------:R-:W-:Y:S01]  /*7890*/  PLOP3.LUT P1, PT, PT, PT, UP0, 0x80, 0x8 ;  /* 0x000000000008781c */ /* 0x000fe20003f2f008 */
[----:B-1----:R-:W-:-:S06]  /*78a0*/  ULEA UR4, UR6, UR4, 0x18 ;  /* 0x0000000406047291 */ /* 0x002fcc000f8ec0ff */
[C---:B------:R-:W-:Y:S01]  /*78b0*/  LEA R0, R49.reuse, UR4, 0x2 ;  /* 0x0000000431007c11 */ /* 0x040fe2000f8e10ff */
[----:B0-----:R-:W-:-:S04]  /*78c0*/  IMAD.WIDE.U32 R2, R49, 0x4, R2 ;  /* 0x0000000431027825 */ /* 0x001fc800078e0002 */
[----:B------:R-:W-:-:S07]  /*78d0*/  VIADD R0, R0, 0xc00 ;  /* 0x00000c0000007836 */ /* 0x000fce0000000000 */
.L_x_163:
[----:B------:R-:W0:Y:S01]  /*78e0*/  @!P1 LDC.64 R8, c[0x0][0x3d0] ;  /* 0x0000f400ff089b82 */ /* 0x000e220000000a00 */
[----:B-1----:R-:W-:Y:S01]  /*78f0*/  CS2R R4, SRZ ;  /* 0x0000000000047805 */ /* 0x002fe2000001ff00 */
[----:B------:R-:W1:Y:S04]  /*7900*/  LDS R19, [R0+-0xc00] ;  /* 0xfff4000000137984 */ /* 0x000e680000000800 */
[----:B------:R-:W2:Y:S04]  /*7910*/  LDS R21, [R0+-0x600] ;  /* 0xfffa000000157984 */ /* 0x000ea80000000800 */
[----:B0-----:R-:W3:Y:S01]  /*7920*/  @!P1 LDG.E.64 R4, desc[UR8][R8.64] ;  /* 0x0000000808049981 */ /* 0x001ee2000c1e1b00 */
[----:B------:R-:W-:-:S13]  /*7930*/  PLOP3.LUT P1, PT, P0, PT, PT, 0x80, 0x8 ;  /* 0x000000000008781c */ /* 0x000fda000072f070 */
        /* <DEDUP_REMOVED lines=37> */
.L_x_158:
[----:B------:R-:W-:Y:S05]  /*7b90*/  BSYNC.RECONVERGENT B0 ;  /* 0x0000000000007941 */ /* 0x000fea0003800200 */
.L_x_114:
[----:B------:R-:W-:Y:S05]  /*7ba0*/  BRA `(.L_x_164) ;  /* 0x0000003400447947 */ /* 0x000fea0003800000 */
.L_x_113:
[----:B------:R-:W0:Y:S01]  /*7bb0*/  S2R R35, SR_TID.X ;  /* 0x0000000000237919 */ /* 0x000e220000002100 */
[----:B------:R-:W1:Y:S01]  /*7bc0*/  LDC.64 R2, c[0x0][0x3c8] ;  /* 0x0000f200ff027b82 */ /* 0x000e620000000a00 */
[----:B------:R-:W2:Y:S01]  /*7bd0*/  LDCU.U8 UR5, c[0x0][0x3b8] ;  /* 0x00007700ff0577ac */ /* 0x000ea20008000000 */
[----:B------:R-:W3:Y:S01]  /*7be0*/  LDCU.64 UR12, c[0x0][0x380] ;  /* 0x00007000ff0c77ac */ /* 0x000ee20008000a00 */
[----:B--2---:R-:W-:Y:S01]  /*7bf0*/  ISETP.NE.AND P1, PT, RZ, UR5, PT ;  /* 0x00000005ff007c0c */ /* 0x004fe2000bf25270 */
[----:B------:R-:W-:-:S03]  /*7c00*/  USHF.R.S32.HI UR5, URZ, 0x1f, UR7 ;  /* 0x0000001fff057899 */ /* 0x000fc60008011407 */
        /* <DEDUP_REMOVED lines=8> */
[C---:B------:R-:W-:Y:S01]  /*7c90*/  VIADD R21, R19.reuse, 0xa0 ;  /* 0x000000a013157836 */ /* 0x040fe20000000000 */
[----:B------:R-:W-:Y:S01]  /*7ca0*/  ISETP.GE.AND P0, PT, R18, UR4, PT ;  /* 0x0000000412007c0c */ /* 0x000fe2000bf06270 */
[C---:B------:R-:W-:Y:S01]  /*7cb0*/  VIADD R22, R19.reuse, 0xc0 ;  /* 0x000000c013167836 */ /* 0x040fe20000000000 */
[C---:B------:R-:W-:Y:S02]  /*7cc0*/  IADD3 R18, P2, P3, R19.reuse, UR7, R2 ;  /* 0x0000000713127c10 */ /* 0x040fe4000fb5e002 */
[----:B------:R-:W-:Y:S01]  /*7cd0*/  ISETP.GE.AND P4, PT, R20, UR4, PT ;  /* 0x0000000414007c0c */ /* 0x000fe2000bf86270 */
[----:B------:R-:W-:Y:S01]  /*7ce0*/  VIADD R20, R19, 0x60 ;  /* 0x0000006013147836 */ /* 0x000fe20000000000 */
[----:B------:R-:W-:-:S02]  /*7cf0*/  IADD3.X R3, PT, PT, RZ, UR5, R3, P2, P3 ;  /* 0x00000005ff037c10 */ /* 0x000fc400097e6403 */
[----:B---3--:R-:W-:Y:S02]  /*7d00*/  LEA R2, P2, R18, UR12, 0x2 ;  /* 0x0000000c12027c11 */ /* 0x008fe4000f8410ff */
[----:B------:R-:W-:Y:S01]  /*7d10*/  ISETP.GE.AND P6, PT, R20, UR4, PT ;  /* 0x0000000414007c0c */ /* 0x000fe2000bfc6270 */
[C---:B------:R-:W-:Y:S01]  /*7d20*/  VIADD R20, R19.reuse, 0x80 ;  /* 0x0000008013147836 */ /* 0x040fe20000000000 */
[----:B------:R-:W-:Y:S01]  /*7d30*/  LEA.HI.X R3, R18, UR13, R3, 0x2, P2 ;  /* 0x0000000d12037c11 */ /* 0x000fe200090f1403 */
[----:B------:R-:W-:Y:S01]  /*7d40*/  VIADD R18, R19, 0xe0 ;  /* 0x000000e013127836 */ /* 0x000fe20000000000 */
[----:B------:R-:W-:Y:S02]  /*7d50*/  ISETP.GE.AND P3, PT, R21, UR4, PT ;  /* 0x0000000415007c0c */ /* 0x000fe4000bf66270 */
[----:B------:R-:W-:Y:S01]  /*7d60*/  ISETP.GE.AND P5, PT, R20, UR4, PT ;  /* 0x0000000414007c0c */ /* 0x000fe2000bfa6270 */
[----:B------:R-:W2:Y:S01]  /*7d70*/  @!P1 LDG.E R0, desc[UR8][R2.64] ;  /* 0x0000000802009981 */ /* 0x000ea2000c1e1900 */
[----:B------:R-:W-:Y:S01]  /*7d80*/  ISETP.GE.AND P1, PT, R18, UR4, PT ;  /* 0x0000000412007c0c */ /* 0x000fe2000bf26270 */
[C---:B------:R-:W-:Y:S01]  /*7d90*/  VIADD R20, R19.reuse, 0x100 ;  /* 0x0000010013147836 */ /* 0x040fe20000000000 */
[----:B------:R-:W-:Y:S01]  /*7da0*/  ISETP.GE.AND P2, PT, R22, UR4, PT ;  /* 0x0000000416007c0c */ /* 0x000fe2000bf46270 */
[----:B------:R-:W-:Y:S01]  /*7db0*/  VIADD R18, R19, 0x120 ;  /* 0x0000012013127836 */ /* 0x000fe20000000000 */
[----:B------:R-:W3:Y:S02]  /*7dc0*/  @!P0 LDG.E R4, desc[UR8][R2.64+0x80] ;  /* 0x0000800802048981 */ /* 0x000ee4000c1e1900 */
[----:B------:R-:W-:-:S02]  /*7dd0*/  ISETP.GE.AND P0, PT, R20, UR4, PT ;  /* 0x0000000414007c0c */ /* 0x000fc4000bf06270 */
[----:B------:R-:W4:Y:S01]  /*7de0*/  @!P4 LDG.E R5, desc[UR8][R2.64+0x100] ;  /* 0x000100080205c981 */ /* 0x000f22000c1e1900 */
[----:B------:R-:W-:Y:S01]  /*7df0*/  ISETP.GE.AND P4, PT, R18, UR4, PT ;  /* 0x0000000412007c0c */ /* 0x000fe2000bf86270 */
[C---:B------:R-:W-:Y:S02]  /*7e00*/  VIADD R20, R19.reuse, 0x140 ;  /* 0x0000014013147836 */ /* 0x040fe40000000000 */
[C---:B------:R-:W-:Y:S01]  /*7e10*/  VIADD R18, R19.reuse, 0x160 ;  /* 0x0000016013127836 */ /* 0x040fe20000000000 */
[----:B------:R-:W5:Y:S02]  /*7e20*/  @!P6 LDG.E R6, desc[UR8][R2.64+0x180] ;  /* 0x000180080206e981 */ /* 0x000f64000c1e1900 */
[----:B------:R-:W-:Y:S02]  /*7e30*/  ISETP.GE.AND P6, PT, R20, UR4, PT ;  /* 0x0000000414007c0c */ /* 0x000fe4000bfc6270 */
[----:B------:R-:W5:Y:S01]  /*7e40*/  @!P5 LDG.E R7, desc[UR8][R2.64+0x200] ;  /* 0x000200080207d981 */ /* 0x000f62000c1e1900 */
[----:B------:R-:W-:Y:S01]  /*7e50*/  ISETP.GE.AND P5, PT, R18, UR4, PT ;  /* 0x0000000412007c0c */ /* 0x000fe2000bfa6270 */
[----:B------:R-:W-:-:S02]  /*7e60*/  VIADD R20, R19, 0x180 ;  /* 0x0000018013147836 */ /* 0x000fc40000000000 */
[C---:B------:R-:W-:Y:S01]  /*7e70*/  VIADD R18, R19.reuse, 0x1a0 ;  /* 0x000001a013127836 */ /* 0x040fe20000000000 */
[----:B------:R-:W5:Y:S01]  /*7e80*/  @!P3 LDG.E R8, desc[UR8][R2.64+0x280] ;  /* 0x000280080208b981 */ /* 0x000f62000c1e1900 */
[----:B------:R-:W-:Y:S01]  /*7e90*/  VIADD R19, R19, 0x1c0 ;  /* 0x000001c013137836 */ /* 0x000fe20000000000 */
[----:B------:R-:W-:Y:S02]  /*7ea0*/  ISETP.GE.AND P3, PT, R20, UR4, PT ;  /* 0x0000000414007c0c */ /* 0x000fe4000bf66270 */
        /* <DEDUP_REMOVED lines=10> */
[----:B------:R-:W5:Y:S01]  /*7f50*/  @!P1 LDG.E R17, desc[UR8][R2.64+0x700] ;  /* 0x0007000802119981 */ /* 0x000f62000c1e1900 */
[----:B------:R-:W0:Y:S01]  /*7f60*/  S2R R37, SR_LANEID ;  /* 0x0000000000257919 */ /* 0x000e220000000000 */
[----:B------:R-:W1:Y:S01]  /*7f70*/  S2UR UR6, SR_CgaCtaId ;  /* 0x00000000000679c3 */ /* 0x000e620000008800 */
[----:B------:R-:W-:Y:S01]  /*7f80*/  SHF.R.U32.HI R28, RZ, 0x5, R35 ;  /* 0x00000005ff1c7819 */ /* 0x000fe20000011623 */
[----:B------:R-:W-:-:S02]  /*7f90*/  UMOV UR5, 0x400 ;  /* 0x0000040000057882 */ /* 0x000fc40000000000 */
[----:B-1----:R-:W-:Y:S01]  /*7fa0*/  ULEA UR5, UR6, UR5, 0x18 ;  /* 0x0000000506057291 */ /* 0x002fe2000f8ec0ff */
[----:B------:R-:W1:Y:S01]  /*7fb0*/  LDCU UR6, c[0x0][0x3a8] ;  /* 0x00007500ff0677ac */ /* 0x000e620008000800 */
[----:B0-----:R-:W-:-:S05]  /*7fc0*/  IMAD R18, R28, 0x1e0, R37 ;  /* 0x000001e01c127824 */ /* 0x001fca00078e0225 */
[----:B------:R-:W-:Y:S02]  /*7fd0*/  LEA R18, R18, UR5, 0x2 ;  /* 0x0000000512127c11 */ /* 0x000fe4000f8e10ff */
[----:B------:R-:W-:Y:S01]  /*7fe0*/  LOP3.LUT R36, R36, 0xfffffffd, RZ, 0xc0, !PT ;  /* 0xfffffffd24247812 */ /* 0x000fe200078ec0ff */
[----:B------:R-:W-:Y:S02]  /*7ff0*/  IMAD.MOV.U32 R34, RZ, RZ, 0x2 ;  /* 0x00000002ff227424 */ /* 0x000fe400078e00ff */
[----:B--2---:R0:W-:Y:S04]  /*8000*/  STS [R18], R0 ;  /* 0x0000000012007388 */ /* 0x0041e80000000800 */
[----:B---3--:R-:W-:Y:S01]  /*8010*/  STS [R18+0x80], R4 ;  /* 0x0000800412007388 */ /* 0x008fe20000000800 */
[----:B0-----:R-:W-:-:S03]  /*8020*/  IMAD R0, R37, 0x38, R18 ;  /* 0x0000003825007824 */ /* 0x001fc600078e0212 */
[----:B----4-:R-:W-:Y:S04]  /*8030*/  STS [R18+0x100], R5 ;  /* 0x0001000512007388 */ /* 0x010fe80000000800 */
[----:B-----5:R-:W-:Y:S04]  /*8040*/  STS [R18+0x180], R6 ;  /* 0x0001800612007388 */ /* 0x020fe80000000800 */
[----:B------:R-:W-:Y:S04]  /*8050*/  STS [R18+0x200], R7 ;  /* 0x0002000712007388 */ /* 0x000fe80000000800 */
[----:B------:R-:W-:Y:S04]  /*8060*/  STS [R18+0x280], R8 ;  /* 0x0002800812007388 */ /* 0x000fe80000000800 */
[----:B------:R-:W-:Y:S04]  /*8070*/  STS [R18+0x300], R9 ;  /* 0x0003000912007388 */ /* 0x000fe80000000800 */
[----:B------:R-:W-:Y:S04]  /*8080*/  STS [R18+0x380], R10 ;  /* 0x0003800a12007388 */ /* 0x000fe80000000800 */
[----:B------:R-:W-:Y:S04]  /*8090*/  STS [R18+0x400], R11 ;  /* 0x0004000b12007388 */ /* 0x000fe80000000800 */
[----:B------:R0:W-:Y:S04]  /*80a0*/  STS [R18+0x480], R12 ;  /* 0x0004800c12007388 */ /* 0x0001e80000000800 */
[----:B------:R-:W-:Y:S04]  /*80b0*/  STS [R18+0x500], R13 ;  /* 0x0005000d12007388 */ /* 0x000fe80000000800 */
[----:B------:R-:W-:Y:S04]  /*80c0*/  STS [R18+0x580], R14 ;  /* 0x0005800e12007388 */ /* 0x000fe80000000800 */
[----:B------:R-:W-:Y:S04]  /*80d0*/  STS [R18+0x600], R15 ;  /* 0x0006000f12007388 */ /* 0x000fe80000000800 */
[----:B------:R-:W-:Y:S04]  /*80e0*/  STS [R18+0x680], R16 ;  /* 0x0006801012007388 */ /* 0x000fe80000000800 */
[----:B------:R-:W-:Y:S01]  /*80f0*/  STS [R18+0x700], R17 ;  /* 0x0007001112007388 */ /* 0x000fe20000000800 */
[----:B------:R-:W-:-:S03]  /*8100*/  NOP ;  /* 0x0000000000007918 */ /* 0x000fc60000000000 */
[----:B------:R-:W1:Y:S04]  /*8110*/  LDS R27, [R0+0x4] ;  /* 0x00000400001b7984 */ /* 0x000e680000000800 */
[----:B------:R-:W2:Y:S04]  /*8120*/  LDS R30, [R0] ;  /* 0x00000000001e7984 */ /* 0x000ea80000000800 */
[----:B------:R-:W3:Y:S04]  /*8130*/  LDS R26, [R0+0x8] ;  /* 0x00000800001a7984 */ /* 0x000ee80000000800 */
[----:B------:R-:W4:Y:S04]  /*8140*/  LDS R25, [R0+0xc] ;  /* 0x00000c0000197984 */ /* 0x000f280000000800 */
[----:B------:R-:W5:Y:S01]  /*8150*/  LDS R24, [R0+0x10] ;  /* 0x0000100000187984 */ /* 0x000f620000000800 */
[----:B0-----:R-:W-:-:S03]  /*8160*/  IMAD R12, R35, 0xf, RZ ;  /* 0x0000000f230c7824 */ /* 0x001fc600078e02ff */
[----:B------:R-:W0:Y:S01]  /*8170*/  LDS R23, [R0+0x14] ;  /* 0x0000140000177984 */ /* 0x000e220000000800 */
[----:B------:R-:W-:-:S03]  /*8180*/  VIADD R2, R12, 0x1 ;  /* 0x000000010c027836 */ /* 0x000fc60000000000 */
[----:B------:R-:W0:Y:S04]  /*8190*/  LDS R22, [R0+0x18] ;  /* 0x0000180000167984 */ /* 0x000e280000000800 */
[----:B------:R-:W0:Y:S04]  /*81a0*/  LDS R21, [R0+0x1c] ;  /* 0x00001c0000157984 */ /* 0x000e280000000800 */
[----:B------:R-:W0:Y:S04]  /*81b0*/  LDS R20, [R0+0x20] ;  /* 0x0000200000147984 */ /* 0x000e280000000800 */
[----:B------:R-:W0:Y:S01]  /*81c0*/  LDS R19, [R0+0x24] ;  /* 0x0000240000137984 */ /* 0x000e220000000800 */
[----:B-1----:R-:W-:-:S03]  /*81d0*/  ISETP.GE.AND P1, PT, R27, UR6, PT ;  /* 0x000000061b007c0c */ /* 0x002fc6000bf26270 */
[----:B------:R-:W1:Y:S01]  /*81e0*/  LDS R17, [R0+0x28] ;  /* 0x0000280000117984 */ /* 0x000e620000000800 */
[----:B--2---:R-:W-:-:S03]  /*81f0*/  ISETP.GE.AND P0, PT, R30, UR6, PT ;  /* 0x000000061e007c0c */ /* 0x004fc6000bf06270 */
[----:B------:R-:W2:Y:S01]  /*8200*/  LDS R16, [R0+0x2c] ;  /* 0x00002c0000107984 */ /* 0x000ea20000000800 */
[----:B------:R-:W-:Y:S01]  /*8210*/  ISETP.GE.OR P6, PT, R2, UR4, !P1 ;  /* 0x0000000402007c0c */ /* 0x000fe2000cfc6670 */
[C---:B------:R-:W-:Y:S01]  /*8220*/  VIADD R2, R12.reuse, 0x2 ;  /* 0x000000020c027836 */ /* 0x040fe20000000000 */
[----:B------:R-:W-:Y:S01]  /*8230*/  ISETP.GE.OR P0, PT, R12, UR4, !P0 ;  /* 0x000000040c007c0c */ /* 0x000fe2000c706670 */
[----:B------:R-:W2:Y:S01]  /*8240*/  LDS R9, [R0+0x30] ;  /* 0x0000300000097984 */ /* 0x000ea20000000800 */
[----:B---3--:R-:W-:Y:S01]  /*8250*/  ISETP.GE.AND P1, PT, R26, UR6, PT ;  /* 0x000000061a007c0c */ /* 0x008fe2000bf26270 */
[----:B------:R-:W-:Y:S02]  /*8260*/  VIADD R3, R12, 0x3 ;  /* 0x000000030c037836 */ /* 0x000fe40000000000 */
[----:B------:R-:W3:Y:S01]  /*8270*/  LDS R7, [R0+0x34] ;  /* 0x0000340000077984 */ /* 0x000ee20000000800 */
[----:B------:R-:W-:Y:S02]  /*8280*/  ISETP.GE.OR P4, PT, R2, UR4, !P1 ;  /* 0x0000000402007c0c */ /* 0x000fe4000cf86670 */
[----:B----4-:R-:W-:Y:S01]  /*8290*/  ISETP.GE.AND P1, PT, R25, UR6, PT ;  /* 0x0000000619007c0c */ /* 0x010fe2000bf26270 */
[----:B------:R4:W4:Y:S01]  /*82a0*/  LDS R6, [R0+0x38] ;  /* 0x0000380000067984 */ /* 0x0009220000000800 */
[----:B------:R-:W-:-:S02]  /*82b0*/  SEL R2, RZ, 0x1, !P0 ;  /* 0x00000001ff027807 */ /* 0x000fc40004000000 */
[----:B------:R-:W-:Y:S01]  /*82c0*/  @P6 LOP3.LUT R36, R36, 0x2, RZ, 0xfc, !PT ;  /* 0x0000000224246812 */ /* 0x000fe200078efcff */
[----:B------:R-:W-:Y:S01]  /*82d0*/  @!P0 IMAD.MOV R34, RZ, RZ, 0x1 ;  /* 0x00000001ff228424 */ /* 0x000fe200078e02ff */
[----:B------:R-:W-:Y:S01]  /*82e0*/  BAR.SYNC.DEFER_BLOCKING 0x0 ;  /* 0x0000000000007b1d */ /* 0x000fe20000010000 */
[----:B------:R-:W-:Y:S01]  /*82f0*/  ISETP.GE.OR P2, PT, R3, UR4, !P1 ;  /* 0x0000000403007c0c */ /* 0x000fe2000cf46670 */
[----:B------:R-:W-:Y:S01]  /*8300*/  @!P6 IMAD.MOV R34, RZ, RZ, R2 ;  /* 0x000000ffff22e224 */ /* 0x000fe200078e0202 */
[----:B------:R-:W-:Y:S01]  /*8310*/  LOP3.LUT R36, R36, 0xfffffffb, RZ, 0xc0, !PT ;  /* 0xfffffffb24247812 */ /* 0x000fe200078ec0ff */
[----:B------:R-:W-:Y:S01]  /*8320*/  VIADD R2, R12, 0x4 ;  /* 0x000000040c027836 */ /* 0x000fe20000000000 */
[----:B-----5:R-:W-:Y:S02]  /*8330*/  ISETP.GE.AND P1, PT, R24, UR6, PT ;  /* 0x0000000618007c0c */ /* 0x020fe4000bf26270 */
[----:B------:R-:W-:Y:S01]  /*8340*/  @P4 LOP3.LUT R36, R36, 0x4, RZ, 0xfc, !PT ;  /* 0x0000000424244812 */ /* 0x000fe200078efcff */
[----:B------:R-:W-:Y:S01]  /*8350*/  VIADD R33, R34, 0x1 ;  /* 0x0000000122217836 */ /* 0x000fe20000000000 */
[----:B------:R-:W-:Y:S01]  /*8360*/  ISETP.GE.OR P3, PT, R2, UR4, !P1 ;  /* 0x0000000402007c0c */ /* 0x000fe2000cf66670 */
[----:B------:R-:W-:Y:S01]  /*8370*/  @!P4 IMAD.MOV R33, RZ, RZ, R34 ;  /* 0x000000ffff21c224 */ /* 0x000fe200078e0222 */
[----:B------:R-:W-:Y:S01]  /*8380*/  LOP3.LUT R36, R36, 0xfffffff7, RZ, 0xc0, !PT ;  /* 0xfffffff724247812 */ /* 0x000fe200078ec0ff */
[----:B------:R-:W-:Y:S01]  /*8390*/  VIADD R2, R12, 0x5 ;  /* 0x000000050c027836 */ /* 0x000fe20000000000 */
[----:B0-----:R-:W-:Y:S01]  /*83a0*/  ISETP.GE.AND P1, PT, R23, UR6, PT ;  /* 0x0000000617007c0c */ /* 0x001fe2000bf26270 */
        /* <DEDUP_REMOVED lines=36> */
[----:B-1----:R-:W-:Y:S01]  /*85f0*/  ISETP.GE.AND P1, PT, R17, UR6, PT ;  /* 0x0000000611007c0c */ /* 0x002fe2000bf26270 */
[----:B------:R-:W-:Y:S01]  /*8600*/  @!P3 IMAD.MOV R8, RZ, RZ, R10 ;  /* 0x000000ffff08b224 */ /* 0x000fe200078e020a */
[----:B------:R-:W-:Y:S02]  /*8610*/  LOP3.LUT R36, R36, 0xfffffffe, RZ, 0xc0, !PT ;  /* 0xfffffffe24247812 */ /* 0x000fe400078ec0ff */
[----:B------:R-:W-:Y:S01]  /*8620*/  ISETP.GE.OR P1, PT, R2, UR4, !P1 ;  /* 0x0000000402007c0c */ /* 0x000fe2000cf26670 */
[----:B------:R-:W-:Y:S01]  /*8630*/  VIADD R5, R8, 0x1 ;  /* 0x0000000108057836 */ /* 0x000fe20000000000 */
[----:B------:R-:W-:Y:S01]  /*8640*/  @P2 LOP3.LUT R36, R36, 0x1, RZ, 0xfc, !PT ;  /* 0x0000000124242812 */ /* 0x000fe200078efcff */
[----:B------:R-:W-:Y:S01]  /*8650*/  @!P2 IMAD.MOV R5, RZ, RZ, R8 ;  /* 0x000000ffff05a224 */ /* 0x000fe200078e0208 */
[----:B--2---:R-:W-:Y:S01]  /*8660*/  ISETP.GE.AND P2, PT, R16, UR6, PT ;  /* 0x0000000610007c0c */ /* 0x004fe2000bf46270 */
[----:B------:R-:W-:Y:S01]  /*8670*/  VIADD R2, R12, 0xb ;  /* 0x0000000b0c027836 */ /* 0x000fe20000000000 */
[----:B------:R-:W-:-:S04]  /*8680*/  ISETP.GE.AND P3, PT, R9, UR6, PT ;  /* 0x0000000609007c0c */ /* 0x000fc8000bf66270 */
[----:B------:R-:W-:Y:S01]  /*8690*/  ISETP.GE.OR P2, PT, R2, UR4, !P2 ;  /* 0x0000000402007c0c */ /* 0x000fe2000d746670 */
[C---:B------:R-:W-:Y:S01]  /*86a0*/  VIADD R2, R12.reuse, 0xc ;  /* 0x0000000c0c027836 */ /* 0x040fe20000000000 */
[----:B---3--:R-:W-:Y:S01]  /*86b0*/  ISETP.GE.AND P4, PT, R7, UR6, PT ;  /* 0x0000000607007c0c */ /* 0x008fe2000bf86270 */
[----:B----4-:R-:W-:-:S03]  /*86c0*/  VIADD R0, R12, 0xd ;  /* 0x0000000d0c007836 */ /* 0x010fc60000000000 */
        /* <DEDUP_REMOVED lines=28> */
[----:B------:R-:W-:Y:S06]  /*8890*/  BAR.SYNC.DEFER_BLOCKING 0x0 ;  /* 0x0000000000007b1d */ /* 0x000fec0000010000 */
[----:B------:R-:W0:Y:S01]  /*88a0*/  LDS.128 R12, [UR5] ;  /* 0x00000005ff0c7984 */ /* 0x000e220008000c00 */
[----:B------:R-:W-:Y:S01]  /*88b0*/  IMAD.IADD R40, R39, 0x1, -R40 ;  /* 0x0000000127287824 */ /* 0x000fe200078e0a28 */
[----:B------:R-:W-:-:S04]  /*88c0*/  ISETP.NE.AND P6, PT, R37, RZ, PT ;  /* 0x000000ff2500720c */ /* 0x000fc80003fc5270 */
[----:B------:R-:W-:Y:S02]  /*88d0*/  SEL R29, R40, RZ, P6 ;  /* 0x000000ff281d7207 */ /* 0x000fe40003000000 */
[----:B------:R-:W-:Y:S01]  /*88e0*/  ISETP.NE.AND P6, PT, R28, 0x2, PT ;  /* 0x000000021c00780c */ /* 0x000fe20003fc5270 */
[----:B0-----:R-:W-:-:S04]  /*88f0*/  IMAD.IADD R13, R12, 0x1, R13 ;  /* 0x000000010c0d7824 */ /* 0x001fc800078e020d */
[----:B------:R-:W-:Y:S01]  /*8900*/  IMAD.IADD R14, R14, 0x1, R13 ;  /* 0x000000010e0e7824 */ /* 0x000fe200078e020d */
[----:B------:R-:W-:Y:S02]  /*8910*/  SEL R12, R13, R12, !P6 ;  /* 0x0000000c0d0c7207 */ /* 0x000fe40007000000 */
[----:B------:R-:W-:Y:S01]  /*8920*/  ISETP.NE.AND P6, PT, R28, 0x3, PT ;  /* 0x000000031c00780c */ /* 0x000fe20003fc5270 */
[----:B------:R-:W-:-:S03]  /*8930*/  IMAD.IADD R39, R15, 0x1, R14 ;  /* 0x000000010f277824 */ /* 0x000fc600078e020e */
[----:B------:R-:W-:Y:S02]  /*8940*/  SEL R12, R14, R12, !P6 ;  /* 0x0000000c0e0c7207 */ /* 0x000fe40007000000 */
[----:B------:R-:W-:-:S04]  /*8950*/  ISETP.NE.AND P6, PT, R28, 0x4, PT ;  /* 0x000000041c00780c */ /* 0x000fc80003fc5270 */
[C---:B------:R-:W-:Y:S02]  /*8960*/  SEL R41, R39.reuse, R12, !P6 ;  /* 0x0000000c27297207 */ /* 0x040fe40007000000 */
[----:B------:R-:W0:Y:S01]  /*8970*/  LDS.128 R12, [UR5+0x10] ;  /* 0x00001005ff0c7984 */ /* 0x000e220008000c00 */
[----:B------:R-:W-:Y:S01]  /*8980*/  ISETP.NE.AND P6, PT, R28, 0x5, PT ;  /* 0x000000051c00780c */ /* 0x000fe20003fc5270 */
[----:B0-----:R-:W-:-:S04]  /*8990*/  IMAD.IADD R12, R39, 0x1, R12 ;  /* 0x00000001270c7824 */ /* 0x001fc800078e020c */
[----:B------:R-:W-:Y:S01]  /*89a0*/  IMAD.IADD R13, R13, 0x1, R12 ;  /* 0x000000010d0d7824 */ /* 0x000fe200078e020c */
[----:B------:R-:W-:Y:S02]  /*89b0*/  SEL R41, R12, R41, !P6 ;  /* 0x000000290c297207 */ /* 0x000fe40007000000 */
[----:B------:R-:W-:Y:S01]  /*89c0*/  ISETP.NE.AND P6, PT, R28, 0x6, PT ;  /* 0x000000061c00780c */ /* 0x000fe20003fc5270 */
[----:B------:R-:W-:-:S03]  /*89d0*/  IMAD.IADD R14, R14, 0x1, R13 ;  /* 0x000000010e0e7824 */ /* 0x000fc600078e020d */
[----:B------:R-:W-:Y:S02]  /*89e0*/  SEL R41, R13, R41, !P6 ;  /* 0x000000290d297207 */ /* 0x000fe40007000000 */
[----:B------:R-:W-:Y:S01]  /*89f0*/  ISETP.NE.AND P6, PT, R28, 0x7, PT ;  /* 0x000000071c00780c */ /* 0x000fe20003fc5270 */
[----:B------:R-:W-:-:S03]  /*8a00*/  IMAD.IADD R39, R15, 0x1, R14 ;  /* 0x000000010f277824 */ /* 0x000fc600078e020e */
[----:B------:R-:W-:Y:S02]  /*8a10*/  SEL R41, R14, R41, !P6 ;  /* 0x000000290e297207 */ /* 0x000fe40007000000 */
[----:B------:R-:W0:Y:S01]  /*8a20*/  LDS.128 R12, [UR5+0x20] ;  /* 0x00002005ff0c7984 */ /* 0x000e220008000c00 */
[----:B------:R-:W-:-:S04]  /*8a30*/  ISETP.NE.AND P6, PT, R28, 0x8, PT ;  /* 0x000000081c00780c */ /* 0x000fc80003fc5270 */
[C---:B------:R-:W-:Y:S02]  /*8a40*/  SEL R41, R39.reuse, R41, !P6 ;  /* 0x0000002927297207 */ /* 0x040fe40007000000 */
        /* <DEDUP_REMOVED lines=8> */
[----:B------:R-:W-:Y:S02]  /*8ad0*/  SEL R12, R14, R41, !P6 ;  /* 0x000000290e0c7207 */ /* 0x000fe40007000000 */
[----:B------:R-:W-:-:S03]  /*8ae0*/  ISETP.GE.U32.AND P6, PT, R35, 0x20, PT ;  /* 0x000000202300780c */ /* 0x000fc60003fc6070 */
[----:B------:R-:W-:-:S05]  /*8af0*/  IMAD.IADD R29, R12, 0x1, R29 ;  /* 0x000000010c1d7824 */ /* 0x000fca00078e021d */
[----:B------:R-:W-:Y:S02]  /*8b00*/  SEL R40, R40, R29, !P6 ;  /* 0x0000001d28287207 */ /* 0x000fe40007000000 */
[----:B------:R-:W-:Y:S01]  /*8b10*/  ISETP.GT.U32.AND P6, PT, R35, 0x1f, PT ;  /* 0x0000001f2300780c */ /* 0x000fe20003fc4070 */
[----:B------:R-:W-:-:S12]  /*8b20*/  IMAD.IADD R15, R15, 0x1, R14 ;  /* 0x000000010f0f7824 */ /* 0x000fd800078e020e */
        /* <DEDUP_REMOVED lines=16> */
.L_x_261:
[----:B------:R-:W-:Y:S05]  /*8c30*/  @!P6 BRA `(.L_x_167) ;  /* 0x00000000007ce947 */ /* 0x000fea0003800000 */
[----:B------:R-:W-:-:S07]  /*8c40*/  IMAD.MOV.U32 R39, RZ, RZ, 0x2f2 ;  /* 0x000002f2ff277424 */ /* 0x000fce00078e00ff */
.L_x_169:
[----:B------:R-:W-:Y:S01]  /*8c50*/  SHF.R.U32.HI R14, RZ, 0x1, R39 ;  /* 0x00000001ff0e7819 */ /* 0x000fe20000011627 */
[----:B------:R-:W-:-:S03]  /*8c60*/  IMAD R38, R38, 0x41a7, RZ ;  /* 0x000041a726267824 */ /* 0x000fc600078e02ff */
[----:B------:R-:W-:Y:S02]  /*8c70*/  IADD3 R39, PT, PT, R39, 0x1, -R14 ;  /* 0x0000000127277810 */ /* 0x000fe40007ffe80e */
[----:B------:R-:W-:Y:S02]  /*8c80*/  LOP3.LUT R38, R38, 0x7fffffff, RZ, 0xc0, !PT ;  /* 0x7fffffff26267812 */ /* 0x000fe400078ec0ff */
[----:B------:R-:W0:Y:S01]  /*8c90*/  I2F.U32.RP R42, R39 ;  /* 0x00000027002a7306 */ /* 0x000e220000209000 */
[----:B------:R-:W-:-:S07]  /*8ca0*/  IMAD.MOV R43, RZ, RZ, -R39 ;  /* 0x000000ffff2b7224 */ /* 0x000fce00078e0a27 */
        /* <DEDUP_REMOVED lines=13> */
[----:B------:R-:W-:-:S13]  /*8d80*/  ISETP.NE.U32.AND P6, PT, R39, RZ, PT ;  /* 0x000000ff2700720c */ /* 0x000fda0003fc5070 */
        /* <DEDUP_REMOVED lines=9> */
.L_x_264:
[----:B------:R-:W-:Y:S05]  /*8e20*/  @P6 BRA `(.L_x_169) ;  /* 0xfffffffc00886947 */ /* 0x000fea000383ffff */
.L_x_167:
[----:B------:R-:W-:Y:S01]  /*8e30*/  UMOV UR6, 0xffffffff ;  /* 0xffffffff00067882 */ /* 0x000fe20000000000 */
[----:B------:R-:W-:Y:S02]  /*8e40*/  ISETP.NE.AND P6, PT, R12, 0x65, PT ;  /* 0x000000650c00780c */ /* 0x000fe40003fc5270 */
[----:B------:R-:W-:Y:S11]  /*8e50*/  BRA.DIV UR6, `(.L_x_170) ;  /* 0x0000002e06a47947 */ /* 0x000ff6000b800000 */
[----:B------:R-:W0:Y:S01]  /*8e60*/  S2R R42, SR_GEMASK ;  /* 0x00000000002a7919 */ /* 0x000e220000003c00 */
[----:B------:R-:W-:Y:S01]  /*8e70*/  VOTE.ANY R14, PT, !P6 ;  /* 0x00000000000e7806 */ /* 0x000fe200070e0100 */
[C---:B------:R-:W-:Y:S02]  /*8e80*/  VIADD R45, R37.reuse, 0x2 ;  /* 0x00000002252d7836 */ /* 0x040fe40000000000 */
[C---:B------:R-:W-:Y:S02]  /*8e90*/  VIADD R43, R37.reuse, 0x4 ;  /* 0x00000004252b7836 */ /* 0x040fe40000000000 */
[----:B------:R-:W-:Y:S01]  /*8ea0*/  VIADD R51, R37, 0x10 ;  /* 0x0000001025337836 */ /* 0x000fe20000000000 */
[----:B0-----:R-:W-:-:S05]  /*8eb0*/  LOP3.LUT R14, R14, 0x80000000, R42, 0xec, !PT ;  /* 0x800000000e0e7812 */ /* 0x001fca00078eec2a */
[----:B------:R-:W-:-:S05]  /*8ec0*/  VIADD R29, R14, 0xffffffff ;  /* 0xffffffff0e1d7836 */ /* 0x000fca0000000000 */
[----:B------:R-:W-:-:S04]  /*8ed0*/  LOP3.LUT R29, R14, R29, RZ, 0xc, !PT ;  /* 0x0000001d0e1d7212 */ /* 0x000fc800078e0cff */
[----:B------:R0:W1:Y:S02]  /*8ee0*/  POPC R47, R29 ;  /* 0x0000001d002f7309 */ /* 0x0000640000000000 */
[----:B0-----:R-:W0:Y:S01]  /*8ef0*/  LDC.64 R28, c[0x0][0x3a0] ;  /* 0x0000e800ff1c7b82 */ /* 0x001e220000000a00 */
[----:B-1----:R-:W1:Y:S01]  /*8f00*/  SHFL.DOWN PT, R39, R13, 0x1, R47 ;  /* 0x082000000d277989 */ /* 0x002e6200000e002f */
[----:B------:R-:W-:-:S04]  /*8f10*/  ISETP.GE.AND P6, PT, R37, R47, PT ;  /* 0x0000002f2500720c */ /* 0x000fc80003fc6270 */
[----:B-1----:R-:W-:Y:S02]  /*8f20*/  SEL R14, R39, RZ, !P6 ;  /* 0x000000ff270e7207 */ /* 0x002fe40007000000 */
[----:B------:R-:W-:-:S03]  /*8f30*/  ISETP.GT.AND P6, PT, R45, R47, PT ;  /* 0x0000002f2d00720c */ /* 0x000fc60003fc4270 */
[----:B------:R-:W-:-:S05]  /*8f40*/  IMAD.IADD R44, R14, 0x1, R13 ;  /* 0x000000010e2c7824 */ /* 0x000fca00078e020d */
[----:B------:R-:W1:Y:S02]  /*8f50*/  SHFL.DOWN PT, R39, R44, 0x2, R47 ;  /* 0x084000002c277989 */ /* 0x000e6400000e002f */
[----:B-1----:R-:W-:Y:S02]  /*8f60*/  SEL R39, R39, RZ, !P6 ;  /* 0x000000ff27277207 */ /* 0x002fe40007000000 */
[----:B------:R-:W-:-:S03]  /*8f70*/  ISETP.GT.AND P6, PT, R43, R47, PT ;  /* 0x0000002f2b00720c */ /* 0x000fc60003fc4270 */
[----:B------:R-:W-:Y:S02]  /*8f80*/  IMAD.IADD R50, R44, 0x1, R39 ;  /* 0x000000012c327824 */ /* 0x000fe400078e0227 */
[----:B------:R-:W-:-:S03]  /*8f90*/  VIADD R44, R37, 0x8 ;  /* 0x00000008252c7836 */ /* 0x000fc60000000000 */
[----:B------:R-:W1:Y:S02]  /*8fa0*/  SHFL.DOWN PT, R39, R50, 0x4, R47 ;  /* 0x0880000032277989 */ /* 0x000e6400000e002f */
[----:B-1----:R-:W-:Y:S02]  /*8fb0*/  SEL R13, R39, RZ, !P6 ;  /* 0x000000ff270d7207 */ /* 0x002fe40007000000 */
[----:B------:R-:W-:-:S03]  /*8fc0*/  ISETP.GT.AND P6, PT, R44, R47, PT ;  /* 0x0000002f2c00720c */ /* 0x000fc60003fc4270 */
[----:B------:R-:W-:-:S05]  /*8fd0*/  IMAD.IADD R13, R50, 0x1, R13 ;  /* 0x00000001320d7824 */ /* 0x000fca00078e020d */
[----:B------:R-:W1:Y:S02]  /*8fe0*/  SHFL.DOWN PT, R39, R13, 0x8, R47 ;  /* 0x090000000d277989 */ /* 0x000e6400000e002f */
[----:B-1----:R-:W-:Y:S02]  /*8ff0*/  SEL R52, R39, RZ, !P6 ;  /* 0x000000ff27347207 */ /* 0x002fe40007000000 */
[----:B0-----:R-:W-:-:S03]  /*9000*/  IADD3 R46, P6, PT, R28, 0x100, RZ ;  /* 0x000001001c2e7810 */ /* 0x001fc60007fde0ff */
[----:B------:R-:W-:Y:S02]  /*9010*/  IMAD.IADD R52, R13, 0x1, R52 ;  /* 0x000000010d347824 */ /* 0x000fe400078e0234 */
[----:B------:R-:W-:Y:S01]  /*9020*/  IMAD.X R50, RZ, RZ, R29, P6 ;  /* 0x000000ffff327224 */ /* 0x000fe200030e061d */
[----:B------:R-:W-:Y:S02]  /*9030*/  ISETP.GT.AND P6, PT, R51, R47, PT ;  /* 0x0000002f3300720c */ /* 0x000fe40003fc4270 */
[----:B------:R-:W0:Y:S02]  /*9040*/  SHFL.DOWN PT, R39, R52, 0x10, R47 ;  /* 0x0a00000034277989 */ /* 0x000e2400000e002f */
[----:B0-----:R-:W-:Y:S02]  /*9050*/  SEL R39, R39, RZ, !P6 ;  /* 0x000000ff27277207 */ /* 0x001fe40007000000 */
[----:B------:R-:W-:-:S03]  /*9060*/  ISETP.NE.AND P6, PT, R12, 0x65, PT ;  /* 0x000000650c00780c */ /* 0x000fc60003fc5270 */
[----:B------:R-:W-:-:S10]  /*9070*/  IMAD.IADD R47, R52, 0x1, R39 ;  /* 0x00000001342f7824 */ /* 0x000fd400078e0227 */
[----:B------:R-:W-:-:S13]  /*9080*/  VOTE.ALL P6, P6 ;  /* 0x0000000000ff7806 */ /* 0x000fda00030c0000 */
.L_x_273:
[----:B------:R-:W-:Y:S05]  /*9090*/  @!P6 BRA `(.L_x_171) ;  /* 0x00000004002ce947 */ /* 0x000fea0003800000 */
[----:B------:R-:W-:-:S07]  /*90a0*/  IMAD.MOV.U32 R52, RZ, RZ, 0x2f2 ;  /* 0x000002f2ff347424 */ /* 0x000fce00078e00ff */
.L_x_177:
        /* <DEDUP_REMOVED lines=10> */
.L_x_276:
[----:B------:R-:W-:Y:S05]  /*9150*/  @!P6 BRA `(.L_x_173) ;  /* 0x00000000007ce947 */ /* 0x000fea0003800000 */
[----:B------:R-:W-:-:S07]  /*9160*/  IMAD.MOV.U32 R39, RZ, RZ, R52 ;  /* 0x000000ffff277224 */ /* 0x000fce00078e0034 */
.L_x_175:
        /* <DEDUP_REMOVED lines=29> */
.L_x_279:
[----:B------:R-:W-:Y:S05]  /*9340*/  @P6 BRA `(.L_x_175) ;  /* 0xfffffffc00886947 */ /* 0x000fea000383ffff */
.L_x_173:
[----:B------:R-:W-:Y:S01]  /*9350*/  UMOV UR6, 0xffffffff ;  /* 0xffffffff00067882 */ /* 0x000fe20000000000 */
[----:B------:R-:W-:Y:S02]  /*9360*/  ISETP.NE.AND P6, PT, R12, 0x65, PT ;  /* 0x000000650c00780c */ /* 0x000fe40003fc5270 */
[----:B------:R-:W-:Y:S11]  /*9370*/  BRA.DIV UR6, `(.L_x_176) ;  /* 0x0000002e06a07947 */ /* 0x000ff6000b800000 */
[----:B------:R-:W-:Y:S01]  /*9380*/  VOTE.ANY R14, PT, !P6 ;  /* 0x00000000000e7806 */ /* 0x000fe200070e0100 */
[----:B------:R-:W-:-:S03]  /*9390*/  VIADD R41, R41, 0xffffffe0 ;  /* 0xffffffe029297836 */ /* 0x000fc60000000000 */
[----:B------:R-:W-:-:S05]  /*93a0*/  LOP3.LUT R14, R14, 0x80000000, R42, 0xec, !PT ;  /* 0x800000000e0e7812 */ /* 0x000fca00078eec2a */
[----:B------:R-:W-:-:S05]  /*93b0*/  VIADD R29, R14, 0xffffffff ;  /* 0xffffffff0e1d7836 */ /* 0x000fca0000000000 */
[----:B------:R-:W-:-:S06]  /*93c0*/  LOP3.LUT R29, R14, R29, RZ, 0xc, !PT ;  /* 0x0000001d0e1d7212 */ /* 0x000fcc00078e0cff */
        /* <DEDUP_REMOVED lines=20> */
[----:B------:R-:W-:Y:S02]  /*9510*/  ISETP.NE.AND P6, PT, R12, 0x65, PT ;  /* 0x000000650c00780c */ /* 0x000fe40003fc5270 */
[----:B------:R-:W-:-:S11]  /*9520*/  IADD3 R47, PT, PT, R53, R14, R47 ;  /* 0x0000000e352f7210 */ /* 0x000fd60007ffe02f */
[----:B------:R-:W-:-:S13]  /*9530*/  VOTE.ALL P6, P6 ;  /* 0x0000000000ff7806 */ /* 0x000fda00030c0000 */
.L_x_288:
[----:B------:R-:W-:Y:S05]  /*9540*/  @P6 BRA `(.L_x_177) ;  /* 0xfffffff800d86947 */ /* 0x000fea000383ffff */
.L_x_171:
[----:B------:R-:W-:Y:S01]  /*9550*/  ISETP.NE.AND P6, PT, R35, RZ, PT ;  /* 0x000000ff2300720c */ /* 0x000fe20003fc5270 */
[----:B------:R-:W-:-:S12]  /*9560*/  IMAD.MOV.U32 R29, RZ, RZ, R40 ;  /* 0x000000ffff1d7224 */ /* 0x000fd800078e0028 */
[----:B------:R-:W0:Y:S01]  /*9570*/  @!P6 S2R R13, SR_CgaCtaId ;  /* 0x00000000000de919 */ /* 0x000e220000008800 */
[----:B------:R-:W-:Y:S01]  /*9580*/  @!P6 MOV R12, 0x400 ;  /* 0x00000400000ce802 */ /* 0x000fe20000000f00 */
[----:B------:R-:W-:Y:S02]  /*9590*/  @!P6 IMAD.IADD R15, R15, 0x1, R47 ;  /* 0x000000010f0fe824 */ /* 0x000fe400078e022f */
[----:B------:R-:W-:-:S05]  /*95a0*/  @!P6 IMAD.MOV.U32 R14, RZ, RZ, 0x65 ;  /* 0x00000065ff0ee424 */ /* 0x000fca00078e00ff */
[----:B------:R1:W-:Y:S01]  /*95b0*/  @!P6 ST.E.64.STRONG.GPU desc[UR8][R48.64+0x100], R14 ;  /* 0x0001000e3000e985 */ /* 0x0003e2000c10fb08 */
[----:B0-----:R-:W-:-:S05]  /*95c0*/  @!P6 LEA R12, R13, R12, 0x18 ;  /* 0x0000000c0d0ce211 */ /* 0x001fca00078ec0ff */
[----:B------:R1:W-:Y:S04]  /*95d0*/  @!P6 STS [R12+0x48], R15 ;  /* 0x0000480f0c00e388 */ /* 0x0003e80000000800 */
[----:B------:R1:W-:Y:S01]  /*95e0*/  @!P6 STS [R12+0x44], R47 ;  /* 0x0000442f0c00e388 */ /* 0x0003e20000000800 */
[----:B------:R-:W-:-:S13]  /*95f0*/  ISETP.NE.AND P6, PT, R37, RZ, PT ;  /* 0x000000ff2500720c */ /* 0x000fda0003fc5270 */
[----:B------:R-:W0:Y:S01]  /*9600*/  @!P6 S2R R28, SR_CgaCtaId ;  /* 0x00000000001ce919 */ /* 0x000e220000008800 */
[----:B------:R-:W-:Y:S01]  /*9610*/  @!P6 MOV R13, 0x400 ;  /* 0x00000400000de802 */ /* 0x000fe20000000f00 */
[----:B------:R-:W-:-:S03]  /*9620*/  @!P6 IMAD.MOV.U32 R29, RZ, RZ, R47 ;  /* 0x000000ffff1de224 */ /* 0x000fc600078e002f */
[----:B0-----:R-:W-:-:S05]  /*9630*/  @!P6 LEA R28, R28, R13, 0x18 ;  /* 0x0000000d1c1ce211 */ /* 0x001fca00078ec0ff */
[----:B------:R1:W-:Y:S02]  /*9640*/  @!P6 STS [R28+0x3c], R47 ;  /* 0x00003c2f1c00e388 */ /* 0x0003e40000000800 */
.L_x_165:
[----:B------:R-:W-:Y:S05]  /*9650*/  WARPSYNC.ALL ;  /* 0x0000000000007948 */ /* 0x000fea0003800000 */
[----:B------:R-:W0:Y:S08]  /*9660*/  S2UR UR6, SR_CgaCtaId ;  /* 0x00000000000679c3 */ /* 0x000e300000008800 */
[----:B------:R-:W-:Y:S01]  /*9670*/  BAR.SYNC.DEFER_BLOCKING 0x0 ;  /* 0x0000000000007b1d */ /* 0x000fe20000010000 */
[----:B------:R-:W-:Y:S01]  /*9680*/  ISETP.NE.AND P6, PT, R35, RZ, PT ;  /* 0x000000ff2300720c */ /* 0x000fe20003fc5270 */
[----:B------:R-:W-:-:S04]  /*9690*/  UIADD3 UR4, UPT, UPT, -UR4, 0x1680, URZ ;  /* 0x0000168004047890 */ /* 0x000fc8000fffe1ff */
[----:B------:R-:W-:Y:S02]  /*96a0*/  UMOV UR5, 0x400 ;  /* 0x0000040000057882 */ /* 0x000fe40000000000 */
[----:B0-----:R-:W-:-:S09]  /*96b0*/  ULEA UR5, UR6, UR5, 0x18 ;  /* 0x0000000506057291 */ /* 0x001fd2000f8ec0ff */
[----:B-1----:R-:W0:Y:S02]  /*96c0*/  LDS R12, [UR5+0x3c] ;  /* 0x00003c05ff0c7984 */ /* 0x002e240008000800 */
[----:B0-----:R-:W-:Y:S02]  /*96d0*/  SEL R28, R12, RZ, P6 ;  /* 0x000000ff0c1c7207 */ /* 0x001fe40003000000 */
[----:B------:R-:W0:Y:S03]  /*96e0*/  LDS.128 R12, [UR5+0x40] ;  /* 0x00004005ff0c7984 */ /* 0x000e260008000c00 */
[----:B------:R-:W-:-:S04]  /*96f0*/  IMAD.IADD R29, R28, 0x1, R29 ;  /* 0x000000011c1d7824 */ /* 0x000fc800078e021d */
[----:B------:R-:W-:Y:S02]  /*9700*/  VIADD R37, R29, 0x1 ;  /* 0x000000011d257836 */ /* 0x000fe40000000000 */
        /* <DEDUP_REMOVED lines=12> */
[--C-:B------:R-:W-:Y:S02]  /*97d0*/  @!P0 IMAD.MOV R37, RZ, RZ, R29.reuse ;  /* 0x000000ffff258224 */ /* 0x100fe400078e021d */
[----:B0-----:R-:W-:Y:S02]  /*97e0*/  VIADD R38, R15, -UR4 ;  /* 0x800000040f267c36 */ /* 0x001fe40008000000 */
[----:B------:R-:W-:Y:S02]  /*97f0*/  VIADD R14, R14, -UR4 ;  /* 0x800000040e0e7c36 */ /* 0x000fe40008000000 */
[----:B------:R-:W-:Y:S01]  /*9800*/  IMAD.IADD R12, R3, 0x1, R29 ;  /* 0x00000001030c7824 */ /* 0x000fe200078e021d */
[----:B------:R-:W-:-:S13]  /*9810*/  ISETP.GT.AND P6, PT, R38, 0x180, PT ;  /* 0x000001802600780c */ /* 0x000fda0003fc4270 */
[----:B------:R-:W-:Y:S05]  /*9820*/  @P6 BRA `(.L_x_178) ;  /* 0x0000000c00a86947 */ /* 0x000fea0003800000 */
[----:B------:R-:W-:Y:S01]  /*9830*/  ISETP.LT.AND P0, PT, R29, R14, P0 ;  /* 0x0000000e1d00720c */ /* 0x000fe20000701270 */
[----:B------:R-:W0:Y:S01]  /*9840*/  LDCU.U8 UR4, c[0x0][0x3b8] ;  /* 0x00007700ff0477ac */ /* 0x000e220008000000 */
[----:B------:R-:W-:Y:S11]  /*9850*/  BSSY.RECONVERGENT B0, `(.L_x_179) ;  /* 0x000000d000007945 */ /* 0x000ff60003800200 */
[----:B------:R-:W-:Y:S05]  /*9860*/  @!P0 BRA `(.L_x_180) ;  /* 0x00000000002c8947 */ /* 0x000fea0003800000 */
[----:B0-----:R-:W-:Y:S01]  /*9870*/  UISETP.NE.AND UP0, UPT, UR4, URZ, UPT ;  /* 0x000000ff0400728c */ /* 0x001fe2000bf05270 */
[----:B------:R-:W-:-:S08]  /*9880*/  CS2R R2, SRZ ;  /* 0x0000000000027805 */ /* 0x000fd0000001ff00 */
[----:B------:R-:W-:Y:S05]  /*9890*/  BRA.U UP0, `(.L_x_181) ;  /* 0x0000000100087547 */ /* 0x000fea000b800000 */
[----:B------:R-:W0:Y:S02]  /*98a0*/  LDC.64 R2, c[0x0][0x3d0] ;  /* 0x0000f400ff027b82 */ /* 0x000e240000000a00 */
[----:B0-----:R-:W5:Y:S02]  /*98b0*/  LDG.E.64 R2, desc[UR8][R2.64] ;  /* 0x0000000802027981 */ /* 0x001f64000c1e1b00 */
.L_x_181:
[----:B------:R-:W0:Y:S01]  /*98c0*/  LDCU.64 UR12, c[0x0][0x390] ;  /* 0x00007200ff0c77ac */ /* 0x000e220008000a00 */
[----:B-----5:R-:W-:-:S04]  /*98d0*/  IADD3 R13, P0, PT, R29, R2, RZ ;  /* 0x000000021d0d7210 */ /* 0x020fc80007f1e0ff */
[----:B------:R-:W-:Y:S02]  /*98e0*/  LEA.HI.X.SX32 R38, R29, R3, 0x1, P0 ;  /* 0x000000031d267211 */ /* 0x000fe400000f0eff */
[----:B0-----:R-:W-:-:S04]  /*98f0*/  LEA R2, P0, R13, UR12, 0x2 ;  /* 0x0000000c0d027c11 */ /* 0x001fc8000f8010ff */
[----:B------:R-:W-:-:S05]  /*9900*/  LEA.HI.X R3, R13, UR13, R38, 0x2, P0 ;  /* 0x0000000d0d037c11 */ /* 0x000fca00080f1426 */
[----:B------:R1:W-:Y:S04]  /*9910*/  STG.E desc[UR8][R2.64], R30 ;  /* 0x0000001e02007986 */ /* 0x0003e8000c101908 */
.L_x_180:
[----:B0-----:R-:W-:Y:S05]  /*9920*/  BSYNC.RECONVERGENT B0 ;  /* 0x0000000000007941 */ /* 0x001fea0003800200 */
.L_x_179:
[----:B------:R-:W-:Y:S01]  /*9930*/  LOP3.LUT P0, RZ, R36, 0x2, RZ, 0xc0, !PT ;  /* 0x0000000224ff7812 */ /* 0x000fe2000780c0ff */
[----:B------:R-:W-:Y:S03]  /*9940*/  BSSY.RECONVERGENT B0, `(.L_x_182) ;  /* 0x000000e000007945 */ /* 0x000fe60003800200 */
[----:B------:R-:W-:-:S13]  /*9950*/  ISETP.GE.OR P0, PT, R37, R14, !P0 ;  /* 0x0000000e2500720c */ /* 0x000fda0004706670 */
[----:B------:R-:W-:Y:S05]  /*9960*/  @P0 BRA `(.L_x_183) ;  /* 0x00000000002c0947 */ /* 0x000fea0003800000 */
[----:B------:R-:W-:Y:S01]  /*9970*/  UISETP.NE.AND UP0, UPT, UR4, URZ, UPT ;  /* 0x000000ff0400728c */ /* 0x000fe2000bf05270 */
[----:B-1----:R-:W-:-:S08]  /*9980*/  CS2R R2, SRZ ;  /* 0x0000000000027805 */ /* 0x002fd0000001ff00 */
[----:B------:R-:W-:Y:S05]  /*9990*/  BRA.U UP0, `(.L_x_184) ;  /* 0x0000000100087547 */ /* 0x000fea000b800000 */
[----:B------:R-:W0:Y:S02]  /*99a0*/  LDC.64 R2, c[0x0][0x3d0] ;  /* 0x0000f400ff027b82 */ /* 0x000e240000000a00 */
[----:B0-----:R-:W5:Y:S02]  /*99b0*/  LDG.E.64 R2, desc[UR8][R2.64] ;  /* 0x0000000802027981 */ /* 0x001f64000c1e1b00 */
.L_x_184:
[----:B------:R-:W0:Y:S01]  /*99c0*/  LDCU.64 UR12, c[0x0][0x390] ;  /* 0x00007200ff0c77ac */ /* 0x000e220008000a00 */
[----:B-----5:R-:W-:-:S04]  /*99d0*/  IADD3 R13, P0, PT, R37, R2, RZ ;  /* 0x00000002250d7210 */ /* 0x020fc80007f1e0ff */
[----:B------:R-:W-:Y:S02]  /*99e0*/  LEA.HI.X.SX32 R30, R37, R3, 0x1, P0 ;  /* 0x00000003251e7211 */ /* 0x000fe400000f0eff */
[----:B0-----:R-:W-:-:S04]  /*99f0*/  LEA R2, P0, R13, UR12, 0x2 ;  /* 0x0000000c0d027c11 */ /* 0x001fc8000f8010ff */
[----:B------:R-:W-:-:S05]  /*9a00*/  LEA.HI.X R3, R13, UR13, R30, 0x2, P0 ;  /* 0x0000000d0d037c11 */ /* 0x000fca00080f141e */
[----:B------:R0:W-:Y:S04]  /*9a10*/  STG.E desc[UR8][R2.64], R27 ;  /* 0x0000001b02007986 */ /* 0x0001e8000c101908 */
.L_x_183:
[----:B------:R-:W-:Y:S05]  /*9a20*/  BSYNC.RECONVERGENT B0 ;  /* 0x0000000000007941 */ /* 0x000fea0003800200 */
.L_x_182:
        /* <DEDUP_REMOVED lines=9> */
.L_x_187:
[----:B------:R-:W0:Y:S01]  /*9ac0*/  LDCU.64 UR12, c[0x0][0x390] ;  /* 0x00007200ff0c77ac */ /* 0x000e220008000a00 */
[----:B-----5:R-:W-:-:S04]  /*9ad0*/  IADD3 R13, P0, PT, R34, R2, RZ ;  /* 0x00000002220d7210 */ /* 0x020fc80007f1e0ff */
[----:B------:R-:W-:Y:S02]  /*9ae0*/  LEA.HI.X.SX32 R34, R34, R3, 0x1, P0 ;  /* 0x0000000322227211 */ /* 0x000fe400000f0eff */
[----:B0-----:R-:W-:-:S04]  /*9af0*/  LEA R2, P0, R13, UR12, 0x2 ;  /* 0x0000000c0d027c11 */ /* 0x001fc8000f8010ff */
[----:B------:R-:W-:-:S05]  /*9b00*/  LEA.HI.X R3, R13, UR13, R34, 0x2, P0 ;  /* 0x0000000d0d037c11 */ /* 0x000fca00080f1422 */
[----:B------:R2:W-:Y:S04]  /*9b10*/  STG.E desc[UR8][R2.64], R26 ;  /* 0x0000001a02007986 */ /* 0x0005e8000c101908 */
.L_x_186:
[----:B------:R-:W-:Y:S05]  /*9b20*/  BSYNC.RECONVERGENT B0 ;  /* 0x0000000000007941 */ /* 0x000fea0003800200 */
.L_x_185:
        /* <DEDUP_REMOVED lines=9> */
.L_x_190:
[----:B------:R-:W0:Y:S01]  /*9bc0*/  LDCU.64 UR12, c[0x0][0x390] ;  /* 0x00007200ff0c77ac */ /* 0x000e220008000a00 */
[----:B-----5:R-:W-:-:S04]  /*9bd0*/  IADD3 R13, P0, PT, R33, R2, RZ ;  /* 0x00000002210d7210 */ /* 0x020fc80007f1e0ff */
[----:B------:R-:W-:Y:S02]  /*9be0*/  LEA.HI.X.SX32 R26, R33, R3, 0x1, P0 ;  /* 0x00000003211a7211 */ /* 0x000fe400000f0eff */
[----:B0-----:R-:W-:-:S04]  /*9bf0*/  LEA R2, P0, R13, UR12, 0x2 ;  /* 0x0000000c0d027c11 */ /* 0x001fc8000f8010ff */
[----:B------:R-:W-:-:S05]  /*9c00*/  LEA.HI.X R3, R13, UR13, R26, 0x2, P0 ;  /* 0x0000000d0d037c11 */ /* 0x000fca00080f141a */
[----:B------:R3:W-:Y:S04]  /*9c10*/  STG.E desc[UR8][R2.64], R25 ;  /* 0x0000001902007986 */ /* 0x0007e8000c101908 */
.L_x_189:
[----:B------:R-:W-:Y:S05]  /*9c20*/  BSYNC.RECONVERGENT B0 ;  /* 0x0000000000007941 */ /* 0x000fea0003800200 */
.L_x_188:
        /* <DEDUP_REMOVED lines=9> */
.L_x_193:
[----:B------:R-:W0:Y:S01]  /*9cc0*/  LDCU.64 UR12, c[0x0][0x390] ;  /* 0x00007200ff0c77ac */ /* 0x000e220008000a00 */
[----:B-----5:R-:W-:-:S04]  /*9cd0*/  IADD3 R13, P0, PT, R32, R2, RZ ;  /* 0x00000002200d7210 */ /* 0x020fc80007f1e0ff */
[----:B------:R-:W-:Y:S02]  /*9ce0*/  LEA.HI.X.SX32 R32, R32, R3, 0x1, P0 ;  /* 0x0000000320207211 */ /* 0x000fe400000f0eff */
[----:B0-----:R-:W-:-:S04]  /*9cf0*/  LEA R2, P0, R13, UR12, 0x2 ;  /* 0x0000000c0d027c11 */ /* 0x001fc8000f8010ff */
[----:B------:R-:W-:-:S05]  /*9d00*/  LEA.HI.X R3, R13, UR13, R32, 0x2, P0 ;  /* 0x0000000d0d037c11 */ /* 0x000fca00080f1420 */
[----:B------:R4:W-:Y:S04]  /*9d10*/  STG.E desc[UR8][R2.64], R24 ;  /* 0x0000001802007986 */ /* 0x0009e8000c101908 */
.L_x_192:
[----:B------:R-:W-:Y:S05]  /*9d20*/  BSYNC.RECONVERGENT B0 ;  /* 0x0000000000007941 */ /* 0x000fea0003800200 */
.L_x_191:
        /* <DEDUP_REMOVED lines=9> */
.L_x_196:
[----:B------:R-:W0:Y:S01]  /*9dc0*/  LDCU.64 UR12, c[0x0][0x390] ;  /* 0x00007200ff0c77ac */ /* 0x000e220008000a00 */
[----:B-----5:R-:W-:-:S04]  /*9dd0*/  IADD3 R13, P0, PT, R31, R2, RZ ;  /* 0x000000021f0d7210 */ /* 0x020fc80007f1e0ff */
[----:B------:R-:W-:Y:S02]  /*9de0*/  LEA.HI.X.SX32 R24, R31, R3, 0x1, P0 ;  /* 0x000000031f187211 */ /* 0x000fe400000f0eff */
[----:B0-----:R-:W-:-:S04]  /*9df0*/  LEA R2, P0, R13, UR12, 0x2 ;  /* 0x0000000c0d027c11 */ /* 0x001fc8000f8010ff */
[----:B------:R-:W-:-:S05]  /*9e00*/  LEA.HI.X R3, R13, UR13, R24, 0x2, P0 ;  /* 0x0000000d0d037c11 */ /* 0x000fca00080f1418 */
[----:B------:R0:W-:Y:S04]  /*9e10*/  STG.E desc[UR8][R2.64], R23 ;  /* 0x0000001702007986 */ /* 0x0001e8000c101908 */
.L_x_195:
[----:B------:R-:W-:Y:S05]  /*9e20*/  BSYNC.RECONVERGENT B0 ;  /* 0x0000000000007941 */ /* 0x000fea0003800200 */
.L_x_194:
        /* <DEDUP_REMOVED lines=9> */
.L_x_199:
[----:B------:R-:W0:Y:S01]  /*9ec0*/  LDCU.64 UR12, c[0x0][0x390] ;  /* 0x00007200ff0c77ac */ /* 0x000e220008000a00 */
[----:B-----5:R-:W-:-:S04]  /*9ed0*/  IADD3 R13, P0, PT, R18, R2, RZ ;  /* 0x00000002120d7210 */ /* 0x020fc80007f1e0ff */
[----:B------:R-:W-:Y:S02]  /*9ee0*/  LEA.HI.X.SX32 R18, R18, R3, 0x1, P0 ;  /* 0x0000000312127211 */ /* 0x000fe400000f0eff */
[----:B0-----:R-:W-:-:S04]  /*9ef0*/  LEA R2, P0, R13, UR12, 0x2 ;  /* 0x0000000c0d027c11 */ /* 0x001fc8000f8010ff */
[----:B------:R-:W-:-:S05]  /*9f00*/  LEA.HI.X R3, R13, UR13, R18, 0x2, P0 ;  /* 0x0000000d0d037c11 */ /* 0x000fca00080f1412 */
[----:B------:R0:W-:Y:S04]  /*9f10*/  STG.E desc[UR8][R2.64], R22 ;  /* 0x0000001602007986 */ /* 0x0001e8000c101908 */
.L_x_198:
[----:B------:R-:W-:Y:S05]  /*9f20*/  BSYNC.RECONVERGENT B0 ;  /* 0x0000000000007941 */ /* 0x000fea0003800200 */
.L_x_197:
        /* <DEDUP_REMOVED lines=9> */
.L_x_202:
[----:B------:R-:W0:Y:S01]  /*9fc0*/  LDCU.64 UR12, c[0x0][0x390] ;  /* 0x00007200ff0c77ac */ /* 0x000e220008000a00 */
[----:B-----5:R-:W-:-:S04]  /*9fd0*/  IADD3 R13, P0, PT, R11, R2, RZ ;  /* 0x000000020b0d7210 */ /* 0x020fc80007f1e0ff */
[----:B------:R-:W-:Y:S02]  /*9fe0*/  LEA.HI.X.SX32 R18, R11, R3, 0x1, P0 ;  /* 0x000000030b127211 */ /* 0x000fe400000f0eff */
[----:B0-----:R-:W-:-:S04]  /*9ff0*/  LEA R2, P0, R13, UR12, 0x2 ;  /* 0x0000000c0d027c11 */ /* 0x001fc8000f8010ff */
[----:B------:R-:W-:-:S05]  /*a000*/  LEA.HI.X R3, R13, UR13, R18, 0x2, P0 ;  /* 0x0000000d0d037c11 */ /* 0x000fca00080f1412 */
[----:B------:R0:W-:Y:S04]  /*a010*/  STG.E desc[UR8][R2.64], R21 ;  /* 0x0000001502007986 */ /* 0x0001e8000c101908 */
.L_x_201:
[----:B------:R-:W-:Y:S05]  /*a020*/  BSYNC.RECONVERGENT B0 ;  /* 0x0000000000007941 */ /* 0x000fea0003800200 */
.L_x_200:
        /* <DEDUP_REMOVED lines=10> */
.L_x_205:
[----:B-----5:R-:W-:-:S04]  /*a0d0*/  IADD3 R11, P0, PT, R10, R2, RZ ;  /* 0x000000020a0b7210 */ /* 0x020fc80007f1e0ff */
[----:B------:R-:W-:Y:S02]  /*a0e0*/  LEA.HI.X.SX32 R10, R10, R3, 0x1, P0 ;  /* 0x000000030a0a7211 */ /* 0x000fe400000f0eff */
[----:B0-----:R-:W-:-:S04]  /*a0f0*/  LEA R2, P0, R11, UR12, 0x2 ;  /* 0x0000000c0b027c11 */ /* 0x001fc8000f8010ff */
[----:B------:R-:W-:-:S05]  /*a100*/  LEA.HI.X R3, R11, UR13, R10, 0x2, P0 ;  /* 0x0000000d0b037c11 */ /* 0x000fca00080f140a */
[----:B------:R0:W-:Y:S04]  /*a110*/  STG.E desc[UR8][R2.64], R20 ;  /* 0x0000001402007986 */ /* 0x0001e8000c101908 */
.L_x_204:
[----:B------:R-:W-:Y:S05]  /*a120*/  BSYNC.RECONVERGENT B0 ;  /* 0x0000000000007941 */ /* 0x000fea0003800200 */
.L_x_203:
        /* <DEDUP_REMOVED lines=10> */
.L_x_208:
[----:B-----5:R-:W-:-:S04]  /*a1d0*/  IADD3 R10, P0, PT, R8, R2, RZ ;  /* 0x00000002080a7210 */ /* 0x020fc80007f1e0ff */
[----:B------:R-:W-:Y:S02]  /*a1e0*/  LEA.HI.X.SX32 R3, R8, R3, 0x1, P0 ;  /* 0x0000000308037211 */ /* 0x000fe400000f0eff */
[----:B0-----:R-:W-:-:S04]  /*a1f0*/  LEA R2, P0, R10, UR12, 0x2 ;  /* 0x0000000c0a027c11 */ /* 0x001fc8000f8010ff */
[----:B------:R-:W-:-:S05]  /*a200*/  LEA.HI.X R3, R10, UR13, R3, 0x2, P0 ;  /* 0x0000000d0a037c11 */ /* 0x000fca00080f1403 */
[----:B------:R0:W-:Y:S04]  /*a210*/  STG.E desc[UR8][R2.64], R19 ;  /* 0x0000001302007986 */ /* 0x0001e8000c101908 */
.L_x_207:
[----:B------:R-:W-:Y:S05]  /*a220*/  BSYNC.RECONVERGENT B0 ;  /* 0x0000000000007941 */ /* 0x000fea0003800200 */
.L_x_206:
[----:B------:R-:W-:Y:S01]  /*a230*/  ISETP.GE.OR P1, PT, R5, R14, !P1 ;  /* 0x0000000e0500720c */ /* 0x000fe20004f26670 */
        /* <DEDUP_REMOVED lines=8> */
.L_x_211:
[----:B-----5:R-:W-:-:S04]  /*a2c0*/  IADD3 R8, P0, PT, R5, R2, RZ ;  /* 0x0000000205087210 */ /* 0x020fc80007f1e0ff */
[----:B------:R-:W-:Y:S02]  /*a2d0*/  LEA.HI.X.SX32 R3, R5, R3, 0x1, P0 ;  /* 0x0000000305037211 */ /* 0x000fe400000f0eff */
[----:B0-----:R-:W-:-:S04]  /*a2e0*/  LEA R2, P0, R8, UR12, 0x2 ;  /* 0x0000000c08027c11 */ /* 0x001fc8000f8010ff */
[----:B------:R-:W-:-:S05]  /*a2f0*/  LEA.HI.X R3, R8, UR13, R3, 0x2, P0 ;  /* 0x0000000d08037c11 */ /* 0x000fca00080f1403 */
[----:B------:R0:W-:Y:S04]  /*a300*/  STG.E desc[UR8][R2.64], R17 ;  /* 0x0000001102007986 */ /* 0x0001e8000c101908 */
.L_x_210:
[----:B------:R-:W-:Y:S05]  /*a310*/  BSYNC.RECONVERGENT B0 ;  /* 0x0000000000007941 */ /* 0x000fea0003800200 */
.L_x_209:
        /* <DEDUP_REMOVED lines=9> */
.L_x_214:
[----:B-----5:R-:W-:-:S04]  /*a3b0*/  IADD3 R5, P0, PT, R4, R2, RZ ;  /* 0x0000000204057210 */ /* 0x020fc80007f1e0ff */
[----:B------:R-:W-:Y:S02]  /*a3c0*/  LEA.HI.X.SX32 R4, R4, R3, 0x1, P0 ;  /* 0x0000000304047211 */ /* 0x000fe400000f0eff */
[----:B0-----:R-:W-:-:S04]  /*a3d0*/  LEA R2, P0, R5, UR12, 0x2 ;  /* 0x0000000c05027c11 */ /* 0x001fc8000f8010ff */
[----:B------:R-:W-:-:S05]  /*a3e0*/  LEA.HI.X R3, R5, UR13, R4, 0x2, P0 ;  /* 0x0000000d05037c11 */ /* 0x000fca00080f1404 */
[----:B------:R0:W-:Y:S04]  /*a3f0*/  STG.E desc[UR8][R2.64], R16 ;  /* 0x0000001002007986 */ /* 0x0001e8000c101908 */
.L_x_213:
[----:B------:R-:W-:Y:S05]  /*a400*/  BSYNC.RECONVERGENT B0 ;  /* 0x0000000000007941 */ /* 0x000fea0003800200 */
.L_x_212:
        /* <DEDUP_REMOVED lines=9> */
.L_x_217:
[----:B-----5:R-:W-:-:S04]  /*a4a0*/  IADD3 R4, P0, PT, R12, R2, RZ ;  /* 0x000000020c047210 */ /* 0x020fc80007f1e0ff */
[----:B------:R-:W-:Y:S02]  /*a4b0*/  LEA.HI.X.SX32 R3, R12, R3, 0x1, P0 ;  /* 0x000000030c037211 */ /* 0x000fe400000f0eff */
[----:B0-----:R-:W-:-:S04]  /*a4c0*/  LEA R2, P0, R4, UR12, 0x2 ;  /* 0x0000000c04027c11 */ /* 0x001fc8000f8010ff */
[----:B------:R-:W-:-:S05]  /*a4d0*/  LEA.HI.X R3, R4, UR13, R3, 0x2, P0 ;  /* 0x0000000d04037c11 */ /* 0x000fca00080f1403 */
[----:B------:R0:W-:Y:S04]  /*a4e0*/  STG.E desc[UR8][R2.64], R9 ;  /* 0x0000000902007986 */ /* 0x0001e8000c101908 */
.L_x_216:
[----:B------:R-:W-:Y:S05]  /*a4f0*/  BSYNC.RECONVERGENT B0 ;  /* 0x0000000000007941 */ /* 0x000fea0003800200 */
.L_x_215:
        /* <DEDUP_REMOVED lines=9> */
.L_x_220:
[----:B-----5:R-:W-:-:S04]  /*a590*/  IADD3 R4, P0, PT, R28, R2, RZ ;  /* 0x000000021c047210 */ /* 0x020fc80007f1e0ff */
[----:B------:R-:W-:Y:S02]  /*a5a0*/  LEA.HI.X.SX32 R3, R28, R3, 0x1, P0 ;  /* 0x000000031c037211 */ /* 0x000fe400000f0eff */
[----:B0-----:R-:W-:-:S04]  /*a5b0*/  LEA R2, P0, R4, UR12, 0x2 ;  /* 0x0000000c04027c11 */ /* 0x001fc8000f8010ff */
[----:B------:R-:W-:-:S05]  /*a5c0*/  LEA.HI.X R3, R4, UR13, R3, 0x2, P0 ;  /* 0x0000000d04037c11 */ /* 0x000fca00080f1403 */
[----:B------:R0:W-:Y:S04]  /*a5d0*/  STG.E desc[UR8][R2.64], R7 ;  /* 0x0000000702007986 */ /* 0x0001e8000c101908 */
.L_x_219:
[----:B------:R-:W-:Y:S05]  /*a5e0*/  BSYNC.RECONVERGENT B0 ;  /* 0x0000000000007941 */ /* 0x000fea0003800200 */
.L_x_218:
        /* <DEDUP_REMOVED lines=8> */
.L_x_221:
[----:B-----5:R-:W-:-:S04]  /*a670*/  IADD3 R4, P0, PT, R0, R2, RZ ;  /* 0x0000000200047210 */ /* 0x020fc80007f1e0ff */
[----:B------:R-:W-:Y:S02]  /*a680*/  LEA.HI.X.SX32 R3, R0, R3, 0x1, P0 ;  /* 0x0000000300037211 */ /* 0x000fe400000f0eff */
[----:B0-----:R-:W-:-:S04]  /*a690*/  LEA R2, P0, R4, UR12, 0x2 ;  /* 0x0000000c04027c11 */ /* 0x001fc8000f8010ff */
[----:B------:R-:W-:-:S05]  /*a6a0*/  LEA.HI.X R3, R4, UR13, R3, 0x2, P0 ;  /* 0x0000000d04037c11 */ /* 0x000fca00080f1403 */
[----:B------:R0:W-:Y:S01]  /*a6b0*/  STG.E desc[UR8][R2.64], R6 ;  /* 0x0000000602007986 */ /* 0x0001e2000c101908 */
[----:B------:R-:W-:Y:S05]  /*a6c0*/  BRA `(.L_x_164) ;  /* 0x00000008007c7947 */ /* 0x000fea0003800000 */
.L_x_178:
[----:B------:R-:W-:Y:S01]  /*a6d0*/  P2R R43, PR, RZ, 0x2 ;  /* 0x00000002ff2b7803 */ /* 0x000fe20000000000 */
[----:B------:R-:W-:Y:S01]  /*a6e0*/  BAR.SYNC.DEFER_BLOCKING 0x0 ;  /* 0x0000000000007b1d */ /* 0x000fe20000010000 */
[C---:B------:R-:W-:Y:S01]  /*a6f0*/  LOP3.LUT P1, RZ, R36.reuse, 0x8, RZ, 0xc0, !PT ;  /* 0x0000000824ff7812 */ /* 0x040fe2000782c0ff */
[----:B------:R-:W-:Y:S01]  /*a700*/  @P0 IMAD.IADD R29, R29, 0x1, -R13 ;  /* 0x000000011d1d0824 */ /* 0x000fe200078e0a0d */
[----:B------:R-:W-:Y:S02]  /*a710*/  P2R R44, PR, RZ, 0x4 ;  /* 0x00000004ff2c7803 */ /* 0x000fe40000000000 */
[----:B------:R-:W-:Y:S01]  /*a720*/  P2R R42, PR, RZ, 0x2 ;  /* 0x00000002ff2a7803 */ /* 0x000fe20000000000 */
[----:B------:R-:W0:Y:S01]  /*a730*/  LDCU.64 UR14, c[0x0][0x390] ;  /* 0x00007200ff0e77ac */ /* 0x000e220008000a00 */
[----:B------:R-:W-:Y:S02]  /*a740*/  LOP3.LUT P1, RZ, R36, 0x4, RZ, 0xc0, !PT ;  /* 0x0000000424ff7812 */ /* 0x000fe4000782c0ff */
[----:B------:R-:W-:Y:S01]  /*a750*/  @P0 LEA R29, R29, UR5, 0x2 ;  /* 0x000000051d1d0c11 */ /* 0x000fe2000f8e10ff */
[----:B------:R-:W1:Y:S01]  /*a760*/  LDCU.64 UR12, c[0x0][0x390] ;  /* 0x00007200ff0c77ac */ /* 0x000e620008000a00 */
[----:B------:R-:W-:-:S02]  /*a770*/  P2R R3, PR, RZ, 0x2 ;  /* 0x00000002ff037803 */ /* 0x000fc40000000000 */
[C---:B------:R-:W-:Y:S02]  /*a780*/  LOP3.LUT P1, RZ, R36.reuse, 0x2, RZ, 0xc0, !PT ;  /* 0x0000000224ff7812 */ /* 0x040fe4000782c0ff */
[C---:B------:R-:W-:Y:S02]  /*a790*/  LOP3.LUT P2, RZ, R36.reuse, 0x10, RZ, 0xc0, !PT ;  /* 0x0000001024ff7812 */ /* 0x040fe4000784c0ff */
[----:B------:R-:W-:Y:S02]  /*a7a0*/  P2R R41, PR, RZ, 0x8 ;  /* 0x00000008ff297803 */ /* 0x000fe40000000000 */
[C---:B------:R-:W-:Y:S02]  /*a7b0*/  LOP3.LUT P3, RZ, R36.reuse, 0x20, RZ, 0xc0, !PT ;  /* 0x0000002024ff7812 */ /* 0x040fe4000786c0ff */
[----:B------:R-:W-:Y:S02]  /*a7c0*/  P2R R40, PR, RZ, 0x10 ;  /* 0x00000010ff287803 */ /* 0x000fe40000000000 */
[C---:B------:R-:W-:Y:S01]  /*a7d0*/  LOP3.LUT P4, RZ, R36.reuse, 0x40, RZ, 0xc0, !PT ;  /* 0x0000004024ff7812 */ /* 0x040fe2000788c0ff */
[----:B------:R2:W-:Y:S01]  /*a7e0*/  @P0 STS [R29], R30 ;  /* 0x0000001e1d000388 */ /* 0x0005e20000000800 */
[----:B------:R-:W-:Y:S01]  /*a7f0*/  P2R R39, PR, RZ, 0x20 ;  /* 0x00000020ff277803 */ /* 0x000fe20000000000 */
[--C-:B------:R-:W-:Y:S01]  /*a800*/  @P1 IMAD.IADD R37, R37, 0x1, -R13.reuse ;  /* 0x0000000125251824 */ /* 0x100fe200078e0a0d */
[----:B------:R-:W-:Y:S01]  /*a810*/  LOP3.LUT P5, RZ, R36, 0x80, RZ, 0xc0, !PT ;  /* 0x0000008024ff7812 */ /* 0x000fe200078ac0ff */
[----:B------:R-:W-:Y:S01]  /*a820*/  @P2 IMAD.IADD R32, R32, 0x1, -R13 ;  /* 0x0000000120202824 */ /* 0x000fe200078e0a0d */
[----:B------:R-:W-:-:S02]  /*a830*/  LOP3.LUT P0, RZ, R36, 0x100, RZ, 0xc0, !PT ;  /* 0x0000010024ff7812 */ /* 0x000fc4000780c0ff */
[----:B------:R-:W-:Y:S01]  /*a840*/  @P1 LEA R2, R37, UR5, 0x2 ;  /* 0x0000000525021c11 */ /* 0x000fe2000f8e10ff */
[--C-:B------:R-:W-:Y:S01]  /*a850*/  @P3 IMAD.IADD R31, R31, 0x1, -R13.reuse ;  /* 0x000000011f1f3824 */ /* 0x100fe200078e0a0d */
[----:B------:R-:W-:Y:S02]  /*a860*/  LOP3.LUT P6, RZ, R36, 0x1, RZ, 0xc0, !PT ;  /* 0x0000000124ff7812 */ /* 0x000fe400078cc0ff */
[----:B--2---:R-:W-:Y:S01]  /*a870*/  @P2 LEA R29, R32, UR5, 0x2 ;  /* 0x00000005201d2c11 */ /* 0x004fe2000f8e10ff */
[----:B------:R2:W-:Y:S01]  /*a880*/  @P1 STS [R2], R27 ;  /* 0x0000001b02001388 */ /* 0x0005e20000000800 */
[----:B------:R-:W-:Y:S01]  /*a890*/  ISETP.NE.AND P1, PT, R3, RZ, PT ;  /* 0x000000ff0300720c */ /* 0x000fe20003f25270 */
[--C-:B------:R-:W-:Y:S02]  /*a8a0*/  @P4 IMAD.IADD R18, R18, 0x1, -R13.reuse ;  /* 0x0000000112124824 */ /* 0x100fe400078e0a0d */
[--C-:B------:R-:W-:Y:S02]  /*a8b0*/  @P5 IMAD.IADD R11, R11, 0x1, -R13.reuse ;  /* 0x000000010b0b5824 */ /* 0x100fe400078e0a0d */
[----:B------:R-:W-:Y:S01]  /*a8c0*/  @P0 IMAD.IADD R10, R10, 0x1, -R13 ;  /* 0x000000010a0a0824 */ /* 0x000fe200078e0a0d */
[----:B--2---:R-:W-:-:S03]  /*a8d0*/  @P3 LEA R2, R31, UR5, 0x2 ;  /* 0x000000051f023c11 */ /* 0x004fc6000f8e10ff */
[----:B------:R-:W-:-:S04]  /*a8e0*/  @P6 IMAD.IADD R8, R8, 0x1, -R13 ;  /* 0x0000000108086824 */ /* 0x000fc800078e0a0d */
[----:B------:R-:W-:Y:S01]  /*a8f0*/  @P1 IMAD.IADD R34, R34, 0x1, -R13 ;  /* 0x0000000122221824 */ /* 0x000fe200078e0a0d */
[----:B------:R-:W-:-:S04]  /*a900*/  @P6 LEA R8, R8, UR5, 0x2 ;  /* 0x0000000508086c11 */ /* 0x000fc8000f8e10ff */
[----:B------:R-:W-:-:S05]  /*a910*/  @P1 LEA R3, R34, UR5, 0x2 ;  /* 0x0000000522031c11 */ /* 0x000fca000f8e10ff */
[----:B------:R2:W-:Y:S01]  /*a920*/  @P1 STS [R3], R26 ;  /* 0x0000001a03001388 */ /* 0x0005e20000000800 */
[----:B------:R-:W-:Y:S02]  /*a930*/  ISETP.NE.AND P1, PT, R42, RZ, PT ;  /* 0x000000ff2a00720c */ /* 0x000fe40003f25270 */
[----:B--2---:R-:W-:Y:S02]  /*a940*/  @P4 LEA R3, R18, UR5, 0x2 ;  /* 0x0000000512034c11 */ /* 0x004fe4000f8e10ff */
[----:B------:R-:W-:-:S09]  /*a950*/  @P5 LEA R18, R11, UR5, 0x2 ;  /* 0x000000050b125c11 */ /* 0x000fd2000f8e10ff */
[----:B------:R-:W-:Y:S01]  /*a960*/  @P1 IMAD.IADD R33, R33, 0x1, -R13 ;  /* 0x0000000121211824 */ /* 0x000fe200078e0a0d */
[----:B------:R-:W-:-:S04]  /*a970*/  @P0 LEA R11, R10, UR5, 0x2 ;  /* 0x000000050a0b0c11 */ /* 0x000fc8000f8e10ff */
[----:B------:R-:W-:-:S05]  /*a980*/  @P1 LEA R34, R33, UR5, 0x2 ;  /* 0x0000000521221c11 */ /* 0x000fca000f8e10ff */
[----:B------:R-:W-:Y:S01]  /*a990*/  @P1 STS [R34], R25 ;  /* 0x0000001922001388 */ /* 0x000fe20000000800 */
[----:B------:R-:W-:-:S03]  /*a9a0*/  ISETP.NE.AND P1, PT, R43, RZ, PT ;  /* 0x000000ff2b00720c */ /* 0x000fc60003f25270 */
[----:B------:R-:W-:Y:S01]  /*a9b0*/  @P2 STS [R29], R24 ;  /* 0x000000181d002388 */ /* 0x000fe20000000800 */
[----:B------:R-:W-:-:S03]  /*a9c0*/  ISETP.NE.AND P2, PT, R44, RZ, PT ;  /* 0x000000ff2c00720c */ /* 0x000fc60003f45270 */
[----:B------:R-:W-:Y:S01]  /*a9d0*/  @P3 STS [R2], R23 ;  /* 0x0000001702003388 */ /* 0x000fe20000000800 */
[----:B------:R-:W-:-:S03]  /*a9e0*/  ISETP.NE.AND P3, PT, R41, RZ, PT ;  /* 0x000000ff2900720c */ /* 0x000fc60003f65270 */
[----:B------:R2:W-:Y:S01]  /*a9f0*/  @P4 STS [R3], R22 ;  /* 0x0000001603004388 */ /* 0x0005e20000000800 */
[----:B------:R-:W-:Y:S01]  /*aa00*/  ISETP.NE.AND P4, PT, R40, RZ, PT ;  /* 0x000000ff2800720c */ /* 0x000fe20003f85270 */
[--C-:B------:R-:W-:Y:S02]  /*aa10*/  @P1 IMAD.IADD R5, R5, 0x1, -R13.reuse ;  /* 0x0000000105051824 */ /* 0x100fe400078e0a0d */
[----:B------:R3:W-:Y:S01]  /*aa20*/  @P5 STS [R18], R21 ;  /* 0x0000001512005388 */ /* 0x0007e20000000800 */
[----:B------:R-:W-:Y:S01]  /*aa30*/  ISETP.NE.AND P5, PT, R39, RZ, PT ;  /* 0x000000ff2700720c */ /* 0x000fe20003fa5270 */
[--C-:B------:R-:W-:Y:S02]  /*aa40*/  @P2 IMAD.IADD R4, R4, 0x1, -R13.reuse ;  /* 0x0000000104042824 */ /* 0x100fe400078e0a0d */
[----:B------:R3:W-:Y:S01]  /*aa50*/  @P0 STS [R11], R20 ;  /* 0x000000140b000388 */ /* 0x0007e20000000800 */
[----:B------:R-:W-:Y:S01]  /*aa60*/  ISETP.GE.AND P0, PT, R35, R38, PT ;  /* 0x000000262300720c */ /* 0x000fe20003f06270 */
[--C-:B------:R-:W-:Y:S01]  /*aa70*/  @P3 IMAD.IADD R12, R12, 0x1, -R13.reuse ;  /* 0x000000010c0c3824 */ /* 0x100fe200078e0a0d */
[----:B--2---:R-:W-:Y:S01]  /*aa80*/  @P2 LEA R3, R4, UR5, 0x2 ;  /* 0x0000000504032c11 */ /* 0x004fe2000f8e10ff */
[----:B------:R3:W-:Y:S02]  /*aa90*/  @P6 STS [R8], R19 ;  /* 0x0000001308006388 */ /* 0x0007e40000000800 */
[----:B------:R-:W-:Y:S01]  /*aaa0*/  @P4 IMAD.IADD R28, R28, 0x1, -R13 ;  /* 0x000000011c1c4824 */ /* 0x000fe200078e0a0d */
[----:B------:R-:W-:-:S03]  /*aab0*/  @P3 LEA R12, R12, UR5, 0x2 ;  /* 0x000000050c0c3c11 */ /* 0x000fc6000f8e10ff */
[----:B------:R-:W-:Y:S01]  /*aac0*/  @P5 IMAD.IADD R2, R0, 0x1, -R13 ;  /* 0x0000000100025824 */ /* 0x000fe200078e0a0d */
[----:B------:R-:W-:Y:S02]  /*aad0*/  @P1 LEA R0, R5, UR5, 0x2 ;  /* 0x0000000505001c11 */ /* 0x000fe4000f8e10ff */
[----:B------:R-:W-:Y:S02]  /*aae0*/  @P4 LEA R28, R28, UR5, 0x2 ;  /* 0x000000051c1c4c11 */ /* 0x000fe4000f8e10ff */
[----:B------:R-:W-:Y:S01]  /*aaf0*/  @P5 LEA R5, R2, UR5, 0x2 ;  /* 0x0000000502055c11 */ /* 0x000fe2000f8e10ff */
[----:B------:R3:W-:Y:S04]  /*ab00*/  @P1 STS [R0], R17 ;  /* 0x0000001100001388 */ /* 0x0007e80000000800 */
[----:B------:R3:W-:Y:S04]  /*ab10*/  @P2 STS [R3], R16 ;  /* 0x0000001003002388 */ /* 0x0007e80000000800 */
[----:B------:R3:W-:Y:S04]  /*ab20*/  @P3 STS [R12], R9 ;  /* 0x000000090c003388 */ /* 0x0007e80000000800 */
[----:B------:R3:W-:Y:S04]  /*ab30*/  @P4 STS [R28], R7 ;  /* 0x000000071c004388 */ /* 0x0007e80000000800 */
[----:B------:R3:W-:Y:S01]  /*ab40*/  @P5 STS [R5], R6 ;  /* 0x0000000605005388 */ /* 0x0007e20000000800 */
[----:B------:R-:W-:Y:S06]  /*ab50*/  BAR.SYNC.DEFER_BLOCKING 0x0 ;  /* 0x0000000000007b1d */ /* 0x000fec0000010000 */
[----:B01----:R-:W-:Y:S05]  /*ab60*/  @P0 BRA `(.L_x_164) ;  /* 0x0000000400540947 */ /* 0x003fea0003800000 */
[----:B------:R-:W0:Y:S01]  /*ab70*/  LDCU UR4, c[0x0][0x3b0] ;  /* 0x00007600ff0477ac */ /* 0x000e220008000800 */
[----:B---3--:R-:W-:Y:S01]  /*ab80*/  VIADD R0, R35, UR7 ;  /* 0x0000000723007c36 */ /* 0x008fe20008000000 */
[----:B------:R-:W1:Y:S01]  /*ab90*/  LDC.U8 R12, c[0x0][0x3b8] ;  /* 0x0000ee00ff0c7b82 */ /* 0x000e620000000000 */
[----:B------:R-:W-:Y:S03]  /*aba0*/  BSSY.RECONVERGENT B0, `(.L_x_222) ;  /* 0x000001e000007945 */ /* 0x000fe60003800200 */
[----:B0-----:R-:W-:-:S05]  /*abb0*/  IADD3 R0, PT, PT, -R0, UR4, R15 ;  /* 0x0000000400007c10 */ /* 0x001fca000fffe10f */
[----:B------:R-:W-:-:S04]  /*abc0*/  VIADD R2, R0, 0xffffe97f ;  /* 0xffffe97f00027836 */ /* 0x000fc80000000000 */
[C---:B------:R-:W-:Y:S01]  /*abd0*/  IMAD.HI.U32 R0, R2.reuse, -0x55555555, RZ ;  /* 0xaaaaaaab02007827 */ /* 0x040fe200078e00ff */
[----:B------:R-:W-:-:S04]  /*abe0*/  ISETP.GE.U32.AND P1, PT, R2, 0x480, PT ;  /* 0x000004800200780c */ /* 0x000fc80003f26070 */
[----:B------:R-:W-:-:S04]  /*abf0*/  SHF.R.U32.HI R0, RZ, 0x8, R0 ;  /* 0x00000008ff007819 */ /* 0x000fc80000011600 */
[----:B------:R-:W-:-:S04]  /*ac00*/  LOP3.LUT R3, R0, 0x3, RZ, 0xc0, !PT ;  /* 0x0000000300037812 */ /* 0x000fc800078ec0ff */
[----:B------:R-:W-:-:S13]  /*ac10*/  ISETP.NE.AND P0, PT, R3, 0x3, PT ;  /* 0x000000030300780c */ /* 0x000fda0003f05270 */
[----:B-1----:R-:W-:Y:S05]  /*ac20*/  @!P0 BRA `(.L_x_223) ;  /* 0x0000000000548947 */ /* 0x002fea0003800000 */
[----:B------:R-:W-:Y:S01]  /*ac30*/  VIADD R0, R0, 0x1 ;  /* 0x0000000100007836 */ /* 0x000fe20000000000 */
[C---:B------:R-:W-:Y:S01]  /*ac40*/  LEA R6, R35.reuse, UR5, 0x2 ;  /* 0x0000000523067c11 */ /* 0x040fe2000f8e10ff */
[----:B------:R-:W-:Y:S01]  /*ac50*/  IMAD.IADD R7, R35, 0x1, R13 ;  /* 0x0000000123077824 */ /* 0x000fe200078e020d */
[----:B------:R-:W-:Y:S02]  /*ac60*/  ISETP.NE.AND P2, PT, R12, RZ, PT ;  /* 0x000000ff0c00720c */ /* 0x000fe40003f45270 */
[----:B------:R-:W-:-:S05]  /*ac70*/  LOP3.LUT R0, R0, 0x3, RZ, 0xc0, !PT ;  /* 0x0000000300007812 */ /* 0x000fca00078ec0ff */
[----:B------:R-:W-:Y:S02]  /*ac80*/  IMAD R35, R0, 0x180, R35 ;  /* 0x0000018000237824 */ /* 0x000fe400078e0223 */
[----:B------:R-:W-:-:S07]  /*ac90*/  IMAD.MOV R0, RZ, RZ, -R0 ;  /* 0x000000ffff007224 */ /* 0x000fce00078e0a00 */
.L_x_224:
        /* <DEDUP_REMOVED lines=14> */
.L_x_223:
[----:B------:R-:W-:Y:S05]  /*ad80*/  BSYNC.RECONVERGENT B0 ;  /* 0x0000000000007941 */ /* 0x000fea0003800200 */
.L_x_222:
[----:B------:R-:W-:Y:S05]  /*ad90*/  @!P1 BRA `(.L_x_164) ;  /* 0x0000000000c89947 */ /* 0x000fea0003800000 */
[----:B------:R-:W1:Y:S01]  /*ada0*/  S2UR UR6, SR_CgaCtaId ;  /* 0x00000000000679c3 */ /* 0x000e620000008800 */
[----:B------:R-:W-:Y:S01]  /*adb0*/  UMOV UR4, 0x400 ;  /* 0x0000040000047882 */ /* 0x000fe20000000000 */
[----:B------:R-:W-:Y:S01]  /*adc0*/  ISETP.NE.AND P0, PT, R12, RZ, PT ;  /* 0x000000ff0c00720c */ /* 0x000fe20003f05270 */
[----:B------:R-:W-:Y:S01]  /*add0*/  IMAD.IADD R13, R35, 0x1, R13 ;  /* 0x00000001230d7824 */ /* 0x000fe200078e020d */
[----:B-1----:R-:W-:-:S06]  /*ade0*/  ULEA UR4, UR6, UR4, 0x18 ;  /* 0x0000000406047291 */ /* 0x002fcc000f8ec0ff */
[----:B------:R-:W-:-:S05]  /*adf0*/  LEA R0, R35, UR4, 0x2 ;  /* 0x0000000423007c11 */ /* 0x000fca000f8e10ff */
[----:B------:R-:W-:-:S07]  /*ae00*/  VIADD R0, R0, 0xc00 ;  /* 0x00000c0000007836 */ /* 0x000fce0000000000 */
.L_x_225:
[----:B0-----:R-:W1:Y:S01]  /*ae10*/  @!P0 LDC.64 R6, c[0x0][0x3d0] ;  /* 0x0000f400ff068b82 */ /* 0x001e620000000a00 */
[----:B0-----:R-:W-:Y:S01]  /*ae20*/  CS2R R2, SRZ ;  /* 0x0000000000027805 */ /* 0x001fe2000001ff00 */
[----:B------:R-:W0:Y:S01]  /*ae30*/  LDS R17, [R0+-0xc00] ;  /* 0xfff4000000117984 */ /* 0x000e220000000800 */
[----:B------:R-:W-:-:S03]  /*ae40*/  SHF.R.S32.HI R15, RZ, 0x1f, R13 ;  /* 0x0000001fff0f7819 */ /* 0x000fc6000001140d */
[----:B------:R-:W2:Y:S04]  /*ae50*/  LDS R19, [R0+-0x600] ;  /* 0xfffa000000137984 */ /* 0x000ea80000000800 */
[----:B-1----:R-:W3:Y:S01]  /*ae60*/  @!P0 LDG.E.64 R2, desc[UR8][R6.64] ;  /* 0x0000000806028981 */ /* 0x002ee2000c1e1b00 */
[----:B------:R-:W-:-:S13]  /*ae70*/  ISETP.NE.AND P0, PT, R12, RZ, PT ;  /* 0x000000ff0c00720c */ /* 0x000fda0003f05270 */
        /* <DEDUP_REMOVED lines=25> */
[----:B-1----:R-:W2:Y:S01]  /*b010*/  @!P0 LDG.E.64 R2, desc[UR8][R8.64] ;  /* 0x0000000808028981 */ /* 0x002ea2000c1e1b00 */
[----:B------:R-:W-:Y:S02]  /*b020*/  VIADD R35, R35, 0x600 ;  /* 0x0000060023237836 */ /* 0x000fe40000000000 */
[----:B---3--:R-:W-:Y:S01]  /*b030*/  VIADD R0, R0, 0x1800 ;  /* 0x0000180000007836 */ /* 0x008fe20000000000 */
[C---:B--2---:R-:W-:Y:S01]  /*b040*/  IADD3 R6, P1, PT, R13.reuse, R2, RZ ;  /* 0x000000020d067210 */ /* 0x044fe20007f3e0ff */
[----:B------:R-:W-:-:S04]  /*b050*/  VIADD R13, R13, 0x600 ;  /* 0x000006000d0d7836 */ /* 0x000fc80000000000 */
[----:B------:R-:W-:Y:S01]  /*b060*/  IMAD.X R3, R15, 0x1, R3, P1 ;  /* 0x000000010f037824 */ /* 0x000fe200008e0603 */
[----:B------:R-:W-:-:S04]  /*b070*/  LEA R2, P1, R6, UR14, 0x2 ;  /* 0x0000000e06027c11 */ /* 0x000fc8000f8210ff */
[----:B------:R-:W-:Y:S02]  /*b080*/  LEA.HI.X R3, R6, UR15, R3, 0x2, P1 ;  /* 0x0000000f06037c11 */ /* 0x000fe400088f1403 */
[----:B------:R-:W-:-:S03]  /*b090*/  ISETP.GE.AND P1, PT, R35, R38, PT ;  /* 0x000000262300720c */ /* 0x000fc60003f26270 */
[----:B-----5:R0:W-:Y:S10]  /*b0a0*/  STG.E desc[UR8][R2.64+0x1200], R7 ;  /* 0x0012000702007986 */ /* 0x0201f4000c101908 */
[----:B------:R-:W-:Y:S05]  /*b0b0*/  @!P1 BRA `(.L_x_225) ;  /* 0xfffffffc00549947 */ /* 0x000fea000383ffff */
.L_x_164:
[----:B------:R-:W-:Y:S05]  /*b0c0*/  BSYNC.RECONVERGENT B1 ;  /* 0x0000000000017941 */ /* 0x000fea0003800200 */
.L_x_112:
[----:B--23--:R-:W2:Y:S02]  /*b0d0*/  S2R R0, SR_TID.X ;  /* 0x0000000000007919 */ /* 0x00cea40000002100 */
[----:B--2---:R-:W-:-:S13]  /*b0e0*/  ISETP.NE.AND P0, PT, R0, RZ, PT ;  /* 0x000000ff0000720c */ /* 0x004fda0003f05270 */
[----:B------:R-:W-:Y:S05]  /*b0f0*/  @P0 EXIT ;  /* 0x000000000000094d */ /* 0x000fea0003800000 */
[----:B------:R-:W2:Y:S02]  /*b100*/  LDCU.U8 UR4, c[0x0][0x3b9] ;  /* 0x00007720ff0477ac */ /* 0x000ea40008000000 */
[----:B--2---:R-:W-:-:S09]  /*b110*/  UISETP.NE.AND UP0, UPT, UR4, URZ, UPT ;  /* 0x000000ff0400728c */ /* 0x004fd2000bf05270 */
[----:B------:R-:W-:Y:S05]  /*b120*/  BRA.U !UP0, `(.L_x_226) ;  /* 0x0000000108287547 */ /* 0x000fea000b800000 */
[----:B------:R-:W2:Y:S01]  /*b130*/  LDCU.U8 UR4, c[0x0][0x3b8] ;  /* 0x00007700ff0477ac */ /* 0x000ea20008000000 */
[----:B01--4-:R-:W0:Y:S01]  /*b140*/  LDC.64 R2, c[0x0][0x398] ;  /* 0x0000e600ff027b82 */ /* 0x013e220000000a00 */
[----:B------:R-:W-:Y:S01]  /*b150*/  IMAD.MOV.U32 R5, RZ, RZ, RZ ;  /* 0x000000ffff057224 */ /* 0x000fe200078e00ff */
[----:B--2---:R-:W-:-:S09]  /*b160*/  UISETP.NE.AND UP0, UPT, UR4, URZ, UPT ;  /* 0x000000ff0400728c */ /* 0x004fd2000bf05270 */
[----:B------:R-:W-:Y:S05]  /*b170*/  BRA.U UP0, `(.L_x_227) ;  /* 0x0000000100087547 */ /* 0x000fea000b800000 */
[----:B------:R-:W1:Y:S02]  /*b180*/  LDC.64 R4, c[0x0][0x3d0] ;  /* 0x0000f400ff047b82 */ /* 0x000e640000000a00 */
[----:B-1----:R1:W5:Y:S02]  /*b190*/  LDG.E R5, desc[UR8][R4.64] ;  /* 0x0000000804057981 */ /* 0x002364000c1e1900 */
.L_x_227:
[----:B-----5:R-:W-:-:S05]  /*b1a0*/  IMAD.IADD R5, R5, 0x1, R14 ;  /* 0x0000000105057824 */ /* 0x020fca00078e020e */
[----:B0-----:R-:W-:Y:S01]  /*b1b0*/  STG.E desc[UR8][R2.64], R5 ;  /* 0x0000000502007986 */ /* 0x001fe2000c101908 */
[----:B------:R-:W-:Y:S05]  /*b1c0*/  EXIT ;  /* 0x000000000000794d */ /* 0x000fea0003800000 */
.L_x_226:
[----:B------:R-:W2:Y:S01]  /*b1d0*/  LDCU.U8 UR4, c[0x0][0x3b8] ;  /* 0x00007700ff0477ac */ /* 0x000ea20008000000 */
[----:B01----:R-:W0:Y:S01]  /*b1e0*/  LDC.64 R4, c[0x0][0x3d8] ;  /* 0x0000f600ff047b82 */ /* 0x003e220000000a00 */
[----:B----4-:R-:W-:Y:S01]  /*b1f0*/  CS2R R2, SRZ ;  /* 0x0000000000027805 */ /* 0x010fe2000001ff00 */
[----:B--2---:R-:W-:-:S09]  /*b200*/  UISETP.NE.AND UP0, UPT, UR4, URZ, UPT ;  /* 0x000000ff0400728c */ /* 0x004fd2000bf05270 */
[----:B------:R-:W-:Y:S05]  /*b210*/  BRA.U UP0, `(.L_x_228) ;  /* 0x0000000100087547 */ /* 0x000fea000b800000 */
[----:B------:R-:W1:Y:S02]  /*b220*/  LDC.64 R2, c[0x0][0x3d0] ;  /* 0x0000f400ff027b82 */ /* 0x000e640000000a00 */
[----:B-1----:R-:W5:Y:S02]  /*b230*/  LDG.E.64 R2, desc[UR8][R2.64] ;  /* 0x0000000802027981 */ /* 0x002f64000c1e1b00 */
.L_x_228:
[----:B-----5:R-:W-:-:S04]  /*b240*/  IADD3 R2, P0, PT, R14, R2, RZ ;  /* 0x000000020e027210 */ /* 0x020fc80007f1e0ff */
[----:B------:R-:W-:-:S05]  /*b250*/  LEA.HI.X.SX32 R3, R14, R3, 0x1, P0 ;  /* 0x000000030e037211 */ /* 0x000fca00000f0eff */
[----:B0-----:R-:W-:Y:S01]  /*b260*/  STG.E.64 desc[UR8][R4.64], R2 ;  /* 0x0000000204007986 */ /* 0x001fe2000c101b08 */
[----:B------:R-:W-:Y:S05]  /*b270*/  EXIT ;  /* 0x000000000000794d */ /* 0x000fea0003800000 */
.L_x_52:
[----:B------:R-:W-:Y:S01]  /*b280*/  BSSY B0, `(.L_x_229) ;  /* 0x0000006000007945 */ /* 0x000fe20003800000 */
[----:B------:R-:W-:Y:S01]  /*b290*/  PLOP3.LUT P6, PT, P6, PT, PT, 0x8, 0x80 ;  /* 0x000000000080781c */ /* 0x000fe200037ce170 */
[----:B------:R-:W-:-:S12]  /*b2a0*/  IMAD.MOV.U32 R14, RZ, RZ, -0x1 ;  /* 0xffffffffff0e7424 */ /* 0x000fd800078e00ff */
[----:B------:R-:W-:Y:S05]  /*b2b0*/  WARPSYNC.COLLECTIVE R14, `(.L_x_230) ;  /* 0x000000000e087348 */ /* 0x000fea0003c00000 */
[----:B------:R-:W-:Y:S01]  /*b2c0*/  VOTE.ANY P6, P6 ;  /* 0x0000000000ff7806 */ /* 0x000fe200030c0100 */
[----:B------:R-:W-:-:S12]  /*b2d0*/  ENDCOLLECTIVE ;  /* 0x000000000000791b */ /* 0x000fd80003800000 */
.L_x_230:
[----:B------:R-:W-:Y:S05]  /*b2e0*/  BSYNC B0 ;  /* 0x0000000000007941 */ /* 0x000fea0003800000 */
.L_x_229:
[----:B------:R-:W-:Y:S05]  /*b2f0*/  BRA `(.L_x_231) ;  /* 0xffffff7c00107947 */ /* 0x000fea000383ffff */
.L_x_54:
[----:B------:R-:W-:Y:S01]  /*b300*/  BSSY B0, `(.L_x_232) ;  /* 0x0000006000007945 */ /* 0x000fe20003800000 */
[----:B------:R-:W-:Y:S01]  /*b310*/  PLOP3.LUT P6, PT, P6, PT, PT, 0x8, 0x80 ;  /* 0x000000000080781c */ /* 0x000fe200037ce170 */
[----:B------:R-:W-:-:S12]  /*b320*/  IMAD.MOV.U32 R14, RZ, RZ, -0x1 ;  /* 0xffffffffff0e7424 */ /* 0x000fd800078e00ff */
[----:B------:R-:W-:Y:S05]  /*b330*/  WARPSYNC.COLLECTIVE R14, `(.L_x_233) ;  /* 0x000000000e087348 */ /* 0x000fea0003c00000 */
[----:B------:R-:W-:Y:S01]  /*b340*/  VOTE.ANY P6, P6 ;  /* 0x0000000000ff7806 */ /* 0x000fe200030c0100 */
[----:B------:R-:W-:-:S12]  /*b350*/  ENDCOLLECTIVE ;  /* 0x000000000000791b */ /* 0x000fd80003800000 */
.L_x_233:
[----:B------:R-:W-:Y:S05]  /*b360*/  BSYNC B0 ;  /* 0x0000000000007941 */ /* 0x000fea0003800000 */
.L_x_232:
[----:B------:R-:W-:Y:S05]  /*b370*/  BRA `(.L_x_234) ;  /* 0xffffff7c006c7947 */ /* 0x000fea000383ffff */
.L_x_56:
[----:B------:R-:W0:Y:S01]  /*b380*/  S2R R20, SR_GEMASK ;  /* 0x0000000000147919 */ /* 0x000e220000003c00 */
[----:B------:R-:W-:Y:S01]  /*b390*/  BSSY B0, `(.L_x_235) ;  /* 0x0000006000007945 */ /* 0x000fe20003800000 */
[----:B------:R-:W-:Y:S01]  /*b3a0*/  PLOP3.LUT P6, PT, P6, PT, PT, 0x8, 0x80 ;  /* 0x000000000080781c */ /* 0x000fe200037ce170 */
[----:B------:R-:W-:-:S12]  /*b3b0*/  IMAD.MOV.U32 R14, RZ, RZ, -0x1 ;  /* 0xffffffffff0e7424 */ /* 0x000fd800078e00ff */
[----:B0-----:R-:W-:Y:S05]  /*b3c0*/  WARPSYNC.COLLECTIVE R14, `(.L_x_236) ;  /* 0x000000000e087348 */ /* 0x001fea0003c00000 */
[----:B------:R-:W-:Y:S01]  /*b3d0*/  VOTE.ANY R14, PT, P6 ;  /* 0x00000000000e7806 */ /* 0x000fe200030e0100 */
[----:B0-----:R-:W-:Y:S06]  /*b3e0*/  ENDCOLLECTIVE ;  /* 0x000000000000791b */ /* 0x001fec0003800000 */
.L_x_236:
[----:B------:R-:W-:Y:S05]  /*b3f0*/  BSYNC B0 ;  /* 0x0000000000007941 */ /* 0x000fea0003800000 */
.L_x_235:
[----:B------:R-:W-:Y:S01]  /*b400*/  LOP3.LUT R14, R14, 0x80000000, R20, 0xec, !PT ;  /* 0x800000000e0e7812 */ /* 0x000fe200078eec14 */
[----:B------:R-:W-:Y:S02]  /*b410*/  IMAD.MOV.U32 R28, RZ, RZ, 0x1 ;  /* 0x00000001ff1c7424 */ /* 0x000fe400078e00ff */
[C---:B------:R-:W-:Y:S02]  /*b420*/  VIADD R48, R47.reuse, 0x2 ;  /* 0x000000022f307836 */ /* 0x040fe40000000000 */
[C---:B------:R-:W-:Y:S02]  /*b430*/  VIADD R15, R14.reuse, 0xffffffff ;  /* 0xffffffff0e0f7836 */ /* 0x040fe40000000000 */
[C---:B------:R-:W-:Y:S02]  /*b440*/  VIADD R21, R47.reuse, 0x4 ;  /* 0x000000042f157836 */ /* 0x040fe40000000000 */
[----:B------:R-:W-:Y:S01]  /*b450*/  VIADD R22, R47, 0x8 ;  /* 0x000000082f167836 */ /* 0x000fe20000000000 */
[----:B------:R-:W-:Y:S01]  /*b460*/  LOP3.LUT R15, R14, R15, RZ, 0xc, !PT ;  /* 0x0000000f0e0f7212 */ /* 0x000fe200078e0cff */
[----:B------:R-:W-:-:S02]  /*b470*/  IMAD.MOV.U32 R14, RZ, RZ, -0x1 ;  /* 0xffffffffff0e7424 */ /* 0x000fc400078e00ff */
[----:B------:R-:W-:Y:S01]  /*b480*/  VIADD R49, R47, 0x10 ;  /* 0x000000102f317836 */ /* 0x000fe20000000000 */
[----:B------:R0:W1:Y:S06]  /*b490*/  POPC R29, R15 ;  /* 0x0000000f001d7309 */ /* 0x00006c0000000000 */
[----:B01----:R-:W-:Y:S05]  /*b4a0*/  WARPSYNC.COLLECTIVE R14, `(.L_x_237) ;  /* 0x000000000e087348 */ /* 0x003fea0003c00000 */
[----:B-1----:R1:W2:Y:S02]  /*b4b0*/  SHFL.DOWN P6, R39, R13, R28, R29 ;  /* 0x0800001c0d277389 */ /* 0x0022a400000c001d */
[----:B012---:R-:W-:Y:S05]  /*b4c0*/  ENDCOLLECTIVE ;  /* 0x000000000000791b */ /* 0x007fea0003800000 */
.L_x_237:
[----:B------:R-:W-:Y:S01]  /*b4d0*/  ISETP.GE.AND P0, PT, R47, R29, PT ;  /* 0x0000001d2f00720c */ /* 0x000fe20003f06270 */
[----:B------:R-:W-:-:S03]  /*b4e0*/  IMAD.MOV.U32 R28, RZ, RZ, 0x2 ;  /* 0x00000002ff1c7424 */ /* 0x000fc600078e00ff */
[----:B------:R-:W-:Y:S02]  /*b4f0*/  SEL R16, R39, RZ, !P0 ;  /* 0x000000ff27107207 */ /* 0x000fe40004000000 */
[----:B------:R-:W-:-:S03]  /*b500*/  ISETP.GT.AND P0, PT, R48, R29, PT ;  /* 0x0000001d3000720c */ /* 0x000fc60003f04270 */
[----:B------:R-:W-:-:S04]  /*b510*/  IMAD.IADD R16, R16, 0x1, R13 ;  /* 0x0000000110107824 */ /* 0x000fc800078e020d */
[----:B------:R-:W-:-:S07]  /*b520*/  IMAD.MOV.U32 R13, RZ, RZ, R16 ;  /* 0x000000ffff0d7224 */ /* 0x000fce00078e0010 */
[----:B------:R-:W-:Y:S05]  /*b530*/  WARPSYNC.COLLECTIVE R14, `(.L_x_238) ;  /* 0x000000000e087348 */ /* 0x000fea0003c00000 */
[----:B------:R0:W1:Y:S02]  /*b540*/  SHFL.DOWN P6, R39, R13, R28, R29 ;  /* 0x0800001c0d277389 */ /* 0x00006400000c001d */
[----:B01----:R-:W-:Y:S05]  /*b550*/  ENDCOLLECTIVE ;  /* 0x000000000000791b */ /* 0x003fea0003800000 */
.L_x_238:
[----:B------:R-:W-:Y:S01]  /*b560*/  IMAD.MOV.U32 R28, RZ, RZ, 0x4 ;  /* 0x00000004ff1c7424 */ /* 0x000fe200078e00ff */
[----:B------:R-:W-:Y:S02]  /*b570*/  SEL R39, R39, RZ, !P0 ;  /* 0x000000ff27277207 */ /* 0x000fe40004000000 */
[----:B------:R-:W-:-:S03]  /*b580*/  ISETP.GT.AND P0, PT, R21, R29, PT ;  /* 0x0000001d1500720c */ /* 0x000fc60003f04270 */
[----:B------:R-:W-:-:S04]  /*b590*/  IMAD.IADD R52, R16, 0x1, R39 ;  /* 0x0000000110347824 */ /* 0x000fc800078e0227 */
[----:B------:R-:W-:-:S07]  /*b5a0*/  IMAD.MOV.U32 R13, RZ, RZ, R52 ;  /* 0x000000ffff0d7224 */ /* 0x000fce00078e0034 */
[----:B------:R-:W-:Y:S05]  /*b5b0*/  WARPSYNC.COLLECTIVE R14, `(.L_x_239) ;  /* 0x000000000e087348 */ /* 0x000fea0003c00000 */
[----:B------:R0:W1:Y:S02]  /*b5c0*/  SHFL.DOWN P6, R39, R13, R28, R29 ;  /* 0x0800001c0d277389 */ /* 0x00006400000c001d */
[----:B01----:R-:W-:Y:S05]  /*b5d0*/  ENDCOLLECTIVE ;  /* 0x000000000000791b */ /* 0x003fea0003800000 */
.L_x_239:
        /* <DEDUP_REMOVED lines=8> */
.L_x_240:
[----:B------:R-:W-:Y:S01]  /*b660*/  IMAD.MOV.U32 R28, RZ, RZ, 0x10 ;  /* 0x00000010ff1c7424 */ /* 0x000fe200078e00ff */
[----:B------:R-:W-:Y:S02]  /*b670*/  SEL R16, R39, RZ, !P0 ;  /* 0x000000ff27107207 */ /* 0x000fe40004000000 */
[----:B------:R-:W-:-:S03]  /*b680*/  ISETP.GT.AND P0, PT, R49, R29, PT ;  /* 0x0000001d3100720c */ /* 0x000fc60003f04270 */
[----:B------:R-:W-:Y:S02]  /*b690*/  IMAD.IADD R13, R17, 0x1, R16 ;  /* 0x00000001110d7824 */ /* 0x000fe400078e0210 */
[----:B------:R-:W0:Y:S08]  /*b6a0*/  LDC.64 R16, c[0x0][0x3a0] ;  /* 0x0000e800ff107b82 */ /* 0x000e300000000a00 */
[----:B0-----:R-:W-:Y:S05]  /*b6b0*/  WARPSYNC.COLLECTIVE R14, `(.L_x_241) ;  /* 0x000000000e087348 */ /* 0x001fea0003c00000 */
[----:B------:R1:W2:Y:S02]  /*b6c0*/  SHFL.DOWN P6, R39, R13, R28, R29 ;  /* 0x0800001c0d277389 */ /* 0x0002a400000c001d */
[----:B012---:R-:W-:Y:S05]  /*b6d0*/  ENDCOLLECTIVE ;  /* 0x000000000000791b */ /* 0x007fea0003800000 */
.L_x_241:
[----:B------:R-:W-:Y:S02]  /*b6e0*/  IADD3 R16, P1, PT, R16, 0x100, RZ ;  /* 0x0000010010107810 */ /* 0x000fe40007f3e0ff */
[----:B------:R-:W-:Y:S02]  /*b6f0*/  ISETP.NE.AND P6, PT, R12, 0x65, PT ;  /* 0x000000650c00780c */ /* 0x000fe40003fc5270 */
[----:B------:R-:W-:Y:S01]  /*b700*/  SEL R12, R39, RZ, !P0 ;  /* 0x000000ff270c7207 */ /* 0x000fe20004000000 */
[----:B------:R-:W-:-:S04]  /*b710*/  IMAD.X R17, RZ, RZ, R17, P1 ;  /* 0x000000ffff117224 */ /* 0x000fc800008e0611 */
[----:B------:R-:W-:-:S07]  /*b720*/  IMAD.IADD R15, R13, 0x1, R12 ;  /* 0x000000010d0f7824 */ /* 0x000fce00078e020c */
[----:B------:R-:W-:Y:S05]  /*b730*/  WARPSYNC.COLLECTIVE R14, `(.L_x_242) ;  /* 0x000000000e087348 */ /* 0x000fea0003c00000 */
[----:B------:R-:W-:Y:S01]  /*b740*/  VOTE.ALL P6, P6 ;  /* 0x0000000000ff7806 */ /* 0x000fe200030c0000 */
[----:B------:R-:W-:-:S12]  /*b750*/  ENDCOLLECTIVE ;  /* 0x000000000000791b */ /* 0x000fd80003800000 */
.L_x_242:
[----:B------:R-:W-:Y:S05]  /*b760*/  BRA `(.L_x_243) ;  /* 0xffffff7c000c7947 */ /* 0x000fea000383ffff */
.L_x_58:
[----:B------:R-:W-:Y:S01]  /*b770*/  BSSY B0, `(.L_x_244) ;  /* 0x0000006000007945 */ /* 0x000fe20003800000 */
[----:B------:R-:W-:Y:S01]  /*b780*/  PLOP3.LUT P6, PT, P6, PT, PT, 0x8, 0x80 ;  /* 0x000000000080781c */ /* 0x000fe200037ce170 */
[----:B------:R-:W-:-:S12]  /*b790*/  IMAD.MOV.U32 R14, RZ, RZ, -0x1 ;  /* 0xffffffffff0e7424 */ /* 0x000fd800078e00ff */
[----:B------:R-:W-:Y:S05]  /*b7a0*/  WARPSYNC.COLLECTIVE R14, `(.L_x_245) ;  /* 0x000000000e087348 */ /* 0x000fea0003c00000 */
[----:B------:R-:W-:Y:S01]  /*b7b0*/  VOTE.ANY P6, P6 ;  /* 0x0000000000ff7806 */ /* 0x000fe200030c0100 */
[----:B------:R-:W-:-:S12]  /*b7c0*/  ENDCOLLECTIVE ;  /* 0x000000000000791b */ /* 0x000fd80003800000 */
.L_x_245:
[----:B------:R-:W-:Y:S05]  /*b7d0*/  BSYNC B0 ;  /* 0x0000000000007941 */ /* 0x000fea0003800000 */
.L_x_244:
[----:B------:R-:W-:Y:S05]  /*b7e0*/  BRA `(.L_x_246) ;  /* 0xffffff7c001c7947 */ /* 0x000fea000383ffff */
.L_x_60:
[----:B------:R-:W-:Y:S01]  /*b7f0*/  BSSY B0, `(.L_x_247) ;  /* 0x0000006000007945 */ /* 0x000fe20003800000 */
[----:B------:R-:W-:Y:S01]  /*b800*/  PLOP3.LUT P6, PT, P6, PT, PT, 0x8, 0x80 ;  /* 0x000000000080781c */ /* 0x000fe200037ce170 */
[----:B------:R-:W-:-:S12]  /*b810*/  IMAD.MOV.U32 R14, RZ, RZ, -0x1 ;  /* 0xffffffffff0e7424 */ /* 0x000fd800078e00ff */
[----:B------:R-:W-:Y:S05]  /*b820*/  WARPSYNC.COLLECTIVE R14, `(.L_x_248) ;  /* 0x000000000e087348 */ /* 0x000fea0003c00000 */
[----:B------:R-:W-:Y:S01]  /*b830*/  VOTE.ANY P6, P6 ;  /* 0x0000000000ff7806 */ /* 0x000fe200030c0100 */
[----:B------:R-:W-:-:S12]  /*b840*/  ENDCOLLECTIVE ;  /* 0x000000000000791b */ /* 0x000fd80003800000 */
.L_x_248:
[----:B------:R-:W-:Y:S05]  /*b850*/  BSYNC B0 ;  /* 0x0000000000007941 */ /* 0x000fea0003800000 */
.L_x_247:
[----:B------:R-:W-:Y:S05]  /*b860*/  BRA `(.L_x_249) ;  /* 0xffffff7c00787947 */ /* 0x000fea000383ffff */
.L_x_62:
[----:B------:R-:W-:Y:S01]  /*b870*/  BSSY B0, `(.L_x_250) ;  /* 0x0000006000007945 */ /* 0x000fe20003800000 */
[----:B------:R-:W-:Y:S01]  /*b880*/  PLOP3.LUT P6, PT, P6, PT, PT, 0x8, 0x80 ;  /* 0x000000000080781c */ /* 0x000fe200037ce170 */
[----:B------:R-:W-:-:S12]  /*b890*/  IMAD.MOV.U32 R14, RZ, RZ, -0x1 ;  /* 0xffffffffff0e7424 */ /* 0x000fd800078e00ff */
[----:B------:R-:W-:Y:S05]  /*b8a0*/  WARPSYNC.COLLECTIVE R14, `(.L_x_251) ;  /* 0x000000000e087348 */ /* 0x000fea0003c00000 */
[----:B------:R-:W-:Y:S01]  /*b8b0*/  VOTE.ANY R14, PT, P6 ;  /* 0x00000000000e7806 */ /* 0x000fe200030e0100 */
[----:B------:R-:W-:Y:S06]  /*b8c0*/  ENDCOLLECTIVE ;  /* 0x000000000000791b */ /* 0x000fec0003800000 */
.L_x_251:
[----:B------:R-:W-:Y:S05]  /*b8d0*/  BSYNC B0 ;  /* 0x0000000000007941 */ /* 0x000fea0003800000 */
.L_x_250:
[----:B------:R-:W-:Y:S01]  /*b8e0*/  LOP3.LUT R14, R14, 0x80000000, R20, 0xec, !PT ;  /* 0x800000000e0e7812 */ /* 0x000fe200078eec14 */
[----:B------:R-:W-:Y:S02]  /*b8f0*/  IMAD.MOV.U32 R28, RZ, RZ, 0x1 ;  /* 0x00000001ff1c7424 */ /* 0x000fe400078e00ff */
[----:B------:R-:W-:Y:S02]  /*b900*/  VIADD R19, R19, 0xffffffe0 ;  /* 0xffffffe013137836 */ /* 0x000fe40000000000 */
[----:B------:R-:W-:-:S05]  /*b910*/  VIADD R29, R14, 0xffffffff ;  /* 0xffffffff0e1d7836 */ /* 0x000fca0000000000 */
[----:B------:R-:W-:Y:S01]  /*b920*/  LOP3.LUT R29, R14, R29, RZ, 0xc, !PT ;  /* 0x0000001d0e1d7212 */ /* 0x000fe200078e0cff */
[----:B------:R-:W-:-:S05]  /*b930*/  IMAD.MOV.U32 R14, RZ, RZ, -0x1 ;  /* 0xffffffffff0e7424 */ /* 0x000fca00078e00ff */
[----:B------:R-:W0:Y:S02]  /*b940*/  POPC R29, R29 ;  /* 0x0000001d001d7309 */ /* 0x000e240000000000 */
[----:B0-----:R-:W-:Y:S05]  /*b950*/  WARPSYNC.COLLECTIVE R14, `(.L_x_252) ;  /* 0x000000000e087348 */ /* 0x001fea0003c00000 */
[----:B0-----:R0:W1:Y:S02]  /*b960*/  SHFL.DOWN P6, R39, R13, R28, R29 ;  /* 0x0800001c0d277389 */ /* 0x00106400000c001d */
[----:B01----:R-:W-:Y:S05]  /*b970*/  ENDCOLLECTIVE ;  /* 0x000000000000791b */ /* 0x003fea0003800000 */
.L_x_252:
        /* <DEDUP_REMOVED lines=9> */
.L_x_253:
        /* <DEDUP_REMOVED lines=8> */
.L_x_254:
[----:B------:R-:W-:Y:S01]  /*ba90*/  IMAD.MOV.U32 R28, RZ, RZ, 0x8 ;  /* 0x00000008ff1c7424 */ /* 0x000fe200078e00ff */
[----:B------:R-:W-:Y:S02]  /*baa0*/  SEL R39, R39, RZ, !P0 ;  /* 0x000000ff27277207 */ /* 0x000fe40004000000 */
[----:B------:R-:W-:-:S03]  /*bab0*/  ISETP.GT.AND P0, PT, R22, R29, PT ;  /* 0x0000001d1600720c */ /* 0x000fc60003f04270 */
[----:B------:R-:W-:-:S10]  /*bac0*/  IMAD.IADD R13, R53, 0x1, R39 ;  /* 0x00000001350d7824 */ /* 0x000fd400078e0227 */
[----:B------:R-:W-:Y:S05]  /*bad0*/  WARPSYNC.COLLECTIVE R14, `(.L_x_255) ;  /* 0x000000000e087348 */ /* 0x000fea0003c00000 */
[----:B------:R0:W1:Y:S02]  /*bae0*/  SHFL.DOWN P6, R39, R13, R28, R29 ;  /* 0x0800001c0d277389 */ /* 0x00006400000c001d */
[----:B01----:R-:W-:Y:S05]  /*baf0*/  ENDCOLLECTIVE ;  /* 0x000000000000791b */ /* 0x003fea0003800000 */
.L_x_255:
        /* <DEDUP_REMOVED lines=8> */
.L_x_256:
[----:B------:R-:W-:Y:S02]  /*bb80*/  ISETP.NE.AND P6, PT, R12, 0x65, PT ;  /* 0x000000650c00780c */ /* 0x000fe40003fc5270 */
[----:B------:R-:W-:-:S04]  /*bb90*/  SEL R39, R39, RZ, !P0 ;  /* 0x000000ff27277207 */ /* 0x000fc80004000000 */
[----:B------:R-:W-:-:S07]  /*bba0*/  IADD3 R15, PT, PT, R53, R39, R15 ;  /* 0x00000027350f7210 */ /* 0x000fce0007ffe00f */
[----:B------:R-:W-:Y:S05]  /*bbb0*/  WARPSYNC.COLLECTIVE R14, `(.L_x_257) ;  /* 0x000000000e087348 */ /* 0x000fea0003c00000 */
[----:B------:R-:W-:Y:S01]  /*bbc0*/  VOTE.ALL P6, P6 ;  /* 0x0000000000ff7806 */ /* 0x000fe200030c0000 */
[----:B------:R-:W-:-:S12]  /*bbd0*/  ENDCOLLECTIVE ;  /* 0x000000000000791b */ /* 0x000fd80003800000 */
.L_x_257:
[----:B------:R-:W-:Y:S05]  /*bbe0*/  BRA `(.L_x_258) ;  /* 0xffffff7c00187947 */ /* 0x000fea000383ffff */
.L_x_166:
[----:B------:R-:W-:Y:S01]  /*bbf0*/  BSSY B0, `(.L_x_259) ;  /* 0x0000006000007945 */ /* 0x000fe20003800000 */
[----:B------:R-:W-:Y:S01]  /*bc00*/  PLOP3.LUT P6, PT, P6, PT, PT, 0x8, 0x80 ;  /* 0x000000000080781c */ /* 0x000fe200037ce170 */
[----:B------:R-:W-:-:S12]  /*bc10*/  IMAD.MOV.U32 R14, RZ, RZ, -0x1 ;  /* 0xffffffffff0e7424 */ /* 0x000fd800078e00ff */
[----:B------:R-:W-:Y:S05]  /*bc20*/  WARPSYNC.COLLECTIVE R14, `(.L_x_260) ;  /* 0x000000000e087348 */ /* 0x000fea0003c00000 */
[----:B------:R-:W-:Y:S01]  /*bc30*/  VOTE.ANY P6, P6 ;  /* 0x0000000000ff7806 */ /* 0x000fe200030c0100 */
[----:B------:R-:W-:-:S12]  /*bc40*/  ENDCOLLECTIVE ;  /* 0x000000000000791b */ /* 0x000fd80003800000 */
.L_x_260:
[----:B------:R-:W-:Y:S05]  /*bc50*/  BSYNC B0 ;  /* 0x0000000000007941 */ /* 0x000fea0003800000 */
.L_x_259:
[----:B------:R-:W-:Y:S05]  /*bc60*/  BRA `(.L_x_261) ;  /* 0xffffffcc00f07947 */ /* 0x000fea000383ffff */
.L_x_168:
[----:B------:R-:W-:Y:S01]  /*bc70*/  BSSY B0, `(.L_x_262) ;  /* 0x0000006000007945 */ /* 0x000fe20003800000 */
[----:B------:R-:W-:Y:S01]  /*bc80*/  PLOP3.LUT P6, PT, P6, PT, PT, 0x8, 0x80 ;  /* 0x000000000080781c */ /* 0x000fe200037ce170 */
[----:B------:R-:W-:-:S12]  /*bc90*/  IMAD.MOV.U32 R14, RZ, RZ, -0x1 ;  /* 0xffffffffff0e7424 */ /* 0x000fd800078e00ff */
[----:B------:R-:W-:Y:S05]  /*bca0*/  WARPSYNC.COLLECTIVE R14, `(.L_x_263) ;  /* 0x000000000e087348 */ /* 0x000fea0003c00000 */
[----:B------:R-:W-:Y:S01]  /*bcb0*/  VOTE.ANY P6, P6 ;  /* 0x0000000000ff7806 */ /* 0x000fe200030c0100 */
[----:B------:R-:W-:-:S12]  /*bcc0*/  ENDCOLLECTIVE ;  /* 0x000000000000791b */ /* 0x000fd80003800000 */
.L_x_263:
[----:B------:R-:W-:Y:S05]  /*bcd0*/  BSYNC B0 ;  /* 0x0000000000007941 */ /* 0x000fea0003800000 */
.L_x_262:
[----:B------:R-:W-:Y:S05]  /*bce0*/  BRA `(.L_x_264) ;  /* 0xffffffd0004c7947 */ /* 0x000fea000383ffff */
.L_x_170:
[----:B------:R-:W-:Y:S01]  /*bcf0*/  BSSY B0, `(.L_x_265) ;  /* 0x0000006000007945 */ /* 0x000fe20003800000 */
[----:B------:R-:W-:Y:S01]  /*bd00*/  PLOP3.LUT P6, PT, P6, PT, PT, 0x8, 0x80 ;  /* 0x000000000080781c */ /* 0x000fe200037ce170 */
[----:B------:R-:W-:-:S12]  /*bd10*/  IMAD.MOV.U32 R14, RZ, RZ, -0x1 ;  /* 0xffffffffff0e7424 */ /* 0x000fd800078e00ff */
[----:B------:R-:W-:Y:S05]  /*bd20*/  WARPSYNC.COLLECTIVE R14, `(.L_x_266) ;  /* 0x000000000e087348 */ /* 0x000fea0003c00000 */
[----:B------:R-:W-:Y:S01]  /*bd30*/  VOTE.ANY R14, PT, P6 ;  /* 0x00000000000e7806 */ /* 0x000fe200030e0100 */
[----:B------:R-:W-:Y:S06]  /*bd40*/  ENDCOLLECTIVE ;  /* 0x000000000000791b */ /* 0x000fec0003800000 */
.L_x_266:
[----:B------:R-:W-:Y:S05]  /*bd50*/  BSYNC B0 ;  /* 0x0000000000007941 */ /* 0x000fea0003800000 */
.L_x_265:
[----:B------:R-:W0:Y:S01]  /*bd60*/  S2R R42, SR_GEMASK ;  /* 0x00000000002a7919 */ /* 0x000e220000003c00 */
[----:B------:R-:W-:Y:S02]  /*bd70*/  IMAD.MOV.U32 R28, RZ, RZ, 0x1 ;  /* 0x00000001ff1c7424 */ /* 0x000fe400078e00ff */
[C---:B------:R-:W-:Y:S02]  /*bd80*/  VIADD R45, R37.reuse, 0x2 ;  /* 0x00000002252d7836 */ /* 0x040fe40000000000 */
[C---:B------:R-:W-:Y:S02]  /*bd90*/  VIADD R43, R37.reuse, 0x4 ;  /* 0x00000004252b7836 */ /* 0x040fe40000000000 */
[----:B------:R-:W-:Y:S01]  /*bda0*/  VIADD R51, R37, 0x10 ;  /* 0x0000001025337836 */ /* 0x000fe20000000000 */
[----:B0-----:R-:W-:-:S05]  /*bdb0*/  LOP3.LUT R14, R14, 0x80000000, R42, 0xec, !PT ;  /* 0x800000000e0e7812 */ /* 0x001fca00078eec2a */
[----:B------:R-:W-:-:S05]  /*bdc0*/  VIADD R29, R14, 0xffffffff ;  /* 0xffffffff0e1d7836 */ /* 0x000fca0000000000 */
[----:B------:R-:W-:Y:S01]  /*bdd0*/  LOP3.LUT R47, R14, R29, RZ, 0xc, !PT ;  /* 0x0000001d0e2f7212 */ /* 0x000fe200078e0cff */
[----:B------:R-:W-:-:S05]  /*bde0*/  IMAD.MOV.U32 R14, RZ, RZ, -0x1 ;  /* 0xffffffffff0e7424 */ /* 0x000fca00078e00ff */
[----:B------:R-:W0:Y:S02]  /*bdf0*/  POPC R47, R47 ;  /* 0x0000002f002f7309 */ /* 0x000e240000000000 */
[----:B0-----:R-:W-:-:S07]  /*be00*/  IMAD.MOV.U32 R29, RZ, RZ, R47 ;  /* 0x000000ffff1d7224 */ /* 0x001fce00078e002f */
[----:B------:R-:W-:Y:S05]  /*be10*/  WARPSYNC.COLLECTIVE R14, `(.L_x_267) ;  /* 0x000000000e087348 */ /* 0x000fea0003c00000 */
[----:B------:R0:W1:Y:S02]  /*be20*/  SHFL.DOWN P6, R39, R13, R28, R29 ;  /* 0x0800001c0d277389 */ /* 0x00006400000c001d */
[----:B01----:R-:W-:Y:S05]  /*be30*/  ENDCOLLECTIVE ;  /* 0x000000000000791b */ /* 0x003fea0003800000 */
.L_x_267:
[----:B------:R-:W-:Y:S01]  /*be40*/  IMAD.MOV.U32 R28, RZ, RZ, 0x2 ;  /* 0x00000002ff1c7424 */ /* 0x000fe200078e00ff */
[----:B------:R-:W-:-:S04]  /*be50*/  ISETP.GE.AND P6, PT, R37, R47, PT ;  /* 0x0000002f2500720c */ /* 0x000fc80003fc6270 */
[----:B------:R-:W-:-:S05]  /*be60*/  SEL R44, R39, RZ, !P6 ;  /* 0x000000ff272c7207 */ /* 0x000fca0007000000 */
[----:B------:R-:W-:-:S04]  /*be70*/  IMAD.IADD R44, R44, 0x1, R13 ;  /* 0x000000012c2c7824 */ /* 0x000fc800078e020d */
[----:B------:R-:W-:-:S07]  /*be80*/  IMAD.MOV.U32 R13, RZ, RZ, R44 ;  /* 0x000000ffff0d7224 */ /* 0x000fce00078e002c */
[----:B------:R-:W-:Y:S05]  /*be90*/  WARPSYNC.COLLECTIVE R14, `(.L_x_268) ;  /* 0x000000000e087348 */ /* 0x000fea0003c00000 */
[----:B------:R0:W1:Y:S02]  /*bea0*/  SHFL.DOWN P6, R39, R13, R28, R29 ;  /* 0x0800001c0d277389 */ /* 0x00006400000c001d */
[----:B01----:R-:W-:Y:S05]  /*beb0*/  ENDCOLLECTIVE ;  /* 0x000000000000791b */ /* 0x003fea0003800000 */
.L_x_268:
[----:B------:R-:W-:Y:S01]  /*bec0*/  IMAD.MOV.U32 R28, RZ, RZ, 0x4 ;  /* 0x00000004ff1c7424 */ /* 0x000fe200078e00ff */
[----:B------:R-:W-:-:S04]  /*bed0*/  ISETP.GT.AND P6, PT, R45, R47, PT ;  /* 0x0000002f2d00720c */ /* 0x000fc80003fc4270 */
[----:B------:R-:W-:-:S05]  /*bee0*/  SEL R39, R39, RZ, !P6 ;  /* 0x000000ff27277207 */ /* 0x000fca0007000000 */
[----:B------:R-:W-:Y:S02]  /*bef0*/  IMAD.IADD R50, R44, 0x1, R39 ;  /* 0x000000012c327824 */ /* 0x000fe400078e0227 */
[----:B------:R-:W-:Y:S02]  /*bf00*/  VIADD R44, R37, 0x8 ;  /* 0x00000008252c7836 */ /* 0x000fe40000000000 */
[----:B------:R-:W-:-:S07]  /*bf10*/  IMAD.MOV.U32 R13, RZ, RZ, R50 ;  /* 0x000000ffff0d7224 */ /* 0x000fce00078e0032 */
[----:B------:R-:W-:Y:S05]  /*bf20*/  WARPSYNC.COLLECTIVE R14, `(.L_x_269) ;  /* 0x000000000e087348 */ /* 0x000fea0003c00000 */
[----:B------:R0:W1:Y:S02]  /*bf30*/  SHFL.DOWN P6, R39, R13, R28, R29 ;  /* 0x0800001c0d277389 */ /* 0x00006400000c001d */
[----:B01----:R-:W-:Y:S05]  /*bf40*/  ENDCOLLECTIVE ;  /* 0x000000000000791b */ /* 0x003fea0003800000 */
.L_x_269:
[----:B------:R-:W-:Y:S01]  /*bf50*/  IMAD.MOV.U32 R28, RZ, RZ, 0x8 ;  /* 0x00000008ff1c7424 */ /* 0x000fe200078e00ff */
[----:B------:R-:W-:-:S04]  /*bf60*/  ISETP.GT.AND P6, PT, R43, R47, PT ;  /* 0x0000002f2b00720c */ /* 0x000fc80003fc4270 */
[----:B------:R-:W-:-:S05]  /*bf70*/  SEL R39, R39, RZ, !P6 ;  /* 0x000000ff27277207 */ /* 0x000fca0007000000 */
[----:B------:R-:W-:-:S07]  /*bf80*/  IMAD.IADD R13, R50, 0x1, R39 ;  /* 0x00000001320d7824 */ /* 0x000fce00078e0227 */
[----:B------:R-:W-:Y:S05]  /*bf90*/  WARPSYNC.COLLECTIVE R14, `(.L_x_270) ;  /* 0x000000000e087348 */ /* 0x000fea0003c00000 */
[----:B------:R0:W1:Y:S02]  /*bfa0*/  SHFL.DOWN P6, R39, R13, R28, R29 ;  /* 0x0800001c0d277389 */ /* 0x00006400000c001d */
[----:B01----:R-:W-:Y:S05]  /*bfb0*/  ENDCOLLECTIVE ;  /* 0x000000000000791b */ /* 0x003fea0003800000 */
.L_x_270:
[----:B------:R-:W0:Y:S01]  /*bfc0*/  LDC.64 R28, c[0x0][0x3a0] ;  /* 0x0000e800ff1c7b82 */ /* 0x000e220000000a00 */
[----:B------:R-:W-:-:S04]  /*bfd0*/  ISETP.GT.AND P6, PT, R44, R47, PT ;  /* 0x0000002f2c00720c */ /* 0x000fc80003fc4270 */
[----:B------:R-:W-:-:S05]  /*bfe0*/  SEL R52, R39, RZ, !P6 ;  /* 0x000000ff27347207 */ /* 0x000fca0007000000 */
[----:B------:R-:W-:-:S04]  /*bff0*/  IMAD.IADD R52, R13, 0x1, R52 ;  /* 0x000000010d347824 */ /* 0x000fc800078e0234 */
[----:B------:R-:W-:Y:S01]  /*c000*/  IMAD.MOV.U32 R13, RZ, RZ, R52 ;  /* 0x000000ffff0d7224 */ /* 0x000fe200078e0034 */
[----:B0-----:R-:W-:Y:S01]  /*c010*/  IADD3 R46, P6, PT, R28, 0x100, RZ ;  /* 0x000001001c2e7810 */ /* 0x001fe20007fde0ff */
[----:B------:R-:W-:-:S04]  /*c020*/  IMAD.MOV.U32 R28, RZ, RZ, 0x10 ;  /* 0x00000010ff1c7424 */ /* 0x000fc800078e00ff */
[----:B------:R-:W-:Y:S02]  /*c030*/  IMAD.X R50, RZ, RZ, R29, P6 ;  /* 0x000000ffff327224 */ /* 0x000fe400030e061d */
[----:B------:R-:W-:-:S07]  /*c040*/  IMAD.MOV.U32 R29, RZ, RZ, R47 ;  /* 0x000000ffff1d7224 */ /* 0x000fce00078e002f */
[----:B------:R-:W-:Y:S05]  /*c050*/  WARPSYNC.COLLECTIVE R14, `(.L_x_271) ;  /* 0x000000000e087348 */ /* 0x000fea0003c00000 */
[----:B------:R0:W1:Y:S02]  /*c060*/  SHFL.DOWN P6, R39, R13, R28, R29 ;  /* 0x0800001c0d277389 */ /* 0x00006400000c001d */
[----:B01----:R-:W-:Y:S05]  /*c070*/  ENDCOLLECTIVE ;  /* 0x000000000000791b */ /* 0x003fea0003800000 */
.L_x_271:
[----:B------:R-:W-:-:S04]  /*c080*/  ISETP.GT.AND P6, PT, R51, R47, PT ;  /* 0x0000002f3300720c */ /* 0x000fc80003fc4270 */
[----:B------:R-:W-:Y:S02]  /*c090*/  SEL R39, R39, RZ, !P6 ;  /* 0x000000ff27277207 */ /* 0x000fe40007000000 */
[----:B------:R-:W-:-:S03]  /*c0a0*/  ISETP.NE.AND P6, PT, R12, 0x65, PT ;  /* 0x000000650c00780c */ /* 0x000fc60003fc5270 */
[----:B------:R-:W-:-:S10]  /*c0b0*/  IMAD.IADD R47, R52, 0x1, R39 ;  /* 0x00000001342f7824 */ /* 0x000fd400078e0227 */
[----:B------:R-:W-:Y:S05]  /*c0c0*/  WARPSYNC.COLLECTIVE R14, `(.L_x_272) ;  /* 0x000000000e087348 */ /* 0x000fea0003c00000 */
[----:B------:R-:W-:Y:S01]  /*c0d0*/  VOTE.ALL P6, P6 ;  /* 0x0000000000ff7806 */ /* 0x000fe200030c0000 */
[----:B------:R-:W-:-:S12]  /*c0e0*/  ENDCOLLECTIVE ;  /* 0x000000000000791b */ /* 0x000fd80003800000 */
.L_x_272:
[----:B------:R-:W-:Y:S05]  /*c0f0*/  BRA `(.L_x_273) ;  /* 0xffffffcc00e47947 */ /* 0x000fea000383ffff */
.L_x_172:
[----:B------:R-:W-:Y:S01]  /*c100*/  BSSY B0, `(.L_x_274) ;  /* 0x0000006000007945 */ /* 0x000fe20003800000 */
[----:B------:R-:W-:Y:S01]  /*c110*/  PLOP3.LUT P6, PT, P6, PT, PT, 0x8, 0x80 ;  /* 0x000000000080781c */ /* 0x000fe200037ce170 */
[----:B------:R-:W-:-:S12]  /*c120*/  IMAD.MOV.U32 R14, RZ, RZ, -0x1 ;  /* 0xffffffffff0e7424 */ /* 0x000fd800078e00ff */
[----:B------:R-:W-:Y:S05]  /*c130*/  WARPSYNC.COLLECTIVE R14, `(.L_x_275) ;  /* 0x000000000e087348 */ /* 0x000fea0003c00000 */
[----:B------:R-:W-:Y:S01]  /*c140*/  VOTE.ANY P6, P6 ;  /* 0x0000000000ff7806 */ /* 0x000fe200030c0100 */
[----:B------:R-:W-:-:S12]  /*c150*/  ENDCOLLECTIVE ;  /* 0x000000000000791b */ /* 0x000fd80003800000 */
.L_x_275:
[----:B------:R-:W-:Y:S05]  /*c160*/  BSYNC B0 ;  /* 0x0000000000007941 */ /* 0x000fea0003800000 */
.L_x_274:
[----:B------:R-:W-:Y:S05]  /*c170*/  BRA `(.L_x_276) ;  /* 0xffffffcc00f47947 */ /* 0x000fea000383ffff */
.L_x_174:
[----:B------:R-:W-:Y:S01]  /*c180*/  BSSY B0, `(.L_x_277) ;  /* 0x0000006000007945 */ /* 0x000fe20003800000 */
[----:B------:R-:W-:Y:S01]  /*c190*/  PLOP3.LUT P6, PT, P6, PT, PT, 0x8, 0x80 ;  /* 0x000000000080781c */ /* 0x000fe200037ce170 */
[----:B------:R-:W-:-:S12]  /*c1a0*/  IMAD.MOV.U32 R14, RZ, RZ, -0x1 ;  /* 0xffffffffff0e7424 */ /* 0x000fd800078e00ff */
[----:B------:R-:W-:Y:S05]  /*c1b0*/  WARPSYNC.COLLECTIVE R14, `(.L_x_278) ;  /* 0x000000000e087348 */ /* 0x000fea0003c00000 */
[----:B------:R-:W-:Y:S01]  /*c1c0*/  VOTE.ANY P6, P6 ;  /* 0x0000000000ff7806 */ /* 0x000fe200030c0100 */
[----:B------:R-:W-:-:S12]  /*c1d0*/  ENDCOLLECTIVE ;  /* 0x000000000000791b */ /* 0x000fd80003800000 */
.L_x_278:
[----:B------:R-:W-:Y:S05]  /*c1e0*/  BSYNC B0 ;  /* 0x0000000000007941 */ /* 0x000fea0003800000 */
.L_x_277:
[----:B------:R-:W-:Y:S05]  /*c1f0*/  BRA `(.L_x_279) ;  /* 0xffffffd000507947 */ /* 0x000fea000383ffff */
.L_x_176:
[----:B------:R-:W-:Y:S01]  /*c200*/  BSSY B0, `(.L_x_280) ;  /* 0x0000006000007945 */ /* 0x000fe20003800000 */
[----:B------:R-:W-:Y:S01]  /*c210*/  PLOP3.LUT P6, PT, P6, PT, PT, 0x8, 0x80 ;  /* 0x000000000080781c */ /* 0x000fe200037ce170 */
[----:B------:R-:W-:-:S12]  /*c220*/  IMAD.MOV.U32 R14, RZ, RZ, -0x1 ;  /* 0xffffffffff0e7424 */ /* 0x000fd800078e00ff */
[----:B------:R-:W-:Y:S05]  /*c230*/  WARPSYNC.COLLECTIVE R14, `(.L_x_281) ;  /* 0x000000000e087348 */ /* 0x000fea0003c00000 */
[----:B------:R-:W-:Y:S01]  /*c240*/  VOTE.ANY R14, PT, P6 ;  /* 0x00000000000e7806 */ /* 0x000fe200030e0100 */
[----:B------:R-:W-:Y:S06]  /*c250*/  ENDCOLLECTIVE ;  /* 0x000000000000791b */ /* 0x000fec0003800000 */
.L_x_281:
[----:B------:R-:W-:Y:S05]  /*c260*/  BSYNC B0 ;  /* 0x0000000000007941 */ /* 0x000fea0003800000 */
.L_x_280:
        /* <DEDUP_REMOVED lines=10> */
.L_x_282:
        /* <DEDUP_REMOVED lines=8> */
.L_x_283:
[----:B------:R-:W-:Y:S01]  /*c390*/  IMAD.MOV.U32 R28, RZ, RZ, 0x4 ;  /* 0x00000004ff1c7424 */ /* 0x000fe200078e00ff */
[----:B------:R-:W-:-:S04]  /*c3a0*/  ISETP.GT.AND P6, PT, R45, R29, PT ;  /* 0x0000001d2d00720c */ /* 0x000fc80003fc4270 */
[----:B------:R-:W-:-:S05]  /*c3b0*/  SEL R39, R39, RZ, !P6 ;  /* 0x000000ff27277207 */ /* 0x000fca0007000000 */
[----:B------:R-:W-:-:S04]  /*c3c0*/  IMAD.IADD R53, R53, 0x1, R39 ;  /* 0x0000000135357824 */ /* 0x000fc800078e0227 */
[----:B------:R-:W-:-:S07]  /*c3d0*/  IMAD.MOV.U32 R13, RZ, RZ, R53 ;  /* 0x000000ffff0d7224 */ /* 0x000fce00078e0035 */
[----:B------:R-:W-:Y:S05]  /*c3e0*/  WARPSYNC.COLLECTIVE R14, `(.L_x_284) ;  /* 0x000000000e087348 */ /* 0x000fea0003c00000 */
[----:B------:R0:W1:Y:S02]  /*c3f0*/  SHFL.DOWN P6, R39, R13, R28, R29 ;  /* 0x0800001c0d277389 */ /* 0x00006400000c001d */
[----:B01----:R-:W-:Y:S05]  /*c400*/  ENDCOLLECTIVE ;  /* 0x000000000000791b */ /* 0x003fea0003800000 */
.L_x_284:
[----:B------:R-:W-:Y:S01]  /*c410*/  IMAD.MOV.U32 R28, RZ, RZ, 0x8 ;  /* 0x00000008ff1c7424 */ /* 0x000fe200078e00ff */
[----:B------:R-:W-:-:S04]  /*c420*/  ISETP.GT.AND P6, PT, R43, R29, PT ;  /* 0x0000001d2b00720c */ /* 0x000fc80003fc4270 */
[----:B------:R-:W-:-:S05]  /*c430*/  SEL R39, R39, RZ, !P6 ;  /* 0x000000ff27277207 */ /* 0x000fca0007000000 */
[----:B------:R-:W-:-:S07]  /*c440*/  IMAD.IADD R13, R53, 0x1, R39 ;  /* 0x00000001350d7824 */ /* 0x000fce00078e0227 */
[----:B------:R-:W-:Y:S05]  /*c450*/  WARPSYNC.COLLECTIVE R14, `(.L_x_285) ;  /* 0x000000000e087348 */ /* 0x000fea0003c00000 */
[----:B------:R0:W1:Y:S02]  /*c460*/  SHFL.DOWN P6, R39, R13, R28, R29 ;  /* 0x0800001c0d277389 */ /* 0x00006400000c001d */
[----:B01----:R-:W-:Y:S05]  /*c470*/  ENDCOLLECTIVE ;  /* 0x000000000000791b */ /* 0x003fea0003800000 */
.L_x_285:
        /* <DEDUP_REMOVED lines=8> */
.L_x_286:
[----:B------:R-:W-:-:S04]  /*c500*/  ISETP.GT.AND P6, PT, R51, R29, PT ;  /* 0x0000001d3300720c */ /* 0x000fc80003fc4270 */
[----:B------:R-:W-:Y:S02]  /*c510*/  SEL R39, R39, RZ, !P6 ;  /* 0x000000ff27277207 */ /* 0x000fe40007000000 */
[----:B------:R-:W-:Y:S02]  /*c520*/  ISETP.NE.AND P6, PT, R12, 0x65, PT ;  /* 0x000000650c00780c */ /* 0x000fe40003fc5270 */
[----:B------:R-:W-:-:S11]  /*c530*/  IADD3 R47, PT, PT, R53, R39, R47 ;  /* 0x00000027352f7210 */ /* 0x000fd60007ffe02f */
[----:B------:R-:W-:Y:S05]  /*c540*/  WARPSYNC.COLLECTIVE R14, `(.L_x_287) ;  /* 0x000000000e087348 */ /* 0x000fea0003c00000 */
[----:B------:R-:W-:Y:S01]  /*c550*/  VOTE.ALL P6, P6 ;  /* 0x0000000000ff7806 */ /* 0x000fe200030c0000 */
[----:B------:R-:W-:-:S12]  /*c560*/  ENDCOLLECTIVE ;  /* 0x000000000000791b */ /* 0x000fd80003800000 */
.L_x_287:
[----:B------:R-:W-:Y:S05]  /*c570*/  BRA `(.L_x_288) ;  /* 0xffffffcc00f07947 */ /* 0x000fea000383ffff */
.L_x_289:
        /* <DEDUP_REMOVED lines=16> */
.L_x_292:


//--------------------- .text._ZN3cub18CUB_300001_SM_10006detail11EmptyKernelIvEEvv --------------------------
	.section	.text._ZN3cub18CUB_300001_SM_10006detail11EmptyKernelIvEEvv,"ax",@progbits
	.align	128
        .global         _ZN3cub18CUB_300001_SM_10006detail11EmptyKernelIvEEvv
        .type           _ZN3cub18CUB_300001_SM_10006detail11EmptyKernelIvEEvv,@function
        .size           _ZN3cub18CUB_300001_SM_10006detail11EmptyKernelIvEEvv,(.L_x_293 - _ZN3cub18CUB_300001_SM_10006detail11EmptyKernelIvEEvv)
        .other          _ZN3cub18CUB_300001_SM_10006detail11EmptyKernelIvEEvv,@"STO_CUDA_ENTRY STV_DEFAULT"
_ZN3cub18CUB_300001_SM_10006detail11EmptyKernelIvEEvv:
.text._ZN3cub18CUB_300001_SM_10006detail11EmptyKernelIvEEvv:
[----:B------:R-:W-:Y:S01]  /*0000*/  LDC R1, c[0x0][0x37c] ;  /* 0x0000df00ff017b82 */ /* 0x000fe20000000800 */
[----:B------:R-:W-:Y:S05]  /*0010*/  EXIT ;  /* 0x000000000000794d */ /* 0x000fea0003800000 */
.L_x_290:
        /* <DEDUP_REMOVED lines=14> */
.L_x_293:


//--------------------- .nv.shared.reserved.0     --------------------------
	.section	.nv.shared.reserved.0,"aw",@nobits
	.weak		__nv_reservedSMEM_offset_0_alias
	.size		__nv_reservedSMEM_offset_0_alias, 0, 64
	.other		__nv_reservedSMEM_offset_0_alias,@"STO_CUDA_RESERVED_SHARED STV_DEFAULT"
__nv_reservedSMEM_offset_0_alias:
	.zero		0
	.zero		64


//--------------------- .nv.global                --------------------------
	.section	.nv.global,"aw",@nobits
.nv.global:
	.type		_ZN34_INTERNAL_6b38c7ec_4_k_cu_4c4ca8966thrust24THRUST_300001_SM_1000_NS12placeholders2_5E,@object
	.size		_ZN34_INTERNAL_6b38c7ec_4_k_cu_4c4ca8966thrust24THRUST_300001_SM_1000_NS12placeholders2_5E,(_ZN34_INTERNAL_6b38c7ec_4_k_cu_4c4ca8964cuda3std3__45__cpo6cbeginE - _ZN34_INTERNAL_6b38c7ec_4_k_cu_4c4ca8966thrust24THRUST_300001_SM_1000_NS12placeholders2_5E)
_ZN34_INTERNAL_6b38c7ec_4_k_cu_4c4ca8966thrust24THRUST_300001_SM_1000_NS12placeholders2_5E:
	.zero		1
	.type		_ZN34_INTERNAL_6b38c7ec_4_k_cu_4c4ca8964cuda3std3__45__cpo6cbeginE,@object
	.size		_ZN34_INTERNAL_6b38c7ec_4_k_cu_4c4ca8964cuda3std3__45__cpo6cbeginE,(_ZN34_INTERNAL_6b38c7ec_4_k_cu_4c4ca8964cuda3std6ranges3__45__cpo6cbeginE - _ZN34_INTERNAL_6b38c7ec_4_k_cu_4c4ca8964cuda3std3__45__cpo6cbeginE)
_ZN34_INTERNAL_6b38c7ec_4_k_cu_4c4ca8964cuda3std3__45__cpo6cbeginE:
	.zero		1
	.type		_ZN34_INTERNAL_6b38c7ec_4_k_cu_4c4ca8964cuda3std6ranges3__45__cpo6cbeginE,@object
	.size		_ZN34_INTERNAL_6b38c7ec_4_k_cu_4c4ca8964cuda3std6ranges3__45__cpo6cbeginE,(_ZN34_INTERNAL_6b38c7ec_4_k_cu_4c4ca8964cuda3std3__48in_placeE - _ZN34_INTERNAL_6b38c7ec_4_k_cu_4c4ca8964cuda3std6ranges3__45__cpo6cbeginE)
_ZN34_INTERNAL_6b38c7ec_4_k_cu_4c4ca8964cuda3std6ranges3__45__cpo6cbeginE:
	.zero		1
	.type		_ZN34_INTERNAL_6b38c7ec_4_k_cu_4c4ca8964cuda3std3__48in_placeE,@object
	.size		_ZN34_INTERNAL_6b38c7ec_4_k_cu_4c4ca8964cuda3std3__48in_placeE,(_ZN34_INTERNAL_6b38c7ec_4_k_cu_4c4ca8964cuda3std6ranges3__45__cpo4sizeE - _ZN34_INTERNAL_6b38c7ec_4_k_cu_4c4ca8964cuda3std3__48in_placeE)
_ZN34_INTERNAL_6b38c7ec_4_k_cu_4c4ca8964cuda3std3__48in_placeE:
	.zero		1
	.type		_ZN34_INTERNAL_6b38c7ec_4_k_cu_4c4ca8964cuda3std6ranges3__45__cpo4sizeE,@object
	.size		_ZN34_INTERNAL_6b38c7ec_4_k_cu_4c4ca8964cuda3std6ranges3__45__cpo4sizeE,(_ZN34_INTERNAL_6b38c7ec_4_k_cu_4c4ca8966thrust24THRUST_300001_SM_1000_NS12placeholders2_9E - _ZN34_INTERNAL_6b38c7ec_4_k_cu_4c4ca8964cuda3std6ranges3__45__cpo4sizeE)
_ZN34_INTERNAL_6b38c7ec_4_k_cu_4c4ca8964cuda3std6ranges3__45__cpo4sizeE:
	.zero		1
	.type		_ZN34_INTERNAL_6b38c7ec_4_k_cu_4c4ca8966thrust24THRUST_300001_SM_1000_NS12placeholders2_9E,@object
	.size		_ZN34_INTERNAL_6b38c7ec_4_k_cu_4c4ca8966thrust24THRUST_300001_SM_1000_NS12placeholders2_9E,(_ZN34_INTERNAL_6b38c7ec_4_k_cu_4c4ca8964cuda3std3__45__cpo7crbeginE - _ZN34_INTERNAL_6b38c7ec_4_k_cu_4c4ca8966thrust24THRUST_300001_SM_1000_NS12placeholders2_9E)
_ZN34_INTERNAL_6b38c7ec_4_k_cu_4c4ca8966thrust24THRUST_300001_SM_1000_NS12placeholders2_9E:
	.zero		1
	.type		_ZN34_INTERNAL_6b38c7ec_4_k_cu_4c4ca8964cuda3std3__45__cpo7crbeginE,@object
	.size		_ZN34_INTERNAL_6b38c7ec_4_k_cu_4c4ca8964cuda3std3__45__cpo7crbeginE,(_ZN34_INTERNAL_6b38c7ec_4_k_cu_4c4ca8964cuda3std6ranges3__45__cpo4nextE - _ZN34_INTERNAL_6b38c7ec_4_k_cu_4c4ca8964cuda3std3__45__cpo7crbeginE)
_ZN34_INTERNAL_6b38c7ec_4_k_cu_4c4ca8964cuda3std3__45__cpo7crbeginE:
	.zero		1
	.type		_ZN34_INTERNAL_6b38c7ec_4_k_cu_4c4ca8964cuda3std6ranges3__45__cpo4nextE,@object
	.size		_ZN34_INTERNAL_6b38c7ec_4_k_cu_4c4ca8964cuda3std6ranges3__45__cpo4nextE,(_ZN34_INTERNAL_6b38c7ec_4_k_cu_4c4ca8964cuda3std6ranges3__45__cpo4swapE - _ZN34_INTERNAL_6b38c7ec_4_k_cu_4c4ca8964cuda3std6ranges3__45__cpo4nextE)
_ZN34_INTERNAL_6b38c7ec_4_k_cu_4c4ca8964cuda3std6ranges3__45__cpo4nextE:
	.zero		1
	.type		_ZN34_INTERNAL_6b38c7ec_4_k_cu_4c4ca8964cuda3std6ranges3__45__cpo4swapE,@object
	.size		_ZN34_INTERNAL_6b38c7ec_4_k_cu_4c4ca8964cuda3std6ranges3__45__cpo4swapE,(_ZN34_INTERNAL_6b38c7ec_4_k_cu_4c4ca8966thrust24THRUST_300001_SM_1000_NS12placeholders2_1E - _ZN34_INTERNAL_6b38c7ec_4_k_cu_4c4ca8964cuda3std6ranges3__45__cpo4swapE)
_ZN34_INTERNAL_6b38c7ec_4_k_cu_4c4ca8964cuda3std6ranges3__45__cpo4swapE:
	.zero		1
	.type		_ZN34_INTERNAL_6b38c7ec_4_k_cu_4c4ca8966thrust24THRUST_300001_SM_1000_NS12placeholders2_1E,@object
	.size		_ZN34_INTERNAL_6b38c7ec_4_k_cu_4c4ca8966thrust24THRUST_300001_SM_1000_NS12placeholders2_1E,(_ZN34_INTERNAL_6b38c7ec_4_k_cu_4c4ca8966thrust24THRUST_300001_SM_1000_NS12placeholders2_3E - _ZN34_INTERNAL_6b38c7ec_4_k_cu_4c4ca8966thrust24THRUST_300001_SM_1000_NS12placeholders2_1E)
_ZN34_INTERNAL_6b38c7ec_4_k_cu_4c4ca8966thrust24THRUST_300001_SM_1000_NS12placeholders2_1E:
	.zero		1
	.type		_ZN34_INTERNAL_6b38c7ec_4_k_cu_4c4ca8966thrust24THRUST_300001_SM_1000_NS12placeholders2_3E,@object
	.size		_ZN34_INTERNAL_6b38c7ec_4_k_cu_4c4ca8966thrust24THRUST_300001_SM_1000_NS12placeholders2_3E,(_ZN34_INTERNAL_6b38c7ec_4_k_cu_4c4ca8964cuda3std3__45__cpo5beginE - _ZN34_INTERNAL_6b38c7ec_4_k_cu_4c4ca8966thrust24THRUST_300001_SM_1000_NS12placeholders2_3E)
_ZN34_INTERNAL_6b38c7ec_4_k_cu_4c4ca8966thrust24THRUST_300001_SM_1000_NS12placeholders2_3E:
	.zero		1
	.type		_ZN34_INTERNAL_6b38c7ec_4_k_cu_4c4ca8964cuda3std3__45__cpo5beginE,@object
	.size		_ZN34_INTERNAL_6b38c7ec_4_k_cu_4c4ca8964cuda3std3__45__cpo5beginE,(_ZN34_INTERNAL_6b38c7ec_4_k_cu_4c4ca8964cuda3std6ranges3__45__cpo5beginE - _ZN34_INTERNAL_6b38c7ec_4_k_cu_4c4ca8964cuda3std3__45__cpo5beginE)
_ZN34_INTERNAL_6b38c7ec_4_k_cu_4c4ca8964cuda3std3__45__cpo5beginE:
	.zero		1
	.type		_ZN34_INTERNAL_6b38c7ec_4_k_cu_4c4ca8964cuda3std6ranges3__45__cpo5beginE,@object
	.size		_ZN34_INTERNAL_6b38c7ec_4_k_cu_4c4ca8964cuda3std6ranges3__45__cpo5beginE,(_ZN34_INTERNAL_6b38c7ec_4_k_cu_4c4ca8964cuda3std3__436_GLOBAL__N__6b38c7ec_4_k_cu_4c4ca8966ignoreE - _ZN34_INTERNAL_6b38c7ec_4_k_cu_4c4ca8964cuda3std6ranges3__45__cpo5beginE)
_ZN34_INTERNAL_6b38c7ec_4_k_cu_4c4ca8964cuda3std6ranges3__45__cpo5beginE:
	.zero		1
	.type		_ZN34_INTERNAL_6b38c7ec_4_k_cu_4c4ca8964cuda3std3__436_GLOBAL__N__6b38c7ec_4_k_cu_4c4ca8966ignoreE,@object
	.size		_ZN34_INTERNAL_6b38c7ec_4_k_cu_4c4ca8964cuda3std3__436_GLOBAL__N__6b38c7ec_4_k_cu_4c4ca8966ignoreE,(_ZN34_INTERNAL_6b38c7ec_4_k_cu_4c4ca8964cuda3std6ranges3__45__cpo4dataE - _ZN34_INTERNAL_6b38c7ec_4_k_cu_4c4ca8964cuda3std3__436_GLOBAL__N__6b38c7ec_4_k_cu_4c4ca8966ignoreE)
_ZN34_INTERNAL_6b38c7ec_4_k_cu_4c4ca8964cuda3std3__436_GLOBAL__N__6b38c7ec_4_k_cu_4c4ca8966ignoreE:
	.zero		1
	.type		_ZN34_INTERNAL_6b38c7ec_4_k_cu_4c4ca8964cuda3std6ranges3__45__cpo4dataE,@object
	.size		_ZN34_INTERNAL_6b38c7ec_4_k_cu_4c4ca8964cuda3std6ranges3__45__cpo4dataE,(_ZN34_INTERNAL_6b38c7ec_4_k_cu_4c4ca8966thrust24THRUST_300001_SM_1000_NS12placeholders2_7E - _ZN34_INTERNAL_6b38c7ec_4_k_cu_4c4ca8964cuda3std6ranges3__45__cpo4dataE)
_ZN34_INTERNAL_6b38c7ec_4_k_cu_4c4ca8964cuda3std6ranges3__45__cpo4dataE:
	.zero		1
	.type		_ZN34_INTERNAL_6b38c7ec_4_k_cu_4c4ca8966thrust24THRUST_300001_SM_1000_NS12placeholders2_7E,@object
	.size		_ZN34_INTERNAL_6b38c7ec_4_k_cu_4c4ca8966thrust24THRUST_300001_SM_1000_NS12placeholders2_7E,(_ZN34_INTERNAL_6b38c7ec_4_k_cu_4c4ca8964cuda3std3__45__cpo6rbeginE - _ZN34_INTERNAL_6b38c7ec_4_k_cu_4c4ca8966thrust24THRUST_300001_SM_1000_NS12placeholders2_7E)
_ZN34_INTERNAL_6b38c7ec_4_k_cu_4c4ca8966thrust24THRUST_300001_SM_1000_NS12placeholders2_7E:
	.zero		1
	.type		_ZN34_INTERNAL_6b38c7ec_4_k_cu_4c4ca8964cuda3std3__45__cpo6rbeginE,@object
	.size		_ZN34_INTERNAL_6b38c7ec_4_k_cu_4c4ca8964cuda3std3__45__cpo6rbeginE,(_ZN34_INTERNAL_6b38c7ec_4_k_cu_4c4ca8964cuda3std6ranges3__45__cpo7advanceE - _ZN34_INTERNAL_6b38c7ec_4_k_cu_4c4ca8964cuda3std3__45__cpo6rbeginE)
_ZN34_INTERNAL_6b38c7ec_4_k_cu_4c4ca8964cuda3std3__45__cpo6rbeginE:
	.zero		1
	.type		_ZN34_INTERNAL_6b38c7ec_4_k_cu_4c4ca8964cuda3std6ranges3__45__cpo7advanceE,@object
	.size		_ZN34_INTERNAL_6b38c7ec_4_k_cu_4c4ca8964cuda3std6ranges3__45__cpo7advanceE,(_ZN34_INTERNAL_6b38c7ec_4_k_cu_4c4ca8964cuda3std3__47nulloptE - _ZN34_INTERNAL_6b38c7ec_4_k_cu_4c4ca8964cuda3std6ranges3__45__cpo7advanceE)
_ZN34_INTERNAL_6b38c7ec_4_k_cu_4c4ca8964cuda3std6ranges3__45__cpo7advanceE:
	.zero		1
	.type		_ZN34_INTERNAL_6b38c7ec_4_k_cu_4c4ca8964cuda3std3__47nulloptE,@object
	.size		_ZN34_INTERNAL_6b38c7ec_4_k_cu_4c4ca8964cuda3std3__47nulloptE,(_ZN34_INTERNAL_6b38c7ec_4_k_cu_4c4ca8964cuda3std6ranges3__45__cpo8distanceE - _ZN34_INTERNAL_6b38c7ec_4_k_cu_4c4ca8964cuda3std3__47nulloptE)
_ZN34_INTERNAL_6b38c7ec_4_k_cu_4c4ca8964cuda3std3__47nulloptE:
	.zero		1
	.type		_ZN34_INTERNAL_6b38c7ec_4_k_cu_4c4ca8964cuda3std6ranges3__45__cpo8distanceE,@object
	.size		_ZN34_INTERNAL_6b38c7ec_4_k_cu_4c4ca8964cuda3std6ranges3__45__cpo8distanceE,(_ZN34_INTERNAL_6b38c7ec_4_k_cu_4c4ca8966thrust24THRUST_300001_SM_1000_NS12placeholders2_6E - _ZN34_INTERNAL_6b38c7ec_4_k_cu_4c4ca8964cuda3std6ranges3__45__cpo8distanceE)
_ZN34_INTERNAL_6b38c7ec_4_k_cu_4c4ca8964cuda3std6ranges3__45__cpo8distanceE:
	.zero		1
	.type		_ZN34_INTERNAL_6b38c7ec_4_k_cu_4c4ca8966thrust24THRUST_300001_SM_1000_NS12placeholders2_6E,@object
	.size		_ZN34_INTERNAL_6b38c7ec_4_k_cu_4c4ca8966thrust24THRUST_300001_SM_1000_NS12placeholders2_6E,(_ZN34_INTERNAL_6b38c7ec_4_k_cu_4c4ca8964cuda3std3__45__cpo4cendE - _ZN34_INTERNAL_6b38c7ec_4_k_cu_4c4ca8966thrust24THRUST_300001_SM_1000_NS12placeholders2_6E)
_ZN34_INTERNAL_6b38c7ec_4_k_cu_4c4ca8966thrust24THRUST_300001_SM_1000_NS12placeholders2_6E:
	.zero		1
	.type		_ZN34_INTERNAL_6b38c7ec_4_k_cu_4c4ca8964cuda3std3__45__cpo4cendE,@object
	.size		_ZN34_INTERNAL_6b38c7ec_4_k_cu_4c4ca8964cuda3std3__45__cpo4cendE,(_ZN34_INTERNAL_6b38c7ec_4_k_cu_4c4ca8964cuda3std6ranges3__45__cpo4cendE - _ZN34_INTERNAL_6b38c7ec_4_k_cu_4c4ca8964cuda3std3__45__cpo4cendE)
_ZN34_INTERNAL_6b38c7ec_4_k_cu_4c4ca8964cuda3std3__45__cpo4cendE:
	.zero		1
	.type		_ZN34_INTERNAL_6b38c7ec_4_k_cu_4c4ca8964cuda3std6ranges3__45__cpo4cendE,@object
	.size		_ZN34_INTERNAL_6b38c7ec_4_k_cu_4c4ca8964cuda3std6ranges3__45__cpo4cendE,(_ZN34_INTERNAL_6b38c7ec_4_k_cu_4c4ca8964cuda3std3__420unreachable_sentinelE - _ZN34_INTERNAL_6b38c7ec_4_k_cu_4c4ca8964cuda3std6ranges3__45__cpo4cendE)
_ZN34_INTERNAL_6b38c7ec_4_k_cu_4c4ca8964cuda3std6ranges3__45__cpo4cendE:
	.zero		1
	.type		_ZN34_INTERNAL_6b38c7ec_4_k_cu_4c4ca8964cuda3std3__420unreachable_sentinelE,@object
	.size		_ZN34_INTERNAL_6b38c7ec_4_k_cu_4c4ca8964cuda3std3__420unreachable_sentinelE,(_ZN34_INTERNAL_6b38c7ec_4_k_cu_4c4ca8964cuda3std6ranges3__45__cpo5ssizeE - _ZN34_INTERNAL_6b38c7ec_4_k_cu_4c4ca8964cuda3std3__420unreachable_sentinelE)
_ZN34_INTERNAL_6b38c7ec_4_k_cu_4c4ca8964cuda3std3__420unreachable_sentinelE:
	.zero		1
	.type		_ZN34_INTERNAL_6b38c7ec_4_k_cu_4c4ca8964cuda3std6ranges3__45__cpo5ssizeE,@object
	.size		_ZN34_INTERNAL_6b38c7ec_4_k_cu_4c4ca8964cuda3std6ranges3__45__cpo5ssizeE,(_ZN34_INTERNAL_6b38c7ec_4_k_cu_4c4ca8966thrust24THRUST_300001_SM_1000_NS12placeholders3_10E - _ZN34_INTERNAL_6b38c7ec_4_k_cu_4c4ca8964cuda3std6ranges3__45__cpo5ssizeE)
_ZN34_INTERNAL_6b38c7ec_4_k_cu_4c4ca8964cuda3std6ranges3__45__cpo5ssizeE:
	.zero		1
	.type		_ZN34_INTERNAL_6b38c7ec_4_k_cu_4c4ca8966thrust24THRUST_300001_SM_1000_NS12placeholders3_10E,@object
	.size		_ZN34_INTERNAL_6b38c7ec_4_k_cu_4c4ca8966thrust24THRUST_300001_SM_1000_NS12placeholders3_10E,(_ZN34_INTERNAL_6b38c7ec_4_k_cu_4c4ca8964cuda3std3__45__cpo5crendE - _ZN34_INTERNAL_6b38c7ec_4_k_cu_4c4ca8966thrust24THRUST_300001_SM_1000_NS12placeholders3_10E)
_ZN34_INTERNAL_6b38c7ec_4_k_cu_4c4ca8966thrust24THRUST_300001_SM_1000_NS12placeholders3_10E:
	.zero		1
	.type		_ZN34_INTERNAL_6b38c7ec_4_k_cu_4c4ca8964cuda3std3__45__cpo5crendE,@object
	.size		_ZN34_INTERNAL_6b38c7ec_4_k_cu_4c4ca8964cuda3std3__45__cpo5crendE,(_ZN34_INTERNAL_6b38c7ec_4_k_cu_4c4ca8964cuda3std6ranges3__45__cpo4prevE - _ZN34_INTERNAL_6b38c7ec_4_k_cu_4c4ca8964cuda3std3__45__cpo5crendE)
_ZN34_INTERNAL_6b38c7ec_4_k_cu_4c4ca8964cuda3std3__45__cpo5crendE:
	.zero		1
	.type		_ZN34_INTERNAL_6b38c7ec_4_k_cu_4c4ca8964cuda3std6ranges3__45__cpo4prevE,@object
	.size		_ZN34_INTERNAL_6b38c7ec_4_k_cu_4c4ca8964cuda3std6ranges3__45__cpo4prevE,(_ZN34_INTERNAL_6b38c7ec_4_k_cu_4c4ca8964cuda3std6ranges3__45__cpo9iter_moveE - _ZN34_INTERNAL_6b38c7ec_4_k_cu_4c4ca8964cuda3std6ranges3__45__cpo4prevE)
_ZN34_INTERNAL_6b38c7ec_4_k_cu_4c4ca8964cuda3std6ranges3__45__cpo4prevE:
	.zero		1
	.type		_ZN34_INTERNAL_6b38c7ec_4_k_cu_4c4ca8964cuda3std6ranges3__45__cpo9iter_moveE,@object
	.size		_ZN34_INTERNAL_6b38c7ec_4_k_cu_4c4ca8964cuda3std6ranges3__45__cpo9iter_moveE,(_ZN34_INTERNAL_6b38c7ec_4_k_cu_4c4ca8966thrust24THRUST_300001_SM_1000_NS12placeholders2_2E - _ZN34_INTERNAL_6b38c7ec_4_k_cu_4c4ca8964cuda3std6ranges3__45__cpo9iter_moveE)
_ZN34_INTERNAL_6b38c7ec_4_k_cu_4c4ca8964cuda3std6ranges3__45__cpo9iter_moveE:
	.zero		1
	.type		_ZN34_INTERNAL_6b38c7ec_4_k_cu_4c4ca8966thrust24THRUST_300001_SM_1000_NS12placeholders2_2E,@object
	.size		_ZN34_INTERNAL_6b38c7ec_4_k_cu_4c4ca8966thrust24THRUST_300001_SM_1000_NS12placeholders2_2E,(_ZN34_INTERNAL_6b38c7ec_4_k_cu_4c4ca8966thrust24THRUST_300001_SM_1000_NS12placeholders2_4E - _ZN34_INTERNAL_6b38c7ec_4_k_cu_4c4ca8966thrust24THRUST_300001_SM_1000_NS12placeholders2_2E)
_ZN34_INTERNAL_6b38c7ec_4_k_cu_4c4ca8966thrust24THRUST_300001_SM_1000_NS12placeholders2_2E:
	.zero		1
	.type		_ZN34_INTERNAL_6b38c7ec_4_k_cu_4c4ca8966thrust24THRUST_300001_SM_1000_NS12placeholders2_4E,@object
	.size		_ZN34_INTERNAL_6b38c7ec_4_k_cu_4c4ca8966thrust24THRUST_300001_SM_1000_NS12placeholders2_4E,(_ZN34_INTERNAL_6b38c7ec_4_k_cu_4c4ca8964cuda3std3__45__cpo3endE - _ZN34_INTERNAL_6b38c7ec_4_k_cu_4c4ca8966thrust24THRUST_300001_SM_1000_NS12placeholders2_4E)
_ZN34_INTERNAL_6b38c7ec_4_k_cu_4c4ca8966thrust24THRUST_300001_SM_1000_NS12placeholders2_4E:
	.zero		1
	.type		_ZN34_INTERNAL_6b38c7ec_4_k_cu_4c4ca8964cuda3std3__45__cpo3endE,@object
	.size		_ZN34_INTERNAL_6b38c7ec_4_k_cu_4c4ca8964cuda3std3__45__cpo3endE,(_ZN34_INTERNAL_6b38c7ec_4_k_cu_4c4ca8964cuda3std6ranges3__45__cpo3endE - _ZN34_INTERNAL_6b38c7ec_4_k_cu_4c4ca8964cuda3std3__45__cpo3endE)
_ZN34_INTERNAL_6b38c7ec_4_k_cu_4c4ca8964cuda3std3__45__cpo3endE:
	.zero		1
	.type		_ZN34_INTERNAL_6b38c7ec_4_k_cu_4c4ca8964cuda3std6ranges3__45__cpo3endE,@object
	.size		_ZN34_INTERNAL_6b38c7ec_4_k_cu_4c4ca8964cuda3std6ranges3__45__cpo3endE,(_ZN34_INTERNAL_6b38c7ec_4_k_cu_4c4ca8964cuda3std3__419piecewise_constructE - _ZN34_INTERNAL_6b38c7ec_4_k_cu_4c4ca8964cuda3std6ranges3__45__cpo3endE)
_ZN34_INTERNAL_6b38c7ec_4_k_cu_4c4ca8964cuda3std6ranges3__45__cpo3endE:
	.zero		1
	.type		_ZN34_INTERNAL_6b38c7ec_4_k_cu_4c4ca8964cuda3std3__419piecewise_constructE,@object
	.size		_ZN34_INTERNAL_6b38c7ec_4_k_cu_4c4ca8964cuda3std3__419piecewise_constructE,(_ZN34_INTERNAL_6b38c7ec_4_k_cu_4c4ca8964cuda3std6ranges3__45__cpo5cdataE - _ZN34_INTERNAL_6b38c7ec_4_k_cu_4c4ca8964cuda3std3__419piecewise_constructE)
_ZN34_INTERNAL_6b38c7ec_4_k_cu_4c4ca8964cuda3std3__419piecewise_constructE:
	.zero		1
	.type		_ZN34_INTERNAL_6b38c7ec_4_k_cu_4c4ca8964cuda3std6ranges3__45__cpo5cdataE,@object
	.size		_ZN34_INTERNAL_6b38c7ec_4_k_cu_4c4ca8964cuda3std6ranges3__45__cpo5cdataE,(_ZN34_INTERNAL_6b38c7ec_4_k_cu_4c4ca8966thrust24THRUST_300001_SM_1000_NS12placeholders2_8E - _ZN34_INTERNAL_6b38c7ec_4_k_cu_4c4ca8964cuda3std6ranges3__45__cpo5cdataE)
_ZN34_INTERNAL_6b38c7ec_4_k_cu_4c4ca8964cuda3std6ranges3__45__cpo5cdataE:
	.zero		1
	.type		_ZN34_INTERNAL_6b38c7ec_4_k_cu_4c4ca8966thrust24THRUST_300001_SM_1000_NS12placeholders2_8E,@object
	.size		_ZN34_INTERNAL_6b38c7ec_4_k_cu_4c4ca8966thrust24THRUST_300001_SM_1000_NS12placeholders2_8E,(_ZN34_INTERNAL_6b38c7ec_4_k_cu_4c4ca8964cuda3std3__45__cpo4rendE - _ZN34_INTERNAL_6b38c7ec_4_k_cu_4c4ca8966thrust24THRUST_300001_SM_1000_NS12placeholders2_8E)
_ZN34_INTERNAL_6b38c7ec_4_k_cu_4c4ca8966thrust24THRUST_300001_SM_1000_NS12placeholders2_8E:
	.zero		1
	.type		_ZN34_INTERNAL_6b38c7ec_4_k_cu_4c4ca8964cuda3std3__45__cpo4rendE,@object
	.size		_ZN34_INTERNAL_6b38c7ec_4_k_cu_4c4ca8964cuda3std3__45__cpo4rendE,(_ZN34_INTERNAL_6b38c7ec_4_k_cu_4c4ca8964cuda3std6ranges3__45__cpo9iter_swapE - _ZN34_INTERNAL_6b38c7ec_4_k_cu_4c4ca8964cuda3std3__45__cpo4rendE)
_ZN34_INTERNAL_6b38c7ec_4_k_cu_4c4ca8964cuda3std3__45__cpo4rendE:
	.zero		1
	.type		_ZN34_INTERNAL_6b38c7ec_4_k_cu_4c4ca8964cuda3std6ranges3__45__cpo9iter_swapE,@object
	.size		_ZN34_INTERNAL_6b38c7ec_4_k_cu_4c4ca8964cuda3std6ranges3__45__cpo9iter_swapE,(_ZN34_INTERNAL_6b38c7ec_4_k_cu_4c4ca8964cuda3std3__48unexpectE - _ZN34_INTERNAL_6b38c7ec_4_k_cu_4c4ca8964cuda3std6ranges3__45__cpo9iter_swapE)
_ZN34_INTERNAL_6b38c7ec_4_k_cu_4c4ca8964cuda3std6ranges3__45__cpo9iter_swapE:
	.zero		1
	.type		_ZN34_INTERNAL_6b38c7ec_4_k_cu_4c4ca8964cuda3std3__48unexpectE,@object
	.size		_ZN34_INTERNAL_6b38c7ec_4_k_cu_4c4ca8964cuda3std3__48unexpectE,(_ZN34_INTERNAL_6b38c7ec_4_k_cu_4c4ca8966thrust24THRUST_300001_SM_1000_NS6system6detail10sequential3seqE - _ZN34_INTERNAL_6b38c7ec_4_k_cu_4c4ca8964cuda3std3__48unexpectE)
_ZN34_INTERNAL_6b38c7ec_4_k_cu_4c4ca8964cuda3std3__48unexpectE:
	.zero		1
	.type		_ZN34_INTERNAL_6b38c7ec_4_k_cu_4c4ca8966thrust24THRUST_300001_SM_1000_NS6system6detail10sequential3seqE,@object
	.size		_ZN34_INTERNAL_6b38c7ec_4_k_cu_4c4ca8966thrust24THRUST_300001_SM_1000_NS6system6detail10sequential3seqE,(.L_29 - _ZN34_INTERNAL_6b38c7ec_4_k_cu_4c4ca8966thrust24THRUST_300001_SM_1000_NS6system6detail10sequential3seqE)
_ZN34_INTERNAL_6b38c7ec_4_k_cu_4c4ca8966thrust24THRUST_300001_SM_1000_NS6system6detail10sequential3seqE:
	.zero		1
.L_29:


//--------------------- .nv.shared._ZN3cub18CUB_300001_SM_10006detail6select23DeviceSelectSweepKernelINS2_10policy_hubIiNS0_8NullTypeEiLb0ELNS0_10SelectImplE0EE10Policy1000EPiPS5_S9_S9_NS0_13ScanTileStateIiLb1EEE8LessThanS5_iNS2_19streaming_context_tIlLb1EEELS6_0EEEvT0_T1_T2_T3_T4_T5_T6_T7_iT8_NS1_7vsmem_tE --------------------------
	.section	.nv.shared._ZN3cub18CUB_300001_SM_10006detail6select23DeviceSelectSweepKernelINS2_10policy_hubIiNS0_8NullTypeEiLb0ELNS0_10SelectImplE0EE10Policy1000EPiPS5_S9_S9_NS0_13ScanTileStateIiLb1EEE8LessThanS5_iNS2_19streaming_context_tIlLb1EEELS6_0EEEvT0_T1_T2_T3_T4_T5_T6_T7_iT8_NS1_7vsmem_tE,"aw",@nobits
	.sectionflags	@""
	.align	16
.nv.shared._ZN3cub18CUB_300001_SM_10006detail6select23DeviceSelectSweepKernelINS2_10policy_hubIiNS0_8NullTypeEiLb0ELNS0_10SelectImplE0EE10Policy1000EPiPS5_S9_S9_NS0_13ScanTileStateIiLb1EEE8LessThanS5_iNS2_19streaming_context_tIlLb1EEELS6_0EEEvT0_T1_T2_T3_T4_T5_T6_T7_iT8_NS1_7vsmem_tE:
	.zero		24064


//--------------------- .nv.constant0._ZN3cub18CUB_300001_SM_10006detail4scan23DeviceCompactInitKernelINS0_13ScanTileStateIiLb1EEEPiEEvT_iT0_ --------------------------
	.section	.nv.constant0._ZN3cub18CUB_300001_SM_10006detail4scan23DeviceCompactInitKernelINS0_13ScanTileStateIiLb1EEEPiEEvT_iT0_,"a",@progbits
	.sectionflags	@""
	.align	4
.nv.constant0._ZN3cub18CUB_300001_SM_10006detail4scan23DeviceCompactInitKernelINS0_13ScanTileStateIiLb1EEEPiEEvT_iT0_:
	.zero		920


//--------------------- .nv.constant0._ZN3cub18CUB_300001_SM_10006detail6select23DeviceSelectSweepKernelINS2_10policy_hubIiNS0_8NullTypeEiLb0ELNS0_10SelectImplE0EE10Policy1000EPiPS5_S9_S9_NS0_13ScanTileStateIiLb1EEE8LessThanS5_iNS2_19streaming_context_tIlLb1EEELS6_0EEEvT0_T1_T2_T3_T4_T5_T6_T7_iT8_NS1_7vsmem_tE --------------------------
	.section	.nv.constant0._ZN3cub18CUB_300001_SM_10006detail6select23DeviceSelectSweepKernelINS2_10policy_hubIiNS0_8NullTypeEiLb0ELNS0_10SelectImplE0EE10Policy1000EPiPS5_S9_S9_NS0_13ScanTileStateIiLb1EEE8LessThanS5_iNS2_19streaming_context_tIlLb1EEELS6_0EEEvT0_T1_T2_T3_T4_T5_T6_T7_iT8_NS1_7vsmem_tE,"a",@progbits
	.sectionflags	@""
	.align	4
.nv.constant0._ZN3cub18CUB_300001_SM_10006detail6select23DeviceSelectSweepKernelINS2_10policy_hubIiNS0_8NullTypeEiLb0ELNS0_10SelectImplE0EE10Policy1000EPiPS5_S9_S9_NS0_13ScanTileStateIiLb1EEE8LessThanS5_iNS2_19streaming_context_tIlLb1EEELS6_0EEEvT0_T1_T2_T3_T4_T5_T6_T7_iT8_NS1_7vsmem_tE:
	.zero		1000


//--------------------- .nv.constant0._ZN3cub18CUB_300001_SM_10006detail11EmptyKernelIvEEvv --------------------------
	.section	.nv.constant0._ZN3cub18CUB_300001_SM_10006detail11EmptyKernelIvEEvv,"a",@progbits
	.sectionflags	@""
	.align	4
.nv.constant0._ZN3cub18CUB_300001_SM_10006detail11EmptyKernelIvEEvv:
	.zero		896


//--------------------- SYMBOLS --------------------------

	.type		.nv.reservedSmem.offset0,@object
	.size		.nv.reservedSmem.offset0,0x4
	.type		.nv.reservedSmem.cap,@object
	.size		.nv.reservedSmem.cap,0x4
